//
// Generated by NVIDIA NVVM Compiler
//
// Compiler Build ID: CL-36424714
// Cuda compilation tools, release 13.0, V13.0.88
// Based on NVVM 20.0.0
//

.version 9.0
.target sm_100
.address_size 64

	// .globl	_Z27addMultiNeighborRKKY_kernelPfS_S_PKfS1_S1_S1_PKhffffiiifiii
.global .align 4 .b8 precalc_xorwow_matrix[102400];
.global .align 4 .b8 precalc_xorwow_offset_matrix[102400];
.global .align 4 .b8 mrg32k3aM1[2304];
.global .align 4 .b8 mrg32k3aM2[2304];
.global .align 4 .b8 mrg32k3aM1SubSeq[2016];
.global .align 4 .b8 mrg32k3aM2SubSeq[2016];
.global .align 4 .b8 mrg32k3aM1Seq[2304];
.global .align 4 .b8 mrg32k3aM2Seq[2304];
.const .align 8 .b8 __cr_lgamma_table[72];
// _ZZ15applyWTA_kernelPfifE12max_activity has been demoted
// _ZZ15applyWTA_kernelPfifE10winner_idx has been demoted
.global .align 4 .b8 __cudart_i2opi_f[24] = {65, 144, 67, 60, 153, 149, 98, 219, 192, 221, 52, 245, 209, 87, 39, 252, 41, 21, 68, 78, 110, 131, 249, 162};

.visible .entry _Z27addMultiNeighborRKKY_kernelPfS_S_PKfS1_S1_S1_PKhffffiiifiii(
	.param .u64 .ptr .align 1 _Z27addMultiNeighborRKKY_kernelPfS_S_PKfS1_S1_S1_PKhffffiiifiii_param_0,
	.param .u64 .ptr .align 1 _Z27addMultiNeighborRKKY_kernelPfS_S_PKfS1_S1_S1_PKhffffiiifiii_param_1,
	.param .u64 .ptr .align 1 _Z27addMultiNeighborRKKY_kernelPfS_S_PKfS1_S1_S1_PKhffffiiifiii_param_2,
	.param .u64 .ptr .align 1 _Z27addMultiNeighborRKKY_kernelPfS_S_PKfS1_S1_S1_PKhffffiiifiii_param_3,
	.param .u64 .ptr .align 1 _Z27addMultiNeighborRKKY_kernelPfS_S_PKfS1_S1_S1_PKhffffiiifiii_param_4,
	.param .u64 .ptr .align 1 _Z27addMultiNeighborRKKY_kernelPfS_S_PKfS1_S1_S1_PKhffffiiifiii_param_5,
	.param .u64 .ptr .align 1 _Z27addMultiNeighborRKKY_kernelPfS_S_PKfS1_S1_S1_PKhffffiiifiii_param_6,
	.param .u64 .ptr .align 1 _Z27addMultiNeighborRKKY_kernelPfS_S_PKfS1_S1_S1_PKhffffiiifiii_param_7,
	.param .f32 _Z27addMultiNeighborRKKY_kernelPfS_S_PKfS1_S1_S1_PKhffffiiifiii_param_8,
	.param .f32 _Z27addMultiNeighborRKKY_kernelPfS_S_PKfS1_S1_S1_PKhffffiiifiii_param_9,
	.param .f32 _Z27addMultiNeighborRKKY_kernelPfS_S_PKfS1_S1_S1_PKhffffiiifiii_param_10,
	.param .f32 _Z27addMultiNeighborRKKY_kernelPfS_S_PKfS1_S1_S1_PKhffffiiifiii_param_11,
	.param .u32 _Z27addMultiNeighborRKKY_kernelPfS_S_PKfS1_S1_S1_PKhffffiiifiii_param_12,
	.param .u32 _Z27addMultiNeighborRKKY_kernelPfS_S_PKfS1_S1_S1_PKhffffiiifiii_param_13,
	.param .u32 _Z27addMultiNeighborRKKY_kernelPfS_S_PKfS1_S1_S1_PKhffffiiifiii_param_14,
	.param .f32 _Z27addMultiNeighborRKKY_kernelPfS_S_PKfS1_S1_S1_PKhffffiiifiii_param_15,
	.param .u32 _Z27addMultiNeighborRKKY_kernelPfS_S_PKfS1_S1_S1_PKhffffiiifiii_param_16,
	.param .u32 _Z27addMultiNeighborRKKY_kernelPfS_S_PKfS1_S1_S1_PKhffffiiifiii_param_17,
	.param .u32 _Z27addMultiNeighborRKKY_kernelPfS_S_PKfS1_S1_S1_PKhffffiiifiii_param_18
)
{
	.reg .pred 	%p<60>;
	.reg .b16 	%rs<22>;
	.reg .b32 	%r<102>;
	.reg .b32 	%f<292>;
	.reg .b64 	%rd<149>;

	ld.param.u64 	%rd10, [_Z27addMultiNeighborRKKY_kernelPfS_S_PKfS1_S1_S1_PKhffffiiifiii_param_3];
	ld.param.u64 	%rd11, [_Z27addMultiNeighborRKKY_kernelPfS_S_PKfS1_S1_S1_PKhffffiiifiii_param_4];
	ld.param.u64 	%rd12, [_Z27addMultiNeighborRKKY_kernelPfS_S_PKfS1_S1_S1_PKhffffiiifiii_param_5];
	ld.param.u64 	%rd13, [_Z27addMultiNeighborRKKY_kernelPfS_S_PKfS1_S1_S1_PKhffffiiifiii_param_7];
	ld.param.f32 	%f124, [_Z27addMultiNeighborRKKY_kernelPfS_S_PKfS1_S1_S1_PKhffffiiifiii_param_8];
	ld.param.f32 	%f125, [_Z27addMultiNeighborRKKY_kernelPfS_S_PKfS1_S1_S1_PKhffffiiifiii_param_9];
	ld.param.u32 	%r37, [_Z27addMultiNeighborRKKY_kernelPfS_S_PKfS1_S1_S1_PKhffffiiifiii_param_12];
	ld.param.u32 	%r38, [_Z27addMultiNeighborRKKY_kernelPfS_S_PKfS1_S1_S1_PKhffffiiifiii_param_13];
	ld.param.u32 	%r39, [_Z27addMultiNeighborRKKY_kernelPfS_S_PKfS1_S1_S1_PKhffffiiifiii_param_14];
	ld.param.f32 	%f128, [_Z27addMultiNeighborRKKY_kernelPfS_S_PKfS1_S1_S1_PKhffffiiifiii_param_15];
	ld.param.u32 	%r40, [_Z27addMultiNeighborRKKY_kernelPfS_S_PKfS1_S1_S1_PKhffffiiifiii_param_16];
	ld.param.u32 	%r41, [_Z27addMultiNeighborRKKY_kernelPfS_S_PKfS1_S1_S1_PKhffffiiifiii_param_17];
	ld.param.u32 	%r42, [_Z27addMultiNeighborRKKY_kernelPfS_S_PKfS1_S1_S1_PKhffffiiifiii_param_18];
	cvta.to.global.u64 	%rd1, %rd12;
	cvta.to.global.u64 	%rd2, %rd11;
	cvta.to.global.u64 	%rd3, %rd10;
	cvta.to.global.u64 	%rd4, %rd13;
	mov.u32 	%r43, %ctaid.x;
	mov.u32 	%r44, %ntid.x;
	mov.u32 	%r45, %tid.x;
	mad.lo.s32 	%r1, %r43, %r44, %r45;
	mul.lo.s32 	%r2, %r41, %r40;
	mul.lo.s32 	%r46, %r2, %r42;
	setp.ge.s32 	%p1, %r1, %r46;
	@%p1 bra 	$L__BB0_70;
	ld.param.u64 	%rd148, [_Z27addMultiNeighborRKKY_kernelPfS_S_PKfS1_S1_S1_PKhffffiiifiii_param_6];
	cvta.to.global.u64 	%rd14, %rd148;
	cvt.s64.s32 	%rd5, %r1;
	mul.wide.s32 	%rd15, %r1, 4;
	add.s64 	%rd16, %rd14, %rd15;
	ld.global.nc.f32 	%f1, [%rd16];
	setp.le.f32 	%p2, %f1, 0f00000000;
	@%p2 bra 	$L__BB0_70;
	add.s64 	%rd17, %rd4, %rd5;
	ld.global.nc.u8 	%rs1, [%rd17];
	cvt.u32.u8 	%r3, %rs1;
	setp.ne.s32 	%p3, %r37, %r3;
	setp.ne.s32 	%p4, %r38, %r3;
	and.pred  	%p5, %p3, %p4;
	@%p5 bra 	$L__BB0_70;
	div.s32 	%r4, %r1, %r2;
	mul.lo.s32 	%r47, %r4, %r2;
	sub.s32 	%r48, %r1, %r47;
	div.s32 	%r5, %r48, %r40;
	mul.lo.s32 	%r49, %r5, %r40;
	sub.s32 	%r6, %r48, %r49;
	mov.f32 	%f289, 0f00000000;
	mov.f32 	%f229, 0f00000000;
	mov.f32 	%f230, 0f00000000;
	mov.f32 	%f231, 0f00000000;
	mov.f32 	%f290, %f289;
	mov.f32 	%f291, %f289;
	@%p3 bra 	$L__BB0_35;
	add.s32 	%r7, %r4, 1;
	setp.ge.s32 	%p7, %r7, %r42;
	mov.f32 	%f289, %f229;
	mov.f32 	%f290, %f230;
	mov.f32 	%f291, %f231;
	@%p7 bra 	$L__BB0_7;
	mad.lo.s32 	%r50, %r7, %r41, %r5;
	mad.lo.s32 	%r8, %r50, %r40, %r6;
	cvt.s64.s32 	%rd18, %r8;
	add.s64 	%rd19, %rd4, %rd18;
	ld.global.nc.u8 	%rs2, [%rd19];
	cvt.u32.u8 	%r51, %rs2;
	setp.ne.s32 	%p8, %r38, %r51;
	@%p8 bra 	$L__BB0_7;
	mul.f32 	%f132, %f128, %f1;
	div.rn.f32 	%f133, %f124, %f132;
	mul.wide.s32 	%rd20, %r8, 4;
	add.s64 	%rd21, %rd3, %rd20;
	ld.global.nc.f32 	%f134, [%rd21];
	fma.rn.f32 	%f289, %f133, %f134, 0f00000000;
	add.s64 	%rd22, %rd2, %rd20;
	ld.global.nc.f32 	%f135, [%rd22];
	fma.rn.f32 	%f290, %f133, %f135, 0f00000000;
	add.s64 	%rd23, %rd1, %rd20;
	ld.global.nc.f32 	%f136, [%rd23];
	fma.rn.f32 	%f291, %f133, %f136, 0f00000000;
$L__BB0_7:
	setp.lt.s32 	%p9, %r4, 1;
	@%p9 bra 	$L__BB0_10;
	add.s32 	%r52, %r4, -1;
	mad.lo.s32 	%r53, %r52, %r41, %r5;
	mad.lo.s32 	%r9, %r53, %r40, %r6;
	cvt.s64.s32 	%rd24, %r9;
	add.s64 	%rd25, %rd4, %rd24;
	ld.global.nc.u8 	%rs3, [%rd25];
	cvt.u32.u8 	%r54, %rs3;
	setp.ne.s32 	%p10, %r38, %r54;
	@%p10 bra 	$L__BB0_10;
	mul.f32 	%f137, %f128, %f1;
	div.rn.f32 	%f138, %f124, %f137;
	mul.wide.s32 	%rd26, %r9, 4;
	add.s64 	%rd27, %rd3, %rd26;
	ld.global.nc.f32 	%f139, [%rd27];
	fma.rn.f32 	%f289, %f138, %f139, %f289;
	add.s64 	%rd28, %rd2, %rd26;
	ld.global.nc.f32 	%f140, [%rd28];
	fma.rn.f32 	%f290, %f138, %f140, %f290;
	add.s64 	%rd29, %rd1, %rd26;
	ld.global.nc.f32 	%f141, [%rd29];
	fma.rn.f32 	%f291, %f138, %f141, %f291;
$L__BB0_10:
	setp.lt.s32 	%p11, %r39, 2;
	add.s32 	%r10, %r4, 2;
	setp.ge.s32 	%p12, %r10, %r42;
	or.pred  	%p13, %p11, %p12;
	@%p13 bra 	$L__BB0_13;
	mad.lo.s32 	%r55, %r10, %r41, %r5;
	mad.lo.s32 	%r11, %r55, %r40, %r6;
	cvt.s64.s32 	%rd30, %r11;
	add.s64 	%rd31, %rd4, %rd30;
	ld.global.nc.u8 	%rs4, [%rd31];
	cvt.u32.u8 	%r56, %rs4;
	setp.ne.s32 	%p14, %r38, %r56;
	@%p14 bra 	$L__BB0_13;
	mul.f32 	%f142, %f128, %f1;
	div.rn.f32 	%f143, %f125, %f142;
	mul.wide.s32 	%rd32, %r11, 4;
	add.s64 	%rd33, %rd3, %rd32;
	ld.global.nc.f32 	%f144, [%rd33];
	fma.rn.f32 	%f289, %f143, %f144, %f289;
	add.s64 	%rd34, %rd2, %rd32;
	ld.global.nc.f32 	%f145, [%rd34];
	fma.rn.f32 	%f290, %f143, %f145, %f290;
	add.s64 	%rd35, %rd1, %rd32;
	ld.global.nc.f32 	%f146, [%rd35];
	fma.rn.f32 	%f291, %f143, %f146, %f291;
$L__BB0_13:
	min.s32 	%r57, %r39, %r4;
	setp.lt.s32 	%p15, %r57, 2;
	@%p15 bra 	$L__BB0_16;
	add.s32 	%r58, %r4, -2;
	mad.lo.s32 	%r59, %r58, %r41, %r5;
	mad.lo.s32 	%r12, %r59, %r40, %r6;
	cvt.s64.s32 	%rd36, %r12;
	add.s64 	%rd37, %rd4, %rd36;
	ld.global.nc.u8 	%rs5, [%rd37];
	cvt.u32.u8 	%r60, %rs5;
	setp.ne.s32 	%p16, %r38, %r60;
	@%p16 bra 	$L__BB0_16;
	mul.f32 	%f147, %f128, %f1;
	div.rn.f32 	%f148, %f125, %f147;
	mul.wide.s32 	%rd38, %r12, 4;
	add.s64 	%rd39, %rd3, %rd38;
	ld.global.nc.f32 	%f149, [%rd39];
	fma.rn.f32 	%f289, %f148, %f149, %f289;
	add.s64 	%rd40, %rd2, %rd38;
	ld.global.nc.f32 	%f150, [%rd40];
	fma.rn.f32 	%f290, %f148, %f150, %f290;
	add.s64 	%rd41, %rd1, %rd38;
	ld.global.nc.f32 	%f151, [%rd41];
	fma.rn.f32 	%f291, %f148, %f151, %f291;
$L__BB0_16:
	setp.lt.s32 	%p17, %r39, 3;
	add.s32 	%r13, %r4, 3;
	setp.ge.s32 	%p18, %r13, %r42;
	or.pred  	%p19, %p17, %p18;
	@%p19 bra 	$L__BB0_19;
	mad.lo.s32 	%r61, %r13, %r41, %r5;
	mad.lo.s32 	%r14, %r61, %r40, %r6;
	cvt.s64.s32 	%rd42, %r14;
	add.s64 	%rd43, %rd4, %rd42;
	ld.global.nc.u8 	%rs6, [%rd43];
	cvt.u32.u8 	%r62, %rs6;
	setp.ne.s32 	%p20, %r38, %r62;
	@%p20 bra 	$L__BB0_19;
	ld.param.f32 	%f221, [_Z27addMultiNeighborRKKY_kernelPfS_S_PKfS1_S1_S1_PKhffffiiifiii_param_10];
	mul.f32 	%f152, %f128, %f1;
	div.rn.f32 	%f153, %f221, %f152;
	mul.wide.s32 	%rd44, %r14, 4;
	add.s64 	%rd45, %rd3, %rd44;
	ld.global.nc.f32 	%f154, [%rd45];
	fma.rn.f32 	%f289, %f153, %f154, %f289;
	add.s64 	%rd46, %rd2, %rd44;
	ld.global.nc.f32 	%f155, [%rd46];
	fma.rn.f32 	%f290, %f153, %f155, %f290;
	add.s64 	%rd47, %rd1, %rd44;
	ld.global.nc.f32 	%f156, [%rd47];
	fma.rn.f32 	%f291, %f153, %f156, %f291;
$L__BB0_19:
	setp.lt.s32 	%p21, %r57, 3;
	@%p21 bra 	$L__BB0_22;
	add.s32 	%r64, %r4, -3;
	mad.lo.s32 	%r65, %r64, %r41, %r5;
	mad.lo.s32 	%r15, %r65, %r40, %r6;
	cvt.s64.s32 	%rd48, %r15;
	add.s64 	%rd49, %rd4, %rd48;
	ld.global.nc.u8 	%rs7, [%rd49];
	cvt.u32.u8 	%r66, %rs7;
	setp.ne.s32 	%p22, %r38, %r66;
	@%p22 bra 	$L__BB0_22;
	ld.param.f32 	%f222, [_Z27addMultiNeighborRKKY_kernelPfS_S_PKfS1_S1_S1_PKhffffiiifiii_param_10];
	mul.f32 	%f157, %f128, %f1;
	div.rn.f32 	%f158, %f222, %f157;
	mul.wide.s32 	%rd50, %r15, 4;
	add.s64 	%rd51, %rd3, %rd50;
	ld.global.nc.f32 	%f159, [%rd51];
	fma.rn.f32 	%f289, %f158, %f159, %f289;
	add.s64 	%rd52, %rd2, %rd50;
	ld.global.nc.f32 	%f160, [%rd52];
	fma.rn.f32 	%f290, %f158, %f160, %f290;
	add.s64 	%rd53, %rd1, %rd50;
	ld.global.nc.f32 	%f161, [%rd53];
	fma.rn.f32 	%f291, %f158, %f161, %f291;
$L__BB0_22:
	ld.param.f32 	%f225, [_Z27addMultiNeighborRKKY_kernelPfS_S_PKfS1_S1_S1_PKhffffiiifiii_param_11];
	setp.lt.s32 	%p23, %r39, 4;
	setp.eq.f32 	%p24, %f225, 0f00000000;
	or.pred  	%p25, %p24, %p23;
	@%p25 bra 	$L__BB0_35;
	ld.param.f32 	%f226, [_Z27addMultiNeighborRKKY_kernelPfS_S_PKfS1_S1_S1_PKhffffiiifiii_param_11];
	mul.f32 	%f162, %f128, %f1;
	div.rn.f32 	%f38, %f226, %f162;
	add.s32 	%r16, %r6, 1;
	setp.ge.s32 	%p26, %r16, %r40;
	@%p26 bra 	$L__BB0_26;
	mad.lo.s32 	%r67, %r4, %r41, %r5;
	mad.lo.s32 	%r17, %r67, %r40, %r16;
	cvt.s64.s32 	%rd54, %r17;
	add.s64 	%rd55, %rd4, %rd54;
	ld.global.nc.u8 	%rs8, [%rd55];
	cvt.u32.u8 	%r68, %rs8;
	setp.ne.s32 	%p27, %r38, %r68;
	@%p27 bra 	$L__BB0_26;
	mul.wide.s32 	%rd56, %r17, 4;
	add.s64 	%rd57, %rd3, %rd56;
	ld.global.nc.f32 	%f163, [%rd57];
	fma.rn.f32 	%f289, %f38, %f163, %f289;
	add.s64 	%rd58, %rd2, %rd56;
	ld.global.nc.f32 	%f164, [%rd58];
	fma.rn.f32 	%f290, %f38, %f164, %f290;
	add.s64 	%rd59, %rd1, %rd56;
	ld.global.nc.f32 	%f165, [%rd59];
	fma.rn.f32 	%f291, %f38, %f165, %f291;
$L__BB0_26:
	setp.lt.s32 	%p28, %r6, 1;
	@%p28 bra 	$L__BB0_29;
	mad.lo.s32 	%r69, %r4, %r41, %r5;
	mad.lo.s32 	%r70, %r69, %r40, %r6;
	add.s32 	%r18, %r70, -1;
	cvt.s64.s32 	%rd60, %r18;
	add.s64 	%rd61, %rd4, %rd60;
	ld.global.nc.u8 	%rs9, [%rd61];
	cvt.u32.u8 	%r71, %rs9;
	setp.ne.s32 	%p29, %r38, %r71;
	@%p29 bra 	$L__BB0_29;
	mul.wide.s32 	%rd62, %r18, 4;
	add.s64 	%rd63, %rd3, %rd62;
	ld.global.nc.f32 	%f166, [%rd63];
	fma.rn.f32 	%f289, %f38, %f166, %f289;
	add.s64 	%rd64, %rd2, %rd62;
	ld.global.nc.f32 	%f167, [%rd64];
	fma.rn.f32 	%f290, %f38, %f167, %f290;
	add.s64 	%rd65, %rd1, %rd62;
	ld.global.nc.f32 	%f168, [%rd65];
	fma.rn.f32 	%f291, %f38, %f168, %f291;
$L__BB0_29:
	add.s32 	%r19, %r5, 1;
	setp.ge.s32 	%p30, %r19, %r41;
	@%p30 bra 	$L__BB0_32;
	mad.lo.s32 	%r72, %r4, %r41, %r19;
	mad.lo.s32 	%r20, %r72, %r40, %r6;
	cvt.s64.s32 	%rd66, %r20;
	add.s64 	%rd67, %rd4, %rd66;
	ld.global.nc.u8 	%rs10, [%rd67];
	cvt.u32.u8 	%r73, %rs10;
	setp.ne.s32 	%p31, %r38, %r73;
	@%p31 bra 	$L__BB0_32;
	mul.wide.s32 	%rd68, %r20, 4;
	add.s64 	%rd69, %rd3, %rd68;
	ld.global.nc.f32 	%f169, [%rd69];
	fma.rn.f32 	%f289, %f38, %f169, %f289;
	add.s64 	%rd70, %rd2, %rd68;
	ld.global.nc.f32 	%f170, [%rd70];
	fma.rn.f32 	%f290, %f38, %f170, %f290;
	add.s64 	%rd71, %rd1, %rd68;
	ld.global.nc.f32 	%f171, [%rd71];
	fma.rn.f32 	%f291, %f38, %f171, %f291;
$L__BB0_32:
	setp.lt.s32 	%p32, %r5, 1;
	@%p32 bra 	$L__BB0_35;
	mad.lo.s32 	%r74, %r4, %r41, %r5;
	add.s32 	%r75, %r74, -1;
	mad.lo.s32 	%r21, %r75, %r40, %r6;
	cvt.s64.s32 	%rd72, %r21;
	add.s64 	%rd73, %rd4, %rd72;
	ld.global.nc.u8 	%rs11, [%rd73];
	cvt.u32.u8 	%r76, %rs11;
	setp.ne.s32 	%p33, %r38, %r76;
	@%p33 bra 	$L__BB0_35;
	mul.wide.s32 	%rd74, %r21, 4;
	add.s64 	%rd75, %rd3, %rd74;
	ld.global.nc.f32 	%f172, [%rd75];
	fma.rn.f32 	%f289, %f38, %f172, %f289;
	add.s64 	%rd76, %rd2, %rd74;
	ld.global.nc.f32 	%f173, [%rd76];
	fma.rn.f32 	%f290, %f38, %f173, %f290;
	add.s64 	%rd77, %rd1, %rd74;
	ld.global.nc.f32 	%f174, [%rd77];
	fma.rn.f32 	%f291, %f38, %f174, %f291;
$L__BB0_35:
	@%p4 bra 	$L__BB0_69;
	add.s32 	%r22, %r4, 1;
	setp.ge.s32 	%p35, %r22, %r42;
	@%p35 bra 	$L__BB0_39;
	mad.lo.s32 	%r77, %r22, %r41, %r5;
	mad.lo.s32 	%r23, %r77, %r40, %r6;
	cvt.s64.s32 	%rd78, %r23;
	add.s64 	%rd79, %rd4, %rd78;
	ld.global.nc.u8 	%rs12, [%rd79];
	cvt.u32.u8 	%r78, %rs12;
	setp.ne.s32 	%p36, %r37, %r78;
	@%p36 bra 	$L__BB0_39;
	mul.f32 	%f175, %f128, %f1;
	div.rn.f32 	%f176, %f124, %f175;
	mul.wide.s32 	%rd80, %r23, 4;
	add.s64 	%rd81, %rd3, %rd80;
	ld.global.nc.f32 	%f177, [%rd81];
	fma.rn.f32 	%f289, %f176, %f177, %f289;
	add.s64 	%rd82, %rd2, %rd80;
	ld.global.nc.f32 	%f178, [%rd82];
	fma.rn.f32 	%f290, %f176, %f178, %f290;
	add.s64 	%rd83, %rd1, %rd80;
	ld.global.nc.f32 	%f179, [%rd83];
	fma.rn.f32 	%f291, %f176, %f179, %f291;
$L__BB0_39:
	setp.lt.s32 	%p37, %r4, 1;
	@%p37 bra 	$L__BB0_42;
	add.s32 	%r79, %r4, -1;
	mad.lo.s32 	%r80, %r79, %r41, %r5;
	mad.lo.s32 	%r24, %r80, %r40, %r6;
	cvt.s64.s32 	%rd84, %r24;
	add.s64 	%rd85, %rd4, %rd84;
	ld.global.nc.u8 	%rs13, [%rd85];
	cvt.u32.u8 	%r81, %rs13;
	setp.ne.s32 	%p38, %r37, %r81;
	@%p38 bra 	$L__BB0_42;
	mul.f32 	%f180, %f128, %f1;
	div.rn.f32 	%f181, %f124, %f180;
	mul.wide.s32 	%rd86, %r24, 4;
	add.s64 	%rd87, %rd3, %rd86;
	ld.global.nc.f32 	%f182, [%rd87];
	fma.rn.f32 	%f289, %f181, %f182, %f289;
	add.s64 	%rd88, %rd2, %rd86;
	ld.global.nc.f32 	%f183, [%rd88];
	fma.rn.f32 	%f290, %f181, %f183, %f290;
	add.s64 	%rd89, %rd1, %rd86;
	ld.global.nc.f32 	%f184, [%rd89];
	fma.rn.f32 	%f291, %f181, %f184, %f291;
$L__BB0_42:
	setp.lt.s32 	%p39, %r39, 2;
	@%p39 bra 	$L__BB0_56;
	add.s32 	%r25, %r4, 2;
	setp.ge.s32 	%p40, %r25, %r42;
	@%p40 bra 	$L__BB0_46;
	mad.lo.s32 	%r82, %r25, %r41, %r5;
	mad.lo.s32 	%r26, %r82, %r40, %r6;
	cvt.s64.s32 	%rd90, %r26;
	add.s64 	%rd91, %rd4, %rd90;
	ld.global.nc.u8 	%rs14, [%rd91];
	cvt.u32.u8 	%r83, %rs14;
	setp.ne.s32 	%p41, %r37, %r83;
	@%p41 bra 	$L__BB0_46;
	mul.f32 	%f185, %f128, %f1;
	div.rn.f32 	%f186, %f125, %f185;
	mul.wide.s32 	%rd92, %r26, 4;
	add.s64 	%rd93, %rd3, %rd92;
	ld.global.nc.f32 	%f187, [%rd93];
	fma.rn.f32 	%f289, %f186, %f187, %f289;
	add.s64 	%rd94, %rd2, %rd92;
	ld.global.nc.f32 	%f188, [%rd94];
	fma.rn.f32 	%f290, %f186, %f188, %f290;
	add.s64 	%rd95, %rd1, %rd92;
	ld.global.nc.f32 	%f189, [%rd95];
	fma.rn.f32 	%f291, %f186, %f189, %f291;
$L__BB0_46:
	setp.lt.s32 	%p42, %r4, 2;
	@%p42 bra 	$L__BB0_49;
	add.s32 	%r84, %r4, -2;
	mad.lo.s32 	%r85, %r84, %r41, %r5;
	mad.lo.s32 	%r27, %r85, %r40, %r6;
	cvt.s64.s32 	%rd96, %r27;
	add.s64 	%rd97, %rd4, %rd96;
	ld.global.nc.u8 	%rs15, [%rd97];
	cvt.u32.u8 	%r86, %rs15;
	setp.ne.s32 	%p43, %r37, %r86;
	@%p43 bra 	$L__BB0_49;
	mul.f32 	%f190, %f128, %f1;
	div.rn.f32 	%f191, %f125, %f190;
	mul.wide.s32 	%rd98, %r27, 4;
	add.s64 	%rd99, %rd3, %rd98;
	ld.global.nc.f32 	%f192, [%rd99];
	fma.rn.f32 	%f289, %f191, %f192, %f289;
	add.s64 	%rd100, %rd2, %rd98;
	ld.global.nc.f32 	%f193, [%rd100];
	fma.rn.f32 	%f290, %f191, %f193, %f290;
	add.s64 	%rd101, %rd1, %rd98;
	ld.global.nc.f32 	%f194, [%rd101];
	fma.rn.f32 	%f291, %f191, %f194, %f291;
$L__BB0_49:
	setp.eq.s32 	%p44, %r39, 2;
	@%p44 bra 	$L__BB0_56;
	add.s32 	%r28, %r4, 3;
	setp.ge.s32 	%p45, %r28, %r42;
	@%p45 bra 	$L__BB0_53;
	mad.lo.s32 	%r87, %r28, %r41, %r5;
	mad.lo.s32 	%r29, %r87, %r40, %r6;
	cvt.s64.s32 	%rd102, %r29;
	add.s64 	%rd103, %rd4, %rd102;
	ld.global.nc.u8 	%rs16, [%rd103];
	cvt.u32.u8 	%r88, %rs16;
	setp.ne.s32 	%p46, %r37, %r88;
	@%p46 bra 	$L__BB0_53;
	ld.param.f32 	%f223, [_Z27addMultiNeighborRKKY_kernelPfS_S_PKfS1_S1_S1_PKhffffiiifiii_param_10];
	mul.f32 	%f195, %f128, %f1;
	div.rn.f32 	%f196, %f223, %f195;
	mul.wide.s32 	%rd104, %r29, 4;
	add.s64 	%rd105, %rd3, %rd104;
	ld.global.nc.f32 	%f197, [%rd105];
	fma.rn.f32 	%f289, %f196, %f197, %f289;
	add.s64 	%rd106, %rd2, %rd104;
	ld.global.nc.f32 	%f198, [%rd106];
	fma.rn.f32 	%f290, %f196, %f198, %f290;
	add.s64 	%rd107, %rd1, %rd104;
	ld.global.nc.f32 	%f199, [%rd107];
	fma.rn.f32 	%f291, %f196, %f199, %f291;
$L__BB0_53:
	setp.lt.s32 	%p47, %r4, 3;
	@%p47 bra 	$L__BB0_56;
	add.s32 	%r89, %r4, -3;
	mad.lo.s32 	%r90, %r89, %r41, %r5;
	mad.lo.s32 	%r30, %r90, %r40, %r6;
	cvt.s64.s32 	%rd108, %r30;
	add.s64 	%rd109, %rd4, %rd108;
	ld.global.nc.u8 	%rs17, [%rd109];
	cvt.u32.u8 	%r91, %rs17;
	setp.ne.s32 	%p48, %r37, %r91;
	@%p48 bra 	$L__BB0_56;
	ld.param.f32 	%f224, [_Z27addMultiNeighborRKKY_kernelPfS_S_PKfS1_S1_S1_PKhffffiiifiii_param_10];
	mul.f32 	%f200, %f128, %f1;
	div.rn.f32 	%f201, %f224, %f200;
	mul.wide.s32 	%rd110, %r30, 4;
	add.s64 	%rd111, %rd3, %rd110;
	ld.global.nc.f32 	%f202, [%rd111];
	fma.rn.f32 	%f289, %f201, %f202, %f289;
	add.s64 	%rd112, %rd2, %rd110;
	ld.global.nc.f32 	%f203, [%rd112];
	fma.rn.f32 	%f290, %f201, %f203, %f290;
	add.s64 	%rd113, %rd1, %rd110;
	ld.global.nc.f32 	%f204, [%rd113];
	fma.rn.f32 	%f291, %f201, %f204, %f291;
$L__BB0_56:
	ld.param.f32 	%f227, [_Z27addMultiNeighborRKKY_kernelPfS_S_PKfS1_S1_S1_PKhffffiiifiii_param_11];
	setp.lt.s32 	%p49, %r39, 4;
	setp.eq.f32 	%p50, %f227, 0f00000000;
	or.pred  	%p51, %p50, %p49;
	@%p51 bra 	$L__BB0_69;
	ld.param.f32 	%f228, [_Z27addMultiNeighborRKKY_kernelPfS_S_PKfS1_S1_S1_PKhffffiiifiii_param_11];
	mul.f32 	%f205, %f128, %f1;
	div.rn.f32 	%f99, %f228, %f205;
	add.s32 	%r31, %r6, 1;
	setp.ge.s32 	%p52, %r31, %r40;
	@%p52 bra 	$L__BB0_60;
	mad.lo.s32 	%r92, %r4, %r41, %r5;
	mad.lo.s32 	%r32, %r92, %r40, %r31;
	cvt.s64.s32 	%rd114, %r32;
	add.s64 	%rd115, %rd4, %rd114;
	ld.global.nc.u8 	%rs18, [%rd115];
	cvt.u32.u8 	%r93, %rs18;
	setp.ne.s32 	%p53, %r37, %r93;
	@%p53 bra 	$L__BB0_60;
	mul.wide.s32 	%rd116, %r32, 4;
	add.s64 	%rd117, %rd3, %rd116;
	ld.global.nc.f32 	%f206, [%rd117];
	fma.rn.f32 	%f289, %f99, %f206, %f289;
	add.s64 	%rd118, %rd2, %rd116;
	ld.global.nc.f32 	%f207, [%rd118];
	fma.rn.f32 	%f290, %f99, %f207, %f290;
	add.s64 	%rd119, %rd1, %rd116;
	ld.global.nc.f32 	%f208, [%rd119];
	fma.rn.f32 	%f291, %f99, %f208, %f291;
$L__BB0_60:
	setp.lt.s32 	%p54, %r6, 1;
	@%p54 bra 	$L__BB0_63;
	mad.lo.s32 	%r94, %r4, %r41, %r5;
	mad.lo.s32 	%r95, %r94, %r40, %r6;
	add.s32 	%r33, %r95, -1;
	cvt.s64.s32 	%rd120, %r33;
	add.s64 	%rd121, %rd4, %rd120;
	ld.global.nc.u8 	%rs19, [%rd121];
	cvt.u32.u8 	%r96, %rs19;
	setp.ne.s32 	%p55, %r37, %r96;
	@%p55 bra 	$L__BB0_63;
	mul.wide.s32 	%rd122, %r33, 4;
	add.s64 	%rd123, %rd3, %rd122;
	ld.global.nc.f32 	%f209, [%rd123];
	fma.rn.f32 	%f289, %f99, %f209, %f289;
	add.s64 	%rd124, %rd2, %rd122;
	ld.global.nc.f32 	%f210, [%rd124];
	fma.rn.f32 	%f290, %f99, %f210, %f290;
	add.s64 	%rd125, %rd1, %rd122;
	ld.global.nc.f32 	%f211, [%rd125];
	fma.rn.f32 	%f291, %f99, %f211, %f291;
$L__BB0_63:
	add.s32 	%r34, %r5, 1;
	setp.ge.s32 	%p56, %r34, %r41;
	@%p56 bra 	$L__BB0_66;
	mad.lo.s32 	%r97, %r4, %r41, %r34;
	mad.lo.s32 	%r35, %r97, %r40, %r6;
	cvt.s64.s32 	%rd126, %r35;
	add.s64 	%rd127, %rd4, %rd126;
	ld.global.nc.u8 	%rs20, [%rd127];
	cvt.u32.u8 	%r98, %rs20;
	setp.ne.s32 	%p57, %r37, %r98;
	@%p57 bra 	$L__BB0_66;
	mul.wide.s32 	%rd128, %r35, 4;
	add.s64 	%rd129, %rd3, %rd128;
	ld.global.nc.f32 	%f212, [%rd129];
	fma.rn.f32 	%f289, %f99, %f212, %f289;
	add.s64 	%rd130, %rd2, %rd128;
	ld.global.nc.f32 	%f213, [%rd130];
	fma.rn.f32 	%f290, %f99, %f213, %f290;
	add.s64 	%rd131, %rd1, %rd128;
	ld.global.nc.f32 	%f214, [%rd131];
	fma.rn.f32 	%f291, %f99, %f214, %f291;
$L__BB0_66:
	setp.lt.s32 	%p58, %r5, 1;
	@%p58 bra 	$L__BB0_69;
	mad.lo.s32 	%r99, %r4, %r41, %r5;
	add.s32 	%r100, %r99, -1;
	mad.lo.s32 	%r36, %r100, %r40, %r6;
	cvt.s64.s32 	%rd132, %r36;
	add.s64 	%rd133, %rd4, %rd132;
	ld.global.nc.u8 	%rs21, [%rd133];
	cvt.u32.u8 	%r101, %rs21;
	setp.ne.s32 	%p59, %r37, %r101;
	@%p59 bra 	$L__BB0_69;
	mul.wide.s32 	%rd134, %r36, 4;
	add.s64 	%rd135, %rd3, %rd134;
	ld.global.nc.f32 	%f215, [%rd135];
	fma.rn.f32 	%f289, %f99, %f215, %f289;
	add.s64 	%rd136, %rd2, %rd134;
	ld.global.nc.f32 	%f216, [%rd136];
	fma.rn.f32 	%f290, %f99, %f216, %f290;
	add.s64 	%rd137, %rd1, %rd134;
	ld.global.nc.f32 	%f217, [%rd137];
	fma.rn.f32 	%f291, %f99, %f217, %f291;
$L__BB0_69:
	ld.param.u64 	%rd147, [_Z27addMultiNeighborRKKY_kernelPfS_S_PKfS1_S1_S1_PKhffffiiifiii_param_2];
	ld.param.u64 	%rd146, [_Z27addMultiNeighborRKKY_kernelPfS_S_PKfS1_S1_S1_PKhffffiiifiii_param_1];
	ld.param.u64 	%rd145, [_Z27addMultiNeighborRKKY_kernelPfS_S_PKfS1_S1_S1_PKhffffiiifiii_param_0];
	cvta.to.global.u64 	%rd138, %rd145;
	mul.wide.s32 	%rd139, %r1, 4;
	add.s64 	%rd140, %rd138, %rd139;
	atom.global.add.f32 	%f218, [%rd140], %f289;
	cvta.to.global.u64 	%rd141, %rd146;
	add.s64 	%rd142, %rd141, %rd139;
	atom.global.add.f32 	%f219, [%rd142], %f290;
	cvta.to.global.u64 	%rd143, %rd147;
	add.s64 	%rd144, %rd143, %rd139;
	atom.global.add.f32 	%f220, [%rd144], %f291;
$L__BB0_70:
	ret;

}
	// .globl	_Z23addInterlayerDMI_kernelPfS_S_PKfS1_S1_S1_PKhfiifffiii
.visible .entry _Z23addInterlayerDMI_kernelPfS_S_PKfS1_S1_S1_PKhfiifffiii(
	.param .u64 .ptr .align 1 _Z23addInterlayerDMI_kernelPfS_S_PKfS1_S1_S1_PKhfiifffiii_param_0,
	.param .u64 .ptr .align 1 _Z23addInterlayerDMI_kernelPfS_S_PKfS1_S1_S1_PKhfiifffiii_param_1,
	.param .u64 .ptr .align 1 _Z23addInterlayerDMI_kernelPfS_S_PKfS1_S1_S1_PKhfiifffiii_param_2,
	.param .u64 .ptr .align 1 _Z23addInterlayerDMI_kernelPfS_S_PKfS1_S1_S1_PKhfiifffiii_param_3,
	.param .u64 .ptr .align 1 _Z23addInterlayerDMI_kernelPfS_S_PKfS1_S1_S1_PKhfiifffiii_param_4,
	.param .u64 .ptr .align 1 _Z23addInterlayerDMI_kernelPfS_S_PKfS1_S1_S1_PKhfiifffiii_param_5,
	.param .u64 .ptr .align 1 _Z23addInterlayerDMI_kernelPfS_S_PKfS1_S1_S1_PKhfiifffiii_param_6,
	.param .u64 .ptr .align 1 _Z23addInterlayerDMI_kernelPfS_S_PKfS1_S1_S1_PKhfiifffiii_param_7,
	.param .f32 _Z23addInterlayerDMI_kernelPfS_S_PKfS1_S1_S1_PKhfiifffiii_param_8,
	.param .u32 _Z23addInterlayerDMI_kernelPfS_S_PKfS1_S1_S1_PKhfiifffiii_param_9,
	.param .u32 _Z23addInterlayerDMI_kernelPfS_S_PKfS1_S1_S1_PKhfiifffiii_param_10,
	.param .f32 _Z23addInterlayerDMI_kernelPfS_S_PKfS1_S1_S1_PKhfiifffiii_param_11,
	.param .f32 _Z23addInterlayerDMI_kernelPfS_S_PKfS1_S1_S1_PKhfiifffiii_param_12,
	.param .f32 _Z23addInterlayerDMI_kernelPfS_S_PKfS1_S1_S1_PKhfiifffiii_param_13,
	.param .u32 _Z23addInterlayerDMI_kernelPfS_S_PKfS1_S1_S1_PKhfiifffiii_param_14,
	.param .u32 _Z23addInterlayerDMI_kernelPfS_S_PKfS1_S1_S1_PKhfiifffiii_param_15,
	.param .u32 _Z23addInterlayerDMI_kernelPfS_S_PKfS1_S1_S1_PKhfiifffiii_param_16
)
{
	.reg .pred 	%p<32>;
	.reg .b16 	%rs<6>;
	.reg .b32 	%r<57>;
	.reg .b32 	%f<120>;
	.reg .b64 	%rd<58>;

	ld.param.u64 	%rd7, [_Z23addInterlayerDMI_kernelPfS_S_PKfS1_S1_S1_PKhfiifffiii_param_1];
	ld.param.u64 	%rd8, [_Z23addInterlayerDMI_kernelPfS_S_PKfS1_S1_S1_PKhfiifffiii_param_2];
	ld.param.u64 	%rd10, [_Z23addInterlayerDMI_kernelPfS_S_PKfS1_S1_S1_PKhfiifffiii_param_3];
	ld.param.u64 	%rd11, [_Z23addInterlayerDMI_kernelPfS_S_PKfS1_S1_S1_PKhfiifffiii_param_4];
	ld.param.u64 	%rd12, [_Z23addInterlayerDMI_kernelPfS_S_PKfS1_S1_S1_PKhfiifffiii_param_5];
	ld.param.u64 	%rd9, [_Z23addInterlayerDMI_kernelPfS_S_PKfS1_S1_S1_PKhfiifffiii_param_6];
	ld.param.u64 	%rd13, [_Z23addInterlayerDMI_kernelPfS_S_PKfS1_S1_S1_PKhfiifffiii_param_7];
	ld.param.f32 	%f34, [_Z23addInterlayerDMI_kernelPfS_S_PKfS1_S1_S1_PKhfiifffiii_param_8];
	ld.param.u32 	%r21, [_Z23addInterlayerDMI_kernelPfS_S_PKfS1_S1_S1_PKhfiifffiii_param_9];
	ld.param.u32 	%r22, [_Z23addInterlayerDMI_kernelPfS_S_PKfS1_S1_S1_PKhfiifffiii_param_10];
	ld.param.f32 	%f35, [_Z23addInterlayerDMI_kernelPfS_S_PKfS1_S1_S1_PKhfiifffiii_param_11];
	ld.param.f32 	%f36, [_Z23addInterlayerDMI_kernelPfS_S_PKfS1_S1_S1_PKhfiifffiii_param_12];
	ld.param.u32 	%r23, [_Z23addInterlayerDMI_kernelPfS_S_PKfS1_S1_S1_PKhfiifffiii_param_14];
	ld.param.u32 	%r24, [_Z23addInterlayerDMI_kernelPfS_S_PKfS1_S1_S1_PKhfiifffiii_param_15];
	ld.param.u32 	%r25, [_Z23addInterlayerDMI_kernelPfS_S_PKfS1_S1_S1_PKhfiifffiii_param_16];
	cvta.to.global.u64 	%rd1, %rd12;
	cvta.to.global.u64 	%rd2, %rd11;
	cvta.to.global.u64 	%rd3, %rd10;
	cvta.to.global.u64 	%rd4, %rd13;
	mov.u32 	%r26, %ctaid.x;
	mov.u32 	%r27, %ntid.x;
	mov.u32 	%r28, %tid.x;
	mad.lo.s32 	%r1, %r26, %r27, %r28;
	mul.lo.s32 	%r2, %r24, %r23;
	mul.lo.s32 	%r29, %r2, %r25;
	setp.ge.s32 	%p1, %r1, %r29;
	@%p1 bra 	$L__BB1_26;
	cvta.to.global.u64 	%rd14, %rd9;
	cvt.s64.s32 	%rd5, %r1;
	mul.wide.s32 	%rd15, %r1, 4;
	add.s64 	%rd16, %rd14, %rd15;
	ld.global.nc.f32 	%f1, [%rd16];
	setp.le.f32 	%p2, %f1, 0f00000000;
	setp.eq.f32 	%p3, %f34, 0f00000000;
	or.pred  	%p4, %p3, %p2;
	@%p4 bra 	$L__BB1_26;
	add.s64 	%rd17, %rd4, %rd5;
	ld.global.nc.u8 	%rs1, [%rd17];
	cvt.u32.u8 	%r3, %rs1;
	setp.ne.s32 	%p5, %r21, %r3;
	setp.ne.s32 	%p6, %r22, %r3;
	and.pred  	%p7, %p5, %p6;
	mov.f32 	%f118, 0f00000000;
	mov.f32 	%f119, 0f00000000;
	@%p7 bra 	$L__BB1_26;
	div.s32 	%r4, %r1, %r2;
	mul.lo.s32 	%r30, %r4, %r2;
	sub.s32 	%r31, %r1, %r30;
	div.s32 	%r5, %r31, %r23;
	mul.lo.s32 	%r32, %r5, %r23;
	sub.s32 	%r6, %r31, %r32;
	@%p5 bra 	$L__BB1_14;
	add.s32 	%r7, %r4, 1;
	setp.ge.s32 	%p9, %r7, %r25;
	@%p9 bra 	$L__BB1_6;
	mad.lo.s32 	%r33, %r7, %r24, %r5;
	mad.lo.s32 	%r55, %r33, %r23, %r6;
	cvt.s64.s32 	%rd18, %r55;
	add.s64 	%rd19, %rd4, %rd18;
	ld.global.nc.u8 	%rs2, [%rd19];
	cvt.u32.u8 	%r34, %rs2;
	setp.eq.s32 	%p10, %r22, %r34;
	@%p10 bra 	$L__BB1_8;
$L__BB1_6:
	setp.lt.s32 	%p11, %r4, 1;
	@%p11 bra 	$L__BB1_14;
	add.s32 	%r35, %r4, -1;
	mad.lo.s32 	%r36, %r35, %r24, %r5;
	mad.lo.s32 	%r55, %r36, %r23, %r6;
	cvt.s64.s32 	%rd20, %r55;
	add.s64 	%rd21, %rd4, %rd20;
	ld.global.nc.u8 	%rs3, [%rd21];
	cvt.u32.u8 	%r37, %rs3;
	setp.ne.s32 	%p12, %r22, %r37;
	@%p12 bra 	$L__BB1_14;
$L__BB1_8:
	setp.eq.s32 	%p13, %r55, -1;
	@%p13 bra 	$L__BB1_14;
	div.s32 	%r11, %r55, %r2;
	add.s32 	%r12, %r6, 1;
	setp.ge.s32 	%p14, %r12, %r23;
	setp.lt.s32 	%p15, %r6, 1;
	mov.f32 	%f104, 0f00000000;
	or.pred  	%p16, %p15, %p14;
	mov.f32 	%f105, %f104;
	mov.f32 	%f106, %f104;
	@%p16 bra 	$L__BB1_11;
	mad.lo.s32 	%r38, %r11, %r24, %r5;
	mad.lo.s32 	%r39, %r38, %r23, %r12;
	mul.wide.s32 	%rd22, %r39, 4;
	add.s64 	%rd23, %rd3, %rd22;
	ld.global.nc.f32 	%f42, [%rd23];
	ld.global.nc.f32 	%f43, [%rd23+-8];
	sub.f32 	%f44, %f42, %f43;
	add.f32 	%f45, %f35, %f35;
	div.rn.f32 	%f104, %f44, %f45;
	add.s64 	%rd24, %rd2, %rd22;
	ld.global.nc.f32 	%f46, [%rd24];
	ld.global.nc.f32 	%f47, [%rd24+-8];
	sub.f32 	%f48, %f46, %f47;
	div.rn.f32 	%f105, %f48, %f45;
	add.s64 	%rd25, %rd1, %rd22;
	ld.global.nc.f32 	%f49, [%rd25];
	ld.global.nc.f32 	%f50, [%rd25+-8];
	sub.f32 	%f51, %f49, %f50;
	div.rn.f32 	%f106, %f51, %f45;
$L__BB1_11:
	add.s32 	%r13, %r5, 1;
	setp.ge.s32 	%p17, %r13, %r24;
	setp.lt.s32 	%p18, %r5, 1;
	mov.f32 	%f107, 0f00000000;
	or.pred  	%p19, %p18, %p17;
	mov.f32 	%f108, %f107;
	mov.f32 	%f109, %f107;
	@%p19 bra 	$L__BB1_13;
	mad.lo.s32 	%r40, %r11, %r24, %r13;
	mad.lo.s32 	%r41, %r40, %r23, %r6;
	add.s32 	%r42, %r40, -2;
	mad.lo.s32 	%r43, %r42, %r23, %r6;
	mul.wide.s32 	%rd26, %r41, 4;
	add.s64 	%rd27, %rd3, %rd26;
	ld.global.nc.f32 	%f53, [%rd27];
	mul.wide.s32 	%rd28, %r43, 4;
	add.s64 	%rd29, %rd3, %rd28;
	ld.global.nc.f32 	%f54, [%rd29];
	sub.f32 	%f55, %f53, %f54;
	add.f32 	%f56, %f36, %f36;
	div.rn.f32 	%f107, %f55, %f56;
	add.s64 	%rd30, %rd2, %rd26;
	ld.global.nc.f32 	%f57, [%rd30];
	add.s64 	%rd31, %rd2, %rd28;
	ld.global.nc.f32 	%f58, [%rd31];
	sub.f32 	%f59, %f57, %f58;
	div.rn.f32 	%f108, %f59, %f56;
	add.s64 	%rd32, %rd1, %rd26;
	ld.global.nc.f32 	%f60, [%rd32];
	add.s64 	%rd33, %rd1, %rd28;
	ld.global.nc.f32 	%f61, [%rd33];
	sub.f32 	%f62, %f60, %f61;
	div.rn.f32 	%f109, %f62, %f56;
$L__BB1_13:
	neg.f32 	%f63, %f108;
	mul.f32 	%f64, %f1, 0f35A8A9B9;
	div.rn.f32 	%f65, %f34, %f64;
	sub.f32 	%f66, %f63, %f107;
	sub.f32 	%f67, %f66, %f109;
	mul.f32 	%f118, %f65, %f67;
	add.f32 	%f68, %f104, %f105;
	add.f32 	%f69, %f68, %f106;
	mul.f32 	%f119, %f65, %f69;
$L__BB1_14:
	@%p6 bra 	$L__BB1_25;
	add.s32 	%r14, %r4, 1;
	setp.ge.s32 	%p21, %r14, %r25;
	@%p21 bra 	$L__BB1_17;
	mad.lo.s32 	%r44, %r14, %r24, %r5;
	mad.lo.s32 	%r56, %r44, %r23, %r6;
	cvt.s64.s32 	%rd34, %r56;
	add.s64 	%rd35, %rd4, %rd34;
	ld.global.nc.u8 	%rs4, [%rd35];
	cvt.u32.u8 	%r45, %rs4;
	setp.eq.s32 	%p22, %r21, %r45;
	@%p22 bra 	$L__BB1_19;
$L__BB1_17:
	setp.lt.s32 	%p23, %r4, 1;
	@%p23 bra 	$L__BB1_25;
	add.s32 	%r46, %r4, -1;
	mad.lo.s32 	%r47, %r46, %r24, %r5;
	mad.lo.s32 	%r56, %r47, %r23, %r6;
	cvt.s64.s32 	%rd36, %r56;
	add.s64 	%rd37, %rd4, %rd36;
	ld.global.nc.u8 	%rs5, [%rd37];
	cvt.u32.u8 	%r48, %rs5;
	setp.ne.s32 	%p24, %r21, %r48;
	@%p24 bra 	$L__BB1_25;
$L__BB1_19:
	setp.eq.s32 	%p25, %r56, -1;
	@%p25 bra 	$L__BB1_25;
	div.s32 	%r18, %r56, %r2;
	add.s32 	%r19, %r6, 1;
	setp.ge.s32 	%p26, %r19, %r23;
	setp.lt.s32 	%p27, %r6, 1;
	mov.f32 	%f112, 0f00000000;
	or.pred  	%p28, %p27, %p26;
	mov.f32 	%f113, %f112;
	mov.f32 	%f114, %f112;
	@%p28 bra 	$L__BB1_22;
	mad.lo.s32 	%r49, %r18, %r24, %r5;
	mad.lo.s32 	%r50, %r49, %r23, %r19;
	mul.wide.s32 	%rd38, %r50, 4;
	add.s64 	%rd39, %rd3, %rd38;
	ld.global.nc.f32 	%f71, [%rd39];
	ld.global.nc.f32 	%f72, [%rd39+-8];
	sub.f32 	%f73, %f71, %f72;
	add.f32 	%f74, %f35, %f35;
	div.rn.f32 	%f112, %f73, %f74;
	add.s64 	%rd40, %rd2, %rd38;
	ld.global.nc.f32 	%f75, [%rd40];
	ld.global.nc.f32 	%f76, [%rd40+-8];
	sub.f32 	%f77, %f75, %f76;
	div.rn.f32 	%f113, %f77, %f74;
	add.s64 	%rd41, %rd1, %rd38;
	ld.global.nc.f32 	%f78, [%rd41];
	ld.global.nc.f32 	%f79, [%rd41+-8];
	sub.f32 	%f80, %f78, %f79;
	div.rn.f32 	%f114, %f80, %f74;
$L__BB1_22:
	add.s32 	%r20, %r5, 1;
	setp.ge.s32 	%p29, %r20, %r24;
	setp.lt.s32 	%p30, %r5, 1;
	mov.f32 	%f115, 0f00000000;
	or.pred  	%p31, %p30, %p29;
	mov.f32 	%f116, %f115;
	mov.f32 	%f117, %f115;
	@%p31 bra 	$L__BB1_24;
	mad.lo.s32 	%r51, %r18, %r24, %r20;
	mad.lo.s32 	%r52, %r51, %r23, %r6;
	add.s32 	%r53, %r51, -2;
	mad.lo.s32 	%r54, %r53, %r23, %r6;
	mul.wide.s32 	%rd42, %r52, 4;
	add.s64 	%rd43, %rd3, %rd42;
	ld.global.nc.f32 	%f82, [%rd43];
	mul.wide.s32 	%rd44, %r54, 4;
	add.s64 	%rd45, %rd3, %rd44;
	ld.global.nc.f32 	%f83, [%rd45];
	sub.f32 	%f84, %f82, %f83;
	add.f32 	%f85, %f36, %f36;
	div.rn.f32 	%f115, %f84, %f85;
	add.s64 	%rd46, %rd2, %rd42;
	ld.global.nc.f32 	%f86, [%rd46];
	add.s64 	%rd47, %rd2, %rd44;
	ld.global.nc.f32 	%f87, [%rd47];
	sub.f32 	%f88, %f86, %f87;
	div.rn.f32 	%f116, %f88, %f85;
	add.s64 	%rd48, %rd1, %rd42;
	ld.global.nc.f32 	%f89, [%rd48];
	add.s64 	%rd49, %rd1, %rd44;
	ld.global.nc.f32 	%f90, [%rd49];
	sub.f32 	%f91, %f89, %f90;
	div.rn.f32 	%f117, %f91, %f85;
$L__BB1_24:
	neg.f32 	%f92, %f116;
	mul.f32 	%f93, %f1, 0f35A8A9B9;
	div.rn.f32 	%f94, %f34, %f93;
	sub.f32 	%f95, %f92, %f115;
	sub.f32 	%f96, %f95, %f117;
	mul.f32 	%f118, %f94, %f96;
	add.f32 	%f97, %f112, %f113;
	add.f32 	%f98, %f97, %f114;
	mul.f32 	%f119, %f94, %f98;
$L__BB1_25:
	ld.param.u64 	%rd57, [_Z23addInterlayerDMI_kernelPfS_S_PKfS1_S1_S1_PKhfiifffiii_param_0];
	cvta.to.global.u64 	%rd50, %rd57;
	mul.wide.s32 	%rd51, %r1, 4;
	add.s64 	%rd52, %rd50, %rd51;
	atom.global.add.f32 	%f99, [%rd52], %f118;
	cvta.to.global.u64 	%rd53, %rd7;
	add.s64 	%rd54, %rd53, %rd51;
	atom.global.add.f32 	%f100, [%rd54], %f119;
	cvta.to.global.u64 	%rd55, %rd8;
	add.s64 	%rd56, %rd55, %rd51;
	atom.global.add.f32 	%f101, [%rd56], 0f00000000;
$L__BB1_26:
	ret;

}
	// .globl	_Z26addNonCollinearRKKY_kernelPfS_S_PKfS1_S1_S1_PKhffiifiii
.visible .entry _Z26addNonCollinearRKKY_kernelPfS_S_PKfS1_S1_S1_PKhffiifiii(
	.param .u64 .ptr .align 1 _Z26addNonCollinearRKKY_kernelPfS_S_PKfS1_S1_S1_PKhffiifiii_param_0,
	.param .u64 .ptr .align 1 _Z26addNonCollinearRKKY_kernelPfS_S_PKfS1_S1_S1_PKhffiifiii_param_1,
	.param .u64 .ptr .align 1 _Z26addNonCollinearRKKY_kernelPfS_S_PKfS1_S1_S1_PKhffiifiii_param_2,
	.param .u64 .ptr .align 1 _Z26addNonCollinearRKKY_kernelPfS_S_PKfS1_S1_S1_PKhffiifiii_param_3,
	.param .u64 .ptr .align 1 _Z26addNonCollinearRKKY_kernelPfS_S_PKfS1_S1_S1_PKhffiifiii_param_4,
	.param .u64 .ptr .align 1 _Z26addNonCollinearRKKY_kernelPfS_S_PKfS1_S1_S1_PKhffiifiii_param_5,
	.param .u64 .ptr .align 1 _Z26addNonCollinearRKKY_kernelPfS_S_PKfS1_S1_S1_PKhffiifiii_param_6,
	.param .u64 .ptr .align 1 _Z26addNonCollinearRKKY_kernelPfS_S_PKfS1_S1_S1_PKhffiifiii_param_7,
	.param .f32 _Z26addNonCollinearRKKY_kernelPfS_S_PKfS1_S1_S1_PKhffiifiii_param_8,
	.param .f32 _Z26addNonCollinearRKKY_kernelPfS_S_PKfS1_S1_S1_PKhffiifiii_param_9,
	.param .u32 _Z26addNonCollinearRKKY_kernelPfS_S_PKfS1_S1_S1_PKhffiifiii_param_10,
	.param .u32 _Z26addNonCollinearRKKY_kernelPfS_S_PKfS1_S1_S1_PKhffiifiii_param_11,
	.param .f32 _Z26addNonCollinearRKKY_kernelPfS_S_PKfS1_S1_S1_PKhffiifiii_param_12,
	.param .u32 _Z26addNonCollinearRKKY_kernelPfS_S_PKfS1_S1_S1_PKhffiifiii_param_13,
	.param .u32 _Z26addNonCollinearRKKY_kernelPfS_S_PKfS1_S1_S1_PKhffiifiii_param_14,
	.param .u32 _Z26addNonCollinearRKKY_kernelPfS_S_PKfS1_S1_S1_PKhffiifiii_param_15
)
{
	.reg .pred 	%p<26>;
	.reg .b16 	%rs<10>;
	.reg .b32 	%r<59>;
	.reg .b32 	%f<213>;
	.reg .b64 	%rd<81>;

	ld.param.u64 	%rd10, [_Z26addNonCollinearRKKY_kernelPfS_S_PKfS1_S1_S1_PKhffiifiii_param_3];
	ld.param.u64 	%rd11, [_Z26addNonCollinearRKKY_kernelPfS_S_PKfS1_S1_S1_PKhffiifiii_param_4];
	ld.param.u64 	%rd12, [_Z26addNonCollinearRKKY_kernelPfS_S_PKfS1_S1_S1_PKhffiifiii_param_5];
	ld.param.u64 	%rd13, [_Z26addNonCollinearRKKY_kernelPfS_S_PKfS1_S1_S1_PKhffiifiii_param_7];
	ld.param.f32 	%f53, [_Z26addNonCollinearRKKY_kernelPfS_S_PKfS1_S1_S1_PKhffiifiii_param_8];
	ld.param.f32 	%f54, [_Z26addNonCollinearRKKY_kernelPfS_S_PKfS1_S1_S1_PKhffiifiii_param_9];
	ld.param.u32 	%r16, [_Z26addNonCollinearRKKY_kernelPfS_S_PKfS1_S1_S1_PKhffiifiii_param_11];
	ld.param.u32 	%r17, [_Z26addNonCollinearRKKY_kernelPfS_S_PKfS1_S1_S1_PKhffiifiii_param_13];
	ld.param.u32 	%r18, [_Z26addNonCollinearRKKY_kernelPfS_S_PKfS1_S1_S1_PKhffiifiii_param_14];
	ld.param.u32 	%r19, [_Z26addNonCollinearRKKY_kernelPfS_S_PKfS1_S1_S1_PKhffiifiii_param_15];
	cvta.to.global.u64 	%rd1, %rd12;
	cvta.to.global.u64 	%rd2, %rd11;
	cvta.to.global.u64 	%rd3, %rd10;
	cvta.to.global.u64 	%rd4, %rd13;
	mov.u32 	%r20, %ctaid.x;
	mov.u32 	%r21, %ntid.x;
	mov.u32 	%r22, %tid.x;
	mad.lo.s32 	%r1, %r20, %r21, %r22;
	mul.lo.s32 	%r2, %r18, %r17;
	mul.lo.s32 	%r23, %r2, %r19;
	setp.ge.s32 	%p1, %r1, %r23;
	@%p1 bra 	$L__BB2_30;
	ld.param.u64 	%rd80, [_Z26addNonCollinearRKKY_kernelPfS_S_PKfS1_S1_S1_PKhffiifiii_param_6];
	cvta.to.global.u64 	%rd14, %rd80;
	cvt.s64.s32 	%rd5, %r1;
	mul.wide.s32 	%rd15, %r1, 4;
	add.s64 	%rd16, %rd14, %rd15;
	ld.global.nc.f32 	%f1, [%rd16];
	setp.le.f32 	%p2, %f1, 0f00000000;
	setp.eq.f32 	%p3, %f53, 0f00000000;
	or.pred  	%p4, %p3, %p2;
	@%p4 bra 	$L__BB2_30;
	ld.param.u32 	%r55, [_Z26addNonCollinearRKKY_kernelPfS_S_PKfS1_S1_S1_PKhffiifiii_param_10];
	add.s64 	%rd17, %rd4, %rd5;
	ld.global.nc.u8 	%rs1, [%rd17];
	cvt.u32.u8 	%r3, %rs1;
	setp.ne.s32 	%p5, %r55, %r3;
	setp.ne.s32 	%p6, %r16, %r3;
	and.pred  	%p7, %p5, %p6;
	@%p7 bra 	$L__BB2_30;
	ld.param.u32 	%r56, [_Z26addNonCollinearRKKY_kernelPfS_S_PKfS1_S1_S1_PKhffiifiii_param_10];
	div.s32 	%r4, %r1, %r2;
	mul.lo.s32 	%r24, %r4, %r2;
	sub.s32 	%r25, %r1, %r24;
	div.s32 	%r5, %r25, %r17;
	mul.lo.s32 	%r26, %r5, %r17;
	sub.s32 	%r6, %r25, %r26;
	add.s64 	%rd19, %rd3, %rd15;
	ld.global.nc.f32 	%f2, [%rd19];
	add.s64 	%rd20, %rd2, %rd15;
	ld.global.nc.f32 	%f3, [%rd20];
	add.s64 	%rd21, %rd1, %rd15;
	ld.global.nc.f32 	%f4, [%rd21];
	setp.ne.s32 	%p8, %r56, %r3;
	mov.f32 	%f192, 0f00000000;
	mov.f32 	%f186, 0f00000000;
	mov.f32 	%f187, 0f00000000;
	mov.f32 	%f188, 0f00000000;
	mov.f32 	%f193, %f192;
	mov.f32 	%f194, %f192;
	@%p8 bra 	$L__BB2_22;
	add.s32 	%r27, %r4, 1;
	setp.ge.s32 	%p9, %r27, %r19;
	mov.f32 	%f192, %f186;
	mov.f32 	%f193, %f187;
	mov.f32 	%f194, %f188;
	@%p9 bra 	$L__BB2_7;
	mad.lo.s32 	%r28, %r18, %r4, %r18;
	add.s32 	%r29, %r28, %r5;
	mad.lo.s32 	%r7, %r29, %r17, %r6;
	cvt.s64.s32 	%rd22, %r7;
	add.s64 	%rd23, %rd4, %rd22;
	ld.global.nc.u8 	%rs2, [%rd23];
	cvt.u32.u8 	%r30, %rs2;
	setp.ne.s32 	%p10, %r16, %r30;
	@%p10 bra 	$L__BB2_7;
	ld.param.f32 	%f178, [_Z26addNonCollinearRKKY_kernelPfS_S_PKfS1_S1_S1_PKhffiifiii_param_12];
	mul.wide.s32 	%rd24, %r7, 4;
	add.s64 	%rd25, %rd3, %rd24;
	ld.global.nc.f32 	%f59, [%rd25];
	add.s64 	%rd26, %rd2, %rd24;
	ld.global.nc.f32 	%f60, [%rd26];
	add.s64 	%rd27, %rd1, %rd24;
	ld.global.nc.f32 	%f61, [%rd27];
	mul.f32 	%f62, %f3, %f60;
	fma.rn.f32 	%f63, %f2, %f59, %f62;
	fma.rn.f32 	%f64, %f4, %f61, %f63;
	fma.rn.f32 	%f65, %f54, %f64, 0f3F800000;
	mul.f32 	%f66, %f53, %f65;
	mul.f32 	%f67, %f1, 0f35A8A9B9;
	mul.f32 	%f68, %f178, %f67;
	div.rn.f32 	%f69, %f66, %f68;
	fma.rn.f32 	%f192, %f59, %f69, 0f00000000;
	fma.rn.f32 	%f193, %f60, %f69, 0f00000000;
	mul.f32 	%f70, %f61, %f69;
	fma.rn.f32 	%f71, %f54, 0fBF000000, 0f3F800000;
	fma.rn.f32 	%f194, %f71, %f70, 0f00000000;
$L__BB2_7:
	setp.lt.s32 	%p11, %r4, 1;
	@%p11 bra 	$L__BB2_10;
	add.s32 	%r31, %r4, -1;
	mad.lo.s32 	%r32, %r31, %r18, %r5;
	mad.lo.s32 	%r8, %r32, %r17, %r6;
	cvt.s64.s32 	%rd28, %r8;
	add.s64 	%rd29, %rd4, %rd28;
	ld.global.nc.u8 	%rs3, [%rd29];
	cvt.u32.u8 	%r33, %rs3;
	setp.ne.s32 	%p12, %r16, %r33;
	@%p12 bra 	$L__BB2_10;
	ld.param.f32 	%f179, [_Z26addNonCollinearRKKY_kernelPfS_S_PKfS1_S1_S1_PKhffiifiii_param_12];
	mul.wide.s32 	%rd30, %r8, 4;
	add.s64 	%rd31, %rd3, %rd30;
	ld.global.nc.f32 	%f72, [%rd31];
	add.s64 	%rd32, %rd2, %rd30;
	ld.global.nc.f32 	%f73, [%rd32];
	add.s64 	%rd33, %rd1, %rd30;
	ld.global.nc.f32 	%f74, [%rd33];
	mul.f32 	%f75, %f3, %f73;
	fma.rn.f32 	%f76, %f2, %f72, %f75;
	fma.rn.f32 	%f77, %f4, %f74, %f76;
	fma.rn.f32 	%f78, %f54, %f77, 0f3F800000;
	mul.f32 	%f79, %f53, %f78;
	mul.f32 	%f80, %f1, 0f35A8A9B9;
	mul.f32 	%f81, %f179, %f80;
	div.rn.f32 	%f82, %f79, %f81;
	fma.rn.f32 	%f192, %f72, %f82, %f192;
	fma.rn.f32 	%f193, %f73, %f82, %f193;
	mul.f32 	%f83, %f74, %f82;
	fma.rn.f32 	%f84, %f54, 0fBF000000, 0f3F800000;
	fma.rn.f32 	%f194, %f84, %f83, %f194;
$L__BB2_10:
	add.s32 	%r34, %r6, 1;
	setp.ge.s32 	%p13, %r34, %r17;
	@%p13 bra 	$L__BB2_13;
	mad.lo.s32 	%r35, %r4, %r18, %r5;
	mad.lo.s32 	%r36, %r35, %r17, %r6;
	add.s32 	%r9, %r36, 1;
	cvt.s64.s32 	%rd34, %r9;
	add.s64 	%rd35, %rd4, %rd34;
	ld.global.nc.u8 	%rs4, [%rd35];
	cvt.u32.u8 	%r37, %rs4;
	setp.ne.s32 	%p14, %r16, %r37;
	@%p14 bra 	$L__BB2_13;
	ld.param.f32 	%f180, [_Z26addNonCollinearRKKY_kernelPfS_S_PKfS1_S1_S1_PKhffiifiii_param_12];
	mul.wide.s32 	%rd36, %r9, 4;
	add.s64 	%rd37, %rd3, %rd36;
	ld.global.nc.f32 	%f85, [%rd37];
	add.s64 	%rd38, %rd2, %rd36;
	ld.global.nc.f32 	%f86, [%rd38];
	add.s64 	%rd39, %rd1, %rd36;
	ld.global.nc.f32 	%f87, [%rd39];
	mul.f32 	%f88, %f3, %f86;
	fma.rn.f32 	%f89, %f2, %f85, %f88;
	fma.rn.f32 	%f90, %f4, %f87, %f89;
	mul.f32 	%f91, %f53, 0f3F000000;
	fma.rn.f32 	%f92, %f54, %f90, 0f3F800000;
	mul.f32 	%f93, %f91, %f92;
	mul.f32 	%f94, %f1, 0f35A8A9B9;
	mul.f32 	%f95, %f180, %f94;
	div.rn.f32 	%f96, %f93, %f95;
	fma.rn.f32 	%f192, %f85, %f96, %f192;
	fma.rn.f32 	%f193, %f86, %f96, %f193;
	mul.f32 	%f97, %f87, %f96;
	mul.f32 	%f98, %f54, 0f3F000000;
	mov.f32 	%f99, 0f3F800000;
	sub.f32 	%f100, %f99, %f98;
	fma.rn.f32 	%f194, %f100, %f97, %f194;
$L__BB2_13:
	setp.lt.s32 	%p15, %r6, 1;
	@%p15 bra 	$L__BB2_16;
	mad.lo.s32 	%r38, %r4, %r18, %r5;
	mad.lo.s32 	%r39, %r38, %r17, %r6;
	add.s32 	%r10, %r39, -1;
	cvt.s64.s32 	%rd40, %r10;
	add.s64 	%rd41, %rd4, %rd40;
	ld.global.nc.u8 	%rs5, [%rd41];
	cvt.u32.u8 	%r40, %rs5;
	setp.ne.s32 	%p16, %r16, %r40;
	@%p16 bra 	$L__BB2_16;
	ld.param.f32 	%f181, [_Z26addNonCollinearRKKY_kernelPfS_S_PKfS1_S1_S1_PKhffiifiii_param_12];
	mul.wide.s32 	%rd42, %r10, 4;
	add.s64 	%rd43, %rd3, %rd42;
	ld.global.nc.f32 	%f101, [%rd43];
	add.s64 	%rd44, %rd2, %rd42;
	ld.global.nc.f32 	%f102, [%rd44];
	add.s64 	%rd45, %rd1, %rd42;
	ld.global.nc.f32 	%f103, [%rd45];
	mul.f32 	%f104, %f3, %f102;
	fma.rn.f32 	%f105, %f2, %f101, %f104;
	fma.rn.f32 	%f106, %f4, %f103, %f105;
	mul.f32 	%f107, %f53, 0f3F000000;
	fma.rn.f32 	%f108, %f54, %f106, 0f3F800000;
	mul.f32 	%f109, %f107, %f108;
	mul.f32 	%f110, %f1, 0f35A8A9B9;
	mul.f32 	%f111, %f181, %f110;
	div.rn.f32 	%f112, %f109, %f111;
	fma.rn.f32 	%f192, %f101, %f112, %f192;
	fma.rn.f32 	%f193, %f102, %f112, %f193;
	mul.f32 	%f113, %f103, %f112;
	mul.f32 	%f114, %f54, 0f3F000000;
	mov.f32 	%f115, 0f3F800000;
	sub.f32 	%f116, %f115, %f114;
	fma.rn.f32 	%f194, %f116, %f113, %f194;
$L__BB2_16:
	add.s32 	%r41, %r5, 1;
	setp.ge.s32 	%p17, %r41, %r18;
	@%p17 bra 	$L__BB2_19;
	mad.lo.s32 	%r42, %r4, %r18, %r5;
	mad.lo.s32 	%r43, %r17, %r42, %r17;
	add.s32 	%r11, %r43, %r6;
	cvt.s64.s32 	%rd46, %r11;
	add.s64 	%rd47, %rd4, %rd46;
	ld.global.nc.u8 	%rs6, [%rd47];
	cvt.u32.u8 	%r44, %rs6;
	setp.ne.s32 	%p18, %r16, %r44;
	@%p18 bra 	$L__BB2_19;
	ld.param.f32 	%f182, [_Z26addNonCollinearRKKY_kernelPfS_S_PKfS1_S1_S1_PKhffiifiii_param_12];
	mul.wide.s32 	%rd48, %r11, 4;
	add.s64 	%rd49, %rd3, %rd48;
	ld.global.nc.f32 	%f117, [%rd49];
	add.s64 	%rd50, %rd2, %rd48;
	ld.global.nc.f32 	%f118, [%rd50];
	add.s64 	%rd51, %rd1, %rd48;
	ld.global.nc.f32 	%f119, [%rd51];
	mul.f32 	%f120, %f3, %f118;
	fma.rn.f32 	%f121, %f2, %f117, %f120;
	fma.rn.f32 	%f122, %f4, %f119, %f121;
	mul.f32 	%f123, %f53, 0f3F000000;
	fma.rn.f32 	%f124, %f54, %f122, 0f3F800000;
	mul.f32 	%f125, %f123, %f124;
	mul.f32 	%f126, %f1, 0f35A8A9B9;
	mul.f32 	%f127, %f182, %f126;
	div.rn.f32 	%f128, %f125, %f127;
	fma.rn.f32 	%f192, %f117, %f128, %f192;
	fma.rn.f32 	%f193, %f118, %f128, %f193;
	mul.f32 	%f129, %f119, %f128;
	mul.f32 	%f130, %f54, 0f3F000000;
	mov.f32 	%f131, 0f3F800000;
	sub.f32 	%f132, %f131, %f130;
	fma.rn.f32 	%f194, %f132, %f129, %f194;
$L__BB2_19:
	setp.lt.s32 	%p19, %r5, 1;
	@%p19 bra 	$L__BB2_22;
	mad.lo.s32 	%r45, %r4, %r18, %r5;
	add.s32 	%r46, %r45, -1;
	mad.lo.s32 	%r12, %r46, %r17, %r6;
	cvt.s64.s32 	%rd52, %r12;
	add.s64 	%rd53, %rd4, %rd52;
	ld.global.nc.u8 	%rs7, [%rd53];
	cvt.u32.u8 	%r47, %rs7;
	setp.ne.s32 	%p20, %r16, %r47;
	@%p20 bra 	$L__BB2_22;
	ld.param.f32 	%f183, [_Z26addNonCollinearRKKY_kernelPfS_S_PKfS1_S1_S1_PKhffiifiii_param_12];
	mul.wide.s32 	%rd54, %r12, 4;
	add.s64 	%rd55, %rd3, %rd54;
	ld.global.nc.f32 	%f133, [%rd55];
	add.s64 	%rd56, %rd2, %rd54;
	ld.global.nc.f32 	%f134, [%rd56];
	add.s64 	%rd57, %rd1, %rd54;
	ld.global.nc.f32 	%f135, [%rd57];
	mul.f32 	%f136, %f3, %f134;
	fma.rn.f32 	%f137, %f2, %f133, %f136;
	fma.rn.f32 	%f138, %f4, %f135, %f137;
	mul.f32 	%f139, %f53, 0f3F000000;
	fma.rn.f32 	%f140, %f54, %f138, 0f3F800000;
	mul.f32 	%f141, %f139, %f140;
	mul.f32 	%f142, %f1, 0f35A8A9B9;
	mul.f32 	%f143, %f183, %f142;
	div.rn.f32 	%f144, %f141, %f143;
	fma.rn.f32 	%f192, %f133, %f144, %f192;
	fma.rn.f32 	%f193, %f134, %f144, %f193;
	mul.f32 	%f145, %f135, %f144;
	mul.f32 	%f146, %f54, 0f3F000000;
	mov.f32 	%f147, 0f3F800000;
	sub.f32 	%f148, %f147, %f146;
	fma.rn.f32 	%f194, %f148, %f145, %f194;
$L__BB2_22:
	@%p6 bra 	$L__BB2_29;
	add.s32 	%r48, %r4, 1;
	setp.ge.s32 	%p22, %r48, %r19;
	@%p22 bra 	$L__BB2_26;
	ld.param.u32 	%r57, [_Z26addNonCollinearRKKY_kernelPfS_S_PKfS1_S1_S1_PKhffiifiii_param_10];
	mad.lo.s32 	%r49, %r18, %r4, %r18;
	add.s32 	%r50, %r49, %r5;
	mad.lo.s32 	%r13, %r50, %r17, %r6;
	cvt.s64.s32 	%rd58, %r13;
	add.s64 	%rd59, %rd4, %rd58;
	ld.global.nc.u8 	%rs8, [%rd59];
	cvt.u32.u8 	%r51, %rs8;
	setp.ne.s32 	%p23, %r57, %r51;
	@%p23 bra 	$L__BB2_26;
	ld.param.f32 	%f184, [_Z26addNonCollinearRKKY_kernelPfS_S_PKfS1_S1_S1_PKhffiifiii_param_12];
	mul.wide.s32 	%rd60, %r13, 4;
	add.s64 	%rd61, %rd3, %rd60;
	ld.global.nc.f32 	%f149, [%rd61];
	add.s64 	%rd62, %rd2, %rd60;
	ld.global.nc.f32 	%f150, [%rd62];
	add.s64 	%rd63, %rd1, %rd60;
	ld.global.nc.f32 	%f151, [%rd63];
	mul.f32 	%f152, %f3, %f150;
	fma.rn.f32 	%f153, %f2, %f149, %f152;
	fma.rn.f32 	%f154, %f4, %f151, %f153;
	fma.rn.f32 	%f155, %f54, %f154, 0f3F800000;
	mul.f32 	%f156, %f53, %f155;
	mul.f32 	%f157, %f1, 0f35A8A9B9;
	mul.f32 	%f158, %f184, %f157;
	div.rn.f32 	%f159, %f156, %f158;
	fma.rn.f32 	%f192, %f149, %f159, %f192;
	fma.rn.f32 	%f193, %f150, %f159, %f193;
	mul.f32 	%f160, %f151, %f159;
	fma.rn.f32 	%f161, %f54, 0fBF000000, 0f3F800000;
	fma.rn.f32 	%f194, %f161, %f160, %f194;
$L__BB2_26:
	setp.lt.s32 	%p24, %r4, 1;
	@%p24 bra 	$L__BB2_29;
	ld.param.u32 	%r58, [_Z26addNonCollinearRKKY_kernelPfS_S_PKfS1_S1_S1_PKhffiifiii_param_10];
	add.s32 	%r52, %r4, -1;
	mad.lo.s32 	%r53, %r52, %r18, %r5;
	mad.lo.s32 	%r14, %r53, %r17, %r6;
	cvt.s64.s32 	%rd64, %r14;
	add.s64 	%rd65, %rd4, %rd64;
	ld.global.nc.u8 	%rs9, [%rd65];
	cvt.u32.u8 	%r54, %rs9;
	setp.ne.s32 	%p25, %r58, %r54;
	@%p25 bra 	$L__BB2_29;
	ld.param.f32 	%f185, [_Z26addNonCollinearRKKY_kernelPfS_S_PKfS1_S1_S1_PKhffiifiii_param_12];
	mul.wide.s32 	%rd66, %r14, 4;
	add.s64 	%rd67, %rd3, %rd66;
	ld.global.nc.f32 	%f162, [%rd67];
	add.s64 	%rd68, %rd2, %rd66;
	ld.global.nc.f32 	%f163, [%rd68];
	add.s64 	%rd69, %rd1, %rd66;
	ld.global.nc.f32 	%f164, [%rd69];
	mul.f32 	%f165, %f3, %f163;
	fma.rn.f32 	%f166, %f2, %f162, %f165;
	fma.rn.f32 	%f167, %f4, %f164, %f166;
	fma.rn.f32 	%f168, %f54, %f167, 0f3F800000;
	mul.f32 	%f169, %f53, %f168;
	mul.f32 	%f170, %f1, 0f35A8A9B9;
	mul.f32 	%f171, %f185, %f170;
	div.rn.f32 	%f172, %f169, %f171;
	fma.rn.f32 	%f192, %f162, %f172, %f192;
	fma.rn.f32 	%f193, %f163, %f172, %f193;
	mul.f32 	%f173, %f164, %f172;
	fma.rn.f32 	%f174, %f54, 0fBF000000, 0f3F800000;
	fma.rn.f32 	%f194, %f174, %f173, %f194;
$L__BB2_29:
	ld.param.u64 	%rd79, [_Z26addNonCollinearRKKY_kernelPfS_S_PKfS1_S1_S1_PKhffiifiii_param_2];
	ld.param.u64 	%rd78, [_Z26addNonCollinearRKKY_kernelPfS_S_PKfS1_S1_S1_PKhffiifiii_param_1];
	ld.param.u64 	%rd77, [_Z26addNonCollinearRKKY_kernelPfS_S_PKfS1_S1_S1_PKhffiifiii_param_0];
	cvta.to.global.u64 	%rd70, %rd77;
	mul.wide.s32 	%rd71, %r1, 4;
	add.s64 	%rd72, %rd70, %rd71;
	atom.global.add.f32 	%f175, [%rd72], %f192;
	cvta.to.global.u64 	%rd73, %rd78;
	add.s64 	%rd74, %rd73, %rd71;
	atom.global.add.f32 	%f176, [%rd74], %f193;
	cvta.to.global.u64 	%rd75, %rd79;
	add.s64 	%rd76, %rd75, %rd71;
	atom.global.add.f32 	%f177, [%rd76], %f194;
$L__BB2_30:
	ret;

}
	// .globl	_Z25solveSpinDiffusion_kernelPfS_S_PKfS1_S1_fiiii
.visible .entry _Z25solveSpinDiffusion_kernelPfS_S_PKfS1_S1_fiiii(
	.param .u64 .ptr .align 1 _Z25solveSpinDiffusion_kernelPfS_S_PKfS1_S1_fiiii_param_0,
	.param .u64 .ptr .align 1 _Z25solveSpinDiffusion_kernelPfS_S_PKfS1_S1_fiiii_param_1,
	.param .u64 .ptr .align 1 _Z25solveSpinDiffusion_kernelPfS_S_PKfS1_S1_fiiii_param_2,
	.param .u64 .ptr .align 1 _Z25solveSpinDiffusion_kernelPfS_S_PKfS1_S1_fiiii_param_3,
	.param .u64 .ptr .align 1 _Z25solveSpinDiffusion_kernelPfS_S_PKfS1_S1_fiiii_param_4,
	.param .u64 .ptr .align 1 _Z25solveSpinDiffusion_kernelPfS_S_PKfS1_S1_fiiii_param_5,
	.param .f32 _Z25solveSpinDiffusion_kernelPfS_S_PKfS1_S1_fiiii_param_6,
	.param .u32 _Z25solveSpinDiffusion_kernelPfS_S_PKfS1_S1_fiiii_param_7,
	.param .u32 _Z25solveSpinDiffusion_kernelPfS_S_PKfS1_S1_fiiii_param_8,
	.param .u32 _Z25solveSpinDiffusion_kernelPfS_S_PKfS1_S1_fiiii_param_9,
	.param .u32 _Z25solveSpinDiffusion_kernelPfS_S_PKfS1_S1_fiiii_param_10
)
{
	.local .align 16 .b8 	__local_depot3[1024];
	.reg .b64 	%SP;
	.reg .b64 	%SPL;
	.reg .pred 	%p<50>;
	.reg .b32 	%r<232>;
	.reg .b32 	%f<234>;
	.reg .b64 	%rd<203>;

	mov.u64 	%SPL, __local_depot3;
	ld.param.u64 	%rd18, [_Z25solveSpinDiffusion_kernelPfS_S_PKfS1_S1_fiiii_param_0];
	ld.param.u64 	%rd19, [_Z25solveSpinDiffusion_kernelPfS_S_PKfS1_S1_fiiii_param_1];
	ld.param.u64 	%rd20, [_Z25solveSpinDiffusion_kernelPfS_S_PKfS1_S1_fiiii_param_2];
	ld.param.u64 	%rd21, [_Z25solveSpinDiffusion_kernelPfS_S_PKfS1_S1_fiiii_param_3];
	ld.param.u64 	%rd22, [_Z25solveSpinDiffusion_kernelPfS_S_PKfS1_S1_fiiii_param_4];
	ld.param.u64 	%rd23, [_Z25solveSpinDiffusion_kernelPfS_S_PKfS1_S1_fiiii_param_5];
	ld.param.f32 	%f7, [_Z25solveSpinDiffusion_kernelPfS_S_PKfS1_S1_fiiii_param_6];
	ld.param.u32 	%r95, [_Z25solveSpinDiffusion_kernelPfS_S_PKfS1_S1_fiiii_param_7];
	ld.param.u32 	%r96, [_Z25solveSpinDiffusion_kernelPfS_S_PKfS1_S1_fiiii_param_8];
	ld.param.u32 	%r97, [_Z25solveSpinDiffusion_kernelPfS_S_PKfS1_S1_fiiii_param_9];
	ld.param.u32 	%r98, [_Z25solveSpinDiffusion_kernelPfS_S_PKfS1_S1_fiiii_param_10];
	cvta.to.global.u64 	%rd1, %rd23;
	cvta.to.global.u64 	%rd2, %rd21;
	cvta.to.global.u64 	%rd3, %rd22;
	cvta.to.global.u64 	%rd4, %rd19;
	cvta.to.global.u64 	%rd5, %rd18;
	cvta.to.global.u64 	%rd6, %rd20;
	add.u64 	%rd7, %SPL, 0;
	add.u64 	%rd8, %SPL, 512;
	mov.u32 	%r99, %ctaid.x;
	mov.u32 	%r100, %ntid.x;
	mov.u32 	%r101, %tid.x;
	mad.lo.s32 	%r1, %r99, %r100, %r101;
	mul.lo.s32 	%r2, %r96, %r95;
	setp.ge.s32 	%p1, %r1, %r2;
	@%p1 bra 	$L__BB3_69;
	div.s32 	%r3, %r1, %r95;
	mul.lo.s32 	%r102, %r3, %r95;
	sub.s32 	%r4, %r1, %r102;
	setp.gt.s32 	%p2, %r97, 128;
	@%p2 bra 	$L__BB3_69;
	setp.lt.s32 	%p3, %r97, 1;
	@%p3 bra 	$L__BB3_14;
	add.s32 	%r104, %r97, -1;
	cvt.rn.f32.u32 	%f1, %r104;
	and.b32  	%r5, %r97, 7;
	setp.lt.u32 	%p4, %r97, 8;
	mov.b32 	%r200, 0;
	@%p4 bra 	$L__BB3_6;
	and.b32  	%r200, %r97, 2147483640;
	mov.b32 	%r217, 0;
$L__BB3_5:
	.pragma "nounroll";
	mad.lo.s32 	%r106, %r217, %r96, %r3;
	mad.lo.s32 	%r107, %r106, %r95, %r4;
	mul.wide.s32 	%rd26, %r107, 4;
	add.s64 	%rd27, %rd2, %rd26;
	ld.global.nc.f32 	%f8, [%rd27];
	add.s64 	%rd28, %rd3, %rd26;
	ld.global.nc.f32 	%f9, [%rd28];
	add.s64 	%rd29, %rd1, %rd26;
	ld.global.nc.f32 	%f10, [%rd29];
	mul.f32 	%f11, %f8, %f9;
	mul.f32 	%f12, %f11, %f10;
	cvt.rn.f32.u32 	%f13, %r217;
	div.rn.f32 	%f14, %f13, %f1;
	mul.f32 	%f15, %f14, %f12;
	mul.wide.u32 	%rd30, %r217, 4;
	add.s64 	%rd31, %rd7, %rd30;
	add.s32 	%r108, %r217, 1;
	add.s32 	%r109, %r107, %r2;
	mul.wide.s32 	%rd32, %r109, 4;
	add.s64 	%rd33, %rd2, %rd32;
	ld.global.nc.f32 	%f16, [%rd33];
	add.s64 	%rd34, %rd3, %rd32;
	ld.global.nc.f32 	%f17, [%rd34];
	add.s64 	%rd35, %rd1, %rd32;
	ld.global.nc.f32 	%f18, [%rd35];
	mul.f32 	%f19, %f16, %f17;
	mul.f32 	%f20, %f19, %f18;
	cvt.rn.f32.u32 	%f21, %r108;
	div.rn.f32 	%f22, %f21, %f1;
	mul.f32 	%f23, %f22, %f20;
	add.s32 	%r110, %r217, 2;
	add.s32 	%r111, %r109, %r2;
	mul.wide.s32 	%rd36, %r111, 4;
	add.s64 	%rd37, %rd2, %rd36;
	ld.global.nc.f32 	%f24, [%rd37];
	add.s64 	%rd38, %rd3, %rd36;
	ld.global.nc.f32 	%f25, [%rd38];
	add.s64 	%rd39, %rd1, %rd36;
	ld.global.nc.f32 	%f26, [%rd39];
	mul.f32 	%f27, %f24, %f25;
	mul.f32 	%f28, %f27, %f26;
	cvt.rn.f32.u32 	%f29, %r110;
	div.rn.f32 	%f30, %f29, %f1;
	mul.f32 	%f31, %f30, %f28;
	add.s32 	%r112, %r217, 3;
	add.s32 	%r113, %r111, %r2;
	mul.wide.s32 	%rd40, %r113, 4;
	add.s64 	%rd41, %rd2, %rd40;
	ld.global.nc.f32 	%f32, [%rd41];
	add.s64 	%rd42, %rd3, %rd40;
	ld.global.nc.f32 	%f33, [%rd42];
	add.s64 	%rd43, %rd1, %rd40;
	ld.global.nc.f32 	%f34, [%rd43];
	mul.f32 	%f35, %f32, %f33;
	mul.f32 	%f36, %f35, %f34;
	cvt.rn.f32.u32 	%f37, %r112;
	div.rn.f32 	%f38, %f37, %f1;
	mul.f32 	%f39, %f38, %f36;
	st.local.v4.f32 	[%rd31], {%f15, %f23, %f31, %f39};
	add.s32 	%r114, %r217, 4;
	add.s32 	%r115, %r113, %r2;
	mul.wide.s32 	%rd44, %r115, 4;
	add.s64 	%rd45, %rd2, %rd44;
	ld.global.nc.f32 	%f40, [%rd45];
	add.s64 	%rd46, %rd3, %rd44;
	ld.global.nc.f32 	%f41, [%rd46];
	add.s64 	%rd47, %rd1, %rd44;
	ld.global.nc.f32 	%f42, [%rd47];
	mul.f32 	%f43, %f40, %f41;
	mul.f32 	%f44, %f43, %f42;
	cvt.rn.f32.u32 	%f45, %r114;
	div.rn.f32 	%f46, %f45, %f1;
	mul.f32 	%f47, %f46, %f44;
	add.s32 	%r116, %r217, 5;
	add.s32 	%r117, %r115, %r2;
	mul.wide.s32 	%rd48, %r117, 4;
	add.s64 	%rd49, %rd2, %rd48;
	ld.global.nc.f32 	%f48, [%rd49];
	add.s64 	%rd50, %rd3, %rd48;
	ld.global.nc.f32 	%f49, [%rd50];
	add.s64 	%rd51, %rd1, %rd48;
	ld.global.nc.f32 	%f50, [%rd51];
	mul.f32 	%f51, %f48, %f49;
	mul.f32 	%f52, %f51, %f50;
	cvt.rn.f32.u32 	%f53, %r116;
	div.rn.f32 	%f54, %f53, %f1;
	mul.f32 	%f55, %f54, %f52;
	add.s32 	%r118, %r217, 6;
	add.s32 	%r119, %r117, %r2;
	mul.wide.s32 	%rd52, %r119, 4;
	add.s64 	%rd53, %rd2, %rd52;
	ld.global.nc.f32 	%f56, [%rd53];
	add.s64 	%rd54, %rd3, %rd52;
	ld.global.nc.f32 	%f57, [%rd54];
	add.s64 	%rd55, %rd1, %rd52;
	ld.global.nc.f32 	%f58, [%rd55];
	mul.f32 	%f59, %f56, %f57;
	mul.f32 	%f60, %f59, %f58;
	cvt.rn.f32.u32 	%f61, %r118;
	div.rn.f32 	%f62, %f61, %f1;
	mul.f32 	%f63, %f62, %f60;
	add.s32 	%r120, %r217, 7;
	add.s32 	%r121, %r119, %r2;
	mul.wide.s32 	%rd56, %r121, 4;
	add.s64 	%rd57, %rd2, %rd56;
	ld.global.nc.f32 	%f64, [%rd57];
	add.s64 	%rd58, %rd3, %rd56;
	ld.global.nc.f32 	%f65, [%rd58];
	add.s64 	%rd59, %rd1, %rd56;
	ld.global.nc.f32 	%f66, [%rd59];
	mul.f32 	%f67, %f64, %f65;
	mul.f32 	%f68, %f67, %f66;
	cvt.rn.f32.u32 	%f69, %r120;
	div.rn.f32 	%f70, %f69, %f1;
	mul.f32 	%f71, %f70, %f68;
	st.local.v4.f32 	[%rd31+16], {%f47, %f55, %f63, %f71};
	add.s32 	%r217, %r217, 8;
	setp.eq.s32 	%p5, %r217, %r200;
	@%p5 bra 	$L__BB3_6;
	bra.uni 	$L__BB3_5;
$L__BB3_6:
	setp.eq.s32 	%p6, %r5, 0;
	@%p6 bra 	$L__BB3_14;
	and.b32  	%r8, %r97, 3;
	setp.lt.u32 	%p7, %r5, 4;
	@%p7 bra 	$L__BB3_9;
	mad.lo.s32 	%r122, %r200, %r96, %r3;
	mad.lo.s32 	%r123, %r122, %r95, %r4;
	mul.wide.s32 	%rd60, %r123, 4;
	add.s64 	%rd61, %rd2, %rd60;
	ld.global.nc.f32 	%f72, [%rd61];
	add.s64 	%rd62, %rd3, %rd60;
	ld.global.nc.f32 	%f73, [%rd62];
	add.s64 	%rd63, %rd1, %rd60;
	ld.global.nc.f32 	%f74, [%rd63];
	mul.f32 	%f75, %f72, %f73;
	mul.f32 	%f76, %f75, %f74;
	cvt.rn.f32.u32 	%f77, %r200;
	div.rn.f32 	%f78, %f77, %f1;
	mul.f32 	%f79, %f78, %f76;
	mul.wide.u32 	%rd64, %r200, 4;
	add.s64 	%rd65, %rd7, %rd64;
	st.local.f32 	[%rd65], %f79;
	add.s32 	%r124, %r200, 1;
	add.s32 	%r125, %r123, %r2;
	mul.wide.s32 	%rd66, %r125, 4;
	add.s64 	%rd67, %rd2, %rd66;
	ld.global.nc.f32 	%f80, [%rd67];
	add.s64 	%rd68, %rd3, %rd66;
	ld.global.nc.f32 	%f81, [%rd68];
	add.s64 	%rd69, %rd1, %rd66;
	ld.global.nc.f32 	%f82, [%rd69];
	mul.f32 	%f83, %f80, %f81;
	mul.f32 	%f84, %f83, %f82;
	cvt.rn.f32.u32 	%f85, %r124;
	div.rn.f32 	%f86, %f85, %f1;
	mul.f32 	%f87, %f86, %f84;
	st.local.f32 	[%rd65+4], %f87;
	add.s32 	%r126, %r200, 2;
	add.s32 	%r127, %r125, %r2;
	mul.wide.s32 	%rd70, %r127, 4;
	add.s64 	%rd71, %rd2, %rd70;
	ld.global.nc.f32 	%f88, [%rd71];
	add.s64 	%rd72, %rd3, %rd70;
	ld.global.nc.f32 	%f89, [%rd72];
	add.s64 	%rd73, %rd1, %rd70;
	ld.global.nc.f32 	%f90, [%rd73];
	mul.f32 	%f91, %f88, %f89;
	mul.f32 	%f92, %f91, %f90;
	cvt.rn.f32.u32 	%f93, %r126;
	div.rn.f32 	%f94, %f93, %f1;
	mul.f32 	%f95, %f94, %f92;
	st.local.f32 	[%rd65+8], %f95;
	add.s32 	%r128, %r200, 3;
	add.s32 	%r129, %r127, %r2;
	mul.wide.s32 	%rd74, %r129, 4;
	add.s64 	%rd75, %rd2, %rd74;
	ld.global.nc.f32 	%f96, [%rd75];
	add.s64 	%rd76, %rd3, %rd74;
	ld.global.nc.f32 	%f97, [%rd76];
	add.s64 	%rd77, %rd1, %rd74;
	ld.global.nc.f32 	%f98, [%rd77];
	mul.f32 	%f99, %f96, %f97;
	mul.f32 	%f100, %f99, %f98;
	cvt.rn.f32.u32 	%f101, %r128;
	div.rn.f32 	%f102, %f101, %f1;
	mul.f32 	%f103, %f102, %f100;
	st.local.f32 	[%rd65+12], %f103;
	add.s32 	%r200, %r200, 4;
$L__BB3_9:
	setp.eq.s32 	%p8, %r8, 0;
	@%p8 bra 	$L__BB3_14;
	setp.eq.s32 	%p9, %r8, 1;
	@%p9 bra 	$L__BB3_12;
	mad.lo.s32 	%r130, %r200, %r96, %r3;
	mad.lo.s32 	%r131, %r130, %r95, %r4;
	mul.wide.s32 	%rd78, %r131, 4;
	add.s64 	%rd79, %rd2, %rd78;
	ld.global.nc.f32 	%f104, [%rd79];
	add.s64 	%rd80, %rd3, %rd78;
	ld.global.nc.f32 	%f105, [%rd80];
	add.s64 	%rd81, %rd1, %rd78;
	ld.global.nc.f32 	%f106, [%rd81];
	mul.f32 	%f107, %f104, %f105;
	mul.f32 	%f108, %f107, %f106;
	cvt.rn.f32.u32 	%f109, %r200;
	div.rn.f32 	%f110, %f109, %f1;
	mul.f32 	%f111, %f110, %f108;
	mul.wide.u32 	%rd82, %r200, 4;
	add.s64 	%rd83, %rd7, %rd82;
	st.local.f32 	[%rd83], %f111;
	add.s32 	%r132, %r200, 1;
	add.s32 	%r133, %r131, %r2;
	mul.wide.s32 	%rd84, %r133, 4;
	add.s64 	%rd85, %rd2, %rd84;
	ld.global.nc.f32 	%f112, [%rd85];
	add.s64 	%rd86, %rd3, %rd84;
	ld.global.nc.f32 	%f113, [%rd86];
	add.s64 	%rd87, %rd1, %rd84;
	ld.global.nc.f32 	%f114, [%rd87];
	mul.f32 	%f115, %f112, %f113;
	mul.f32 	%f116, %f115, %f114;
	cvt.rn.f32.u32 	%f117, %r132;
	div.rn.f32 	%f118, %f117, %f1;
	mul.f32 	%f119, %f118, %f116;
	st.local.f32 	[%rd83+4], %f119;
	add.s32 	%r200, %r200, 2;
$L__BB3_12:
	and.b32  	%r134, %r97, 1;
	setp.eq.b32 	%p10, %r134, 1;
	not.pred 	%p11, %p10;
	@%p11 bra 	$L__BB3_14;
	mad.lo.s32 	%r135, %r200, %r96, %r3;
	mad.lo.s32 	%r136, %r135, %r95, %r4;
	mul.wide.s32 	%rd88, %r136, 4;
	add.s64 	%rd89, %rd2, %rd88;
	ld.global.nc.f32 	%f120, [%rd89];
	add.s64 	%rd90, %rd3, %rd88;
	ld.global.nc.f32 	%f121, [%rd90];
	add.s64 	%rd91, %rd1, %rd88;
	ld.global.nc.f32 	%f122, [%rd91];
	mul.f32 	%f123, %f120, %f121;
	mul.f32 	%f124, %f123, %f122;
	cvt.rn.f32.u32 	%f125, %r200;
	div.rn.f32 	%f126, %f125, %f1;
	mul.f32 	%f127, %f126, %f124;
	mul.wide.u32 	%rd92, %r200, 4;
	add.s64 	%rd93, %rd7, %rd92;
	st.local.f32 	[%rd93], %f127;
$L__BB3_14:
	setp.lt.s32 	%p12, %r98, 1;
	@%p12 bra 	$L__BB3_57;
	add.s32 	%r137, %r97, -1;
	setp.lt.s32 	%p13, %r97, 3;
	mul.f32 	%f2, %f7, %f7;
	mad.lo.s32 	%r138, %r137, %r96, %r3;
	mad.lo.s32 	%r139, %r138, %r95, %r4;
	mul.wide.s32 	%rd94, %r139, 4;
	add.s64 	%rd95, %rd3, %rd94;
	ld.global.nc.f32 	%f128, [%rd95];
	add.s64 	%rd96, %rd2, %rd94;
	ld.global.nc.f32 	%f129, [%rd96];
	mul.f32 	%f130, %f128, %f129;
	add.s64 	%rd97, %rd1, %rd94;
	ld.global.nc.f32 	%f131, [%rd97];
	mul.f32 	%f3, %f130, %f131;
	mul.wide.s32 	%rd98, %r97, 4;
	add.s64 	%rd9, %rd8, %rd98;
	@%p13 bra 	$L__BB3_40;
	add.s32 	%r149, %r97, -2;
	and.b32  	%r13, %r97, 3;
	and.b32  	%r14, %r97, 15;
	and.b32  	%r15, %r97, 7;
	and.b32  	%r150, %r149, -4;
	neg.s32 	%r16, %r150;
	shl.b32 	%r151, %r96, 1;
	add.s32 	%r152, %r3, %r151;
	mad.lo.s32 	%r17, %r95, %r152, %r4;
	mad.lo.s32 	%r153, %r96, 3, %r3;
	mad.lo.s32 	%r18, %r95, %r153, %r4;
	shl.b32 	%r154, %r96, 2;
	add.s32 	%r155, %r3, %r154;
	mad.lo.s32 	%r19, %r95, %r155, %r4;
	add.s32 	%r156, %r3, %r96;
	mad.lo.s32 	%r20, %r95, %r156, %r4;
	mov.b32 	%r203, 0;
$L__BB3_17:
	add.s32 	%r158, %r97, -3;
	setp.lt.u32 	%p25, %r158, 3;
	mov.b32 	%r215, 1;
	@%p25 bra 	$L__BB3_33;
	add.s64 	%rd201, %rd8, 8;
	ld.local.f32 	%f233, [%rd7+4];
	mov.b32 	%r208, 0;
	mov.u32 	%r204, %r20;
	mov.u32 	%r205, %r19;
	mov.u32 	%r206, %r18;
	mov.u32 	%r207, %r17;
	mov.u32 	%r209, %r16;
	bra.uni 	$L__BB3_31;
$L__BB3_19:
	.pragma "nounroll";
	mul.wide.u32 	%rd125, %r210, 4;
	add.s64 	%rd126, %rd8, %rd125;
	ld.local.v4.f32 	{%f187, %f188, %f189, %f190}, [%rd126];
	add.s64 	%rd127, %rd7, %rd125;
	st.local.v4.f32 	[%rd127], {%f187, %f188, %f189, %f190};
	ld.local.v4.f32 	{%f191, %f192, %f193, %f194}, [%rd126+16];
	st.local.v4.f32 	[%rd127+16], {%f191, %f192, %f193, %f194};
	ld.local.v4.f32 	{%f195, %f196, %f197, %f198}, [%rd126+32];
	st.local.v4.f32 	[%rd127+32], {%f195, %f196, %f197, %f198};
	ld.local.v4.f32 	{%f199, %f200, %f201, %f202}, [%rd126+48];
	st.local.v4.f32 	[%rd127+48], {%f199, %f200, %f201, %f202};
	add.s32 	%r210, %r210, 16;
	and.b32  	%r212, %r97, 2147483632;
	setp.ne.s32 	%p32, %r210, %r212;
	@%p32 bra 	$L__BB3_19;
$L__BB3_20:
	setp.eq.s32 	%p33, %r14, 0;
	@%p33 bra 	$L__BB3_30;
	add.s32 	%r172, %r14, -1;
	setp.lt.u32 	%p34, %r172, 7;
	@%p34 bra 	$L__BB3_23;
	mul.wide.u32 	%rd128, %r212, 4;
	add.s64 	%rd129, %rd8, %rd128;
	ld.local.f32 	%f203, [%rd129];
	add.s64 	%rd130, %rd7, %rd128;
	st.local.f32 	[%rd130], %f203;
	ld.local.f32 	%f204, [%rd129+4];
	st.local.f32 	[%rd130+4], %f204;
	ld.local.f32 	%f205, [%rd129+8];
	st.local.f32 	[%rd130+8], %f205;
	ld.local.f32 	%f206, [%rd129+12];
	st.local.f32 	[%rd130+12], %f206;
	ld.local.f32 	%f207, [%rd129+16];
	st.local.f32 	[%rd130+16], %f207;
	ld.local.f32 	%f208, [%rd129+20];
	st.local.f32 	[%rd130+20], %f208;
	ld.local.f32 	%f209, [%rd129+24];
	st.local.f32 	[%rd130+24], %f209;
	ld.local.f32 	%f210, [%rd129+28];
	st.local.f32 	[%rd130+28], %f210;
	add.s32 	%r212, %r212, 8;
$L__BB3_23:
	setp.eq.s32 	%p35, %r15, 0;
	@%p35 bra 	$L__BB3_30;
	add.s32 	%r173, %r15, -1;
	setp.lt.u32 	%p36, %r173, 3;
	@%p36 bra 	$L__BB3_26;
	mul.wide.u32 	%rd131, %r212, 4;
	add.s64 	%rd132, %rd8, %rd131;
	ld.local.f32 	%f211, [%rd132];
	add.s64 	%rd133, %rd7, %rd131;
	st.local.f32 	[%rd133], %f211;
	ld.local.f32 	%f212, [%rd132+4];
	st.local.f32 	[%rd133+4], %f212;
	ld.local.f32 	%f213, [%rd132+8];
	st.local.f32 	[%rd133+8], %f213;
	ld.local.f32 	%f214, [%rd132+12];
	st.local.f32 	[%rd133+12], %f214;
	add.s32 	%r212, %r212, 4;
$L__BB3_26:
	setp.eq.s32 	%p37, %r13, 0;
	@%p37 bra 	$L__BB3_30;
	setp.eq.s32 	%p38, %r13, 1;
	mul.wide.u32 	%rd134, %r212, 4;
	add.s64 	%rd12, %rd8, %rd134;
	ld.local.f32 	%f215, [%rd12];
	add.s64 	%rd13, %rd7, %rd134;
	st.local.f32 	[%rd13], %f215;
	@%p38 bra 	$L__BB3_30;
	setp.eq.s32 	%p39, %r13, 2;
	ld.local.f32 	%f216, [%rd12+4];
	st.local.f32 	[%rd13+4], %f216;
	@%p39 bra 	$L__BB3_30;
	ld.local.f32 	%f217, [%rd12+8];
	st.local.f32 	[%rd13+8], %f217;
$L__BB3_30:
	add.s32 	%r203, %r203, 1;
	setp.eq.s32 	%p40, %r203, %r98;
	@%p40 bra 	$L__BB3_57;
	bra.uni 	$L__BB3_17;
$L__BB3_31:
	.pragma "nounroll";
	add.s32 	%r160, %r208, 1;
	mul.wide.s32 	%rd99, %r204, 4;
	add.s64 	%rd100, %rd1, %rd99;
	ld.global.nc.f32 	%f134, [%rd100];
	mul.f32 	%f135, %f134, %f134;
	div.rn.f32 	%f136, %f2, %f135;
	add.f32 	%f137, %f136, 0f40000000;
	mul.wide.s32 	%rd101, %r160, 4;
	add.s64 	%rd102, %rd7, %rd101;
	.pragma "used_bytes_mask 65295";
	ld.local.v4.f32 	{%f138, %f139, %f140, %f141}, [%rd102+-4];
	add.f32 	%f142, %f140, %f138;
	div.rn.f32 	%f143, %f142, %f137;
	st.local.f32 	[%rd201+-4], %f143;
	mul.wide.s32 	%rd103, %r207, 4;
	add.s64 	%rd104, %rd1, %rd103;
	ld.global.nc.f32 	%f144, [%rd104];
	mul.f32 	%f145, %f144, %f144;
	div.rn.f32 	%f146, %f2, %f145;
	add.f32 	%f147, %f146, 0f40000000;
	add.f32 	%f148, %f141, %f233;
	div.rn.f32 	%f149, %f148, %f147;
	mul.wide.s32 	%rd105, %r206, 4;
	add.s64 	%rd106, %rd1, %rd105;
	ld.global.nc.f32 	%f150, [%rd106];
	mul.f32 	%f151, %f150, %f150;
	div.rn.f32 	%f152, %f2, %f151;
	add.f32 	%f153, %f152, 0f40000000;
	ld.local.v2.f32 	{%f154, %f233}, [%rd102+12];
	add.f32 	%f155, %f154, %f140;
	div.rn.f32 	%f156, %f155, %f153;
	st.local.v2.f32 	[%rd201], {%f149, %f156};
	mul.wide.s32 	%rd107, %r205, 4;
	add.s64 	%rd108, %rd1, %rd107;
	ld.global.nc.f32 	%f157, [%rd108];
	mul.f32 	%f158, %f157, %f157;
	div.rn.f32 	%f159, %f2, %f158;
	add.f32 	%f160, %f159, 0f40000000;
	add.f32 	%f161, %f233, %f141;
	div.rn.f32 	%f162, %f161, %f160;
	st.local.f32 	[%rd201+8], %f162;
	add.s32 	%r209, %r209, 4;
	add.s32 	%r208, %r208, 4;
	add.s64 	%rd201, %rd201, 16;
	shl.b32 	%r161, %r2, 2;
	add.s32 	%r207, %r207, %r161;
	add.s32 	%r206, %r206, %r161;
	add.s32 	%r205, %r205, %r161;
	add.s32 	%r204, %r204, %r161;
	setp.eq.s32 	%p26, %r209, 0;
	@%p26 bra 	$L__BB3_32;
	bra.uni 	$L__BB3_31;
$L__BB3_32:
	add.s32 	%r215, %r208, 1;
$L__BB3_33:
	add.s32 	%r162, %r97, -2;
	and.b32  	%r163, %r162, 3;
	setp.eq.s32 	%p27, %r163, 0;
	@%p27 bra 	$L__BB3_38;
	setp.eq.s32 	%p28, %r13, 3;
	@%p28 bra 	$L__BB3_36;
	mad.lo.s32 	%r164, %r215, %r96, %r3;
	mad.lo.s32 	%r165, %r164, %r95, %r4;
	mul.wide.s32 	%rd109, %r165, 4;
	add.s64 	%rd110, %rd1, %rd109;
	ld.global.nc.f32 	%f163, [%rd110];
	mul.f32 	%f164, %f163, %f163;
	div.rn.f32 	%f165, %f2, %f164;
	add.f32 	%f166, %f165, 0f40000000;
	mul.wide.u32 	%rd111, %r215, 4;
	add.s64 	%rd112, %rd7, %rd111;
	ld.local.f32 	%f167, [%rd112+4];
	mul.wide.s32 	%rd113, %r215, 4;
	add.s64 	%rd114, %rd7, %rd113;
	ld.local.f32 	%f168, [%rd114+-4];
	add.f32 	%f169, %f167, %f168;
	div.rn.f32 	%f170, %f169, %f166;
	add.s64 	%rd115, %rd8, %rd111;
	st.local.f32 	[%rd115], %f170;
	add.s32 	%r166, %r165, %r2;
	mul.wide.s32 	%rd116, %r166, 4;
	add.s64 	%rd117, %rd1, %rd116;
	ld.global.nc.f32 	%f171, [%rd117];
	mul.f32 	%f172, %f171, %f171;
	div.rn.f32 	%f173, %f2, %f172;
	add.f32 	%f174, %f173, 0f40000000;
	add.s32 	%r215, %r215, 2;
	ld.local.f32 	%f175, [%rd112+8];
	ld.local.f32 	%f176, [%rd114];
	add.f32 	%f177, %f175, %f176;
	div.rn.f32 	%f178, %f177, %f174;
	st.local.f32 	[%rd115+4], %f178;
$L__BB3_36:
	and.b32  	%r167, %r97, 1;
	setp.eq.b32 	%p29, %r167, 1;
	not.pred 	%p30, %p29;
	@%p30 bra 	$L__BB3_38;
	mad.lo.s32 	%r168, %r215, %r96, %r3;
	mad.lo.s32 	%r169, %r168, %r95, %r4;
	mul.wide.s32 	%rd118, %r169, 4;
	add.s64 	%rd119, %rd1, %rd118;
	ld.global.nc.f32 	%f179, [%rd119];
	mul.f32 	%f180, %f179, %f179;
	div.rn.f32 	%f181, %f2, %f180;
	add.f32 	%f182, %f181, 0f40000000;
	mul.wide.u32 	%rd120, %r215, 4;
	add.s64 	%rd121, %rd7, %rd120;
	ld.local.f32 	%f183, [%rd121+4];
	mul.wide.s32 	%rd122, %r215, 4;
	add.s64 	%rd123, %rd7, %rd122;
	ld.local.f32 	%f184, [%rd123+-4];
	add.f32 	%f185, %f183, %f184;
	div.rn.f32 	%f186, %f185, %f182;
	add.s64 	%rd124, %rd8, %rd120;
	st.local.f32 	[%rd124], %f186;
$L__BB3_38:
	setp.lt.u32 	%p31, %r97, 16;
	mov.b32 	%r212, 0;
	st.local.u32 	[%rd8], %r212;
	st.local.f32 	[%rd9+-4], %f3;
	@%p31 bra 	$L__BB3_20;
	mov.b32 	%r210, 0;
	bra.uni 	$L__BB3_19;
$L__BB3_40:
	setp.lt.s32 	%p14, %r97, 1;
	@%p14 bra 	$L__BB3_45;
	mov.b32 	%r216, 0;
$L__BB3_42:
	setp.eq.s32 	%p23, %r97, 1;
	mov.b32 	%r147, 0;
	st.local.u32 	[%rd8], %r147;
	st.local.f32 	[%rd9+-4], %f3;
	ld.local.f32 	%f132, [%rd8];
	st.local.f32 	[%rd7], %f132;
	@%p23 bra 	$L__BB3_44;
	ld.local.f32 	%f133, [%rd8+4];
	st.local.f32 	[%rd7+4], %f133;
$L__BB3_44:
	add.s32 	%r216, %r216, 1;
	setp.eq.s32 	%p24, %r216, %r98;
	@%p24 bra 	$L__BB3_57;
	bra.uni 	$L__BB3_42;
$L__BB3_45:
	and.b32  	%r49, %r98, 15;
	setp.lt.u32 	%p15, %r98, 16;
	@%p15 bra 	$L__BB3_48;
	and.b32  	%r50, %r98, 2147483632;
	mov.b32 	%r218, 0;
$L__BB3_47:
	.pragma "nounroll";
	mov.b32 	%r141, 0;
	st.local.u32 	[%rd8], %r141;
	st.local.f32 	[%rd9+-4], %f3;
	add.s32 	%r218, %r218, 16;
	setp.ne.s32 	%p16, %r218, %r50;
	@%p16 bra 	$L__BB3_47;
$L__BB3_48:
	setp.eq.s32 	%p17, %r49, 0;
	@%p17 bra 	$L__BB3_57;
	and.b32  	%r55, %r98, 7;
	setp.lt.u32 	%p18, %r49, 8;
	@%p18 bra 	$L__BB3_51;
	mov.b32 	%r142, 0;
	st.local.u32 	[%rd8], %r142;
	st.local.f32 	[%rd9+-4], %f3;
$L__BB3_51:
	setp.eq.s32 	%p19, %r55, 0;
	@%p19 bra 	$L__BB3_57;
	and.b32  	%r56, %r98, 3;
	setp.lt.u32 	%p20, %r55, 4;
	@%p20 bra 	$L__BB3_54;
	mov.b32 	%r143, 0;
	st.local.u32 	[%rd8], %r143;
	st.local.f32 	[%rd9+-4], %f3;
$L__BB3_54:
	setp.eq.s32 	%p21, %r56, 0;
	@%p21 bra 	$L__BB3_57;
	mov.b32 	%r219, 0;
$L__BB3_56:
	.pragma "nounroll";
	mov.b32 	%r145, 0;
	st.local.u32 	[%rd8], %r145;
	st.local.f32 	[%rd9+-4], %f3;
	add.s32 	%r219, %r219, 1;
	setp.ne.s32 	%p22, %r219, %r56;
	@%p22 bra 	$L__BB3_56;
$L__BB3_57:
	setp.lt.s32 	%p41, %r97, 1;
	@%p41 bra 	$L__BB3_69;
	add.s32 	%r175, %r97, -1;
	and.b32  	%r59, %r97, 7;
	setp.lt.u32 	%p42, %r175, 7;
	mov.b32 	%r230, 0;
	@%p42 bra 	$L__BB3_61;
	and.b32  	%r230, %r97, 2147483640;
	neg.s32 	%r228, %r230;
	add.s64 	%rd202, %rd8, 16;
	add.s32 	%r176, %r3, %r96;
	mad.lo.s32 	%r227, %r95, %r176, %r4;
	shl.b32 	%r63, %r2, 3;
	shl.b32 	%r177, %r96, 1;
	add.s32 	%r178, %r3, %r177;
	mad.lo.s32 	%r226, %r95, %r178, %r4;
	mad.lo.s32 	%r179, %r96, 3, %r3;
	mad.lo.s32 	%r225, %r95, %r179, %r4;
	shl.b32 	%r180, %r96, 2;
	add.s32 	%r181, %r3, %r180;
	mad.lo.s32 	%r224, %r95, %r181, %r4;
	mad.lo.s32 	%r182, %r96, 5, %r3;
	mad.lo.s32 	%r223, %r95, %r182, %r4;
	mad.lo.s32 	%r183, %r96, 6, %r3;
	mad.lo.s32 	%r222, %r95, %r183, %r4;
	mad.lo.s32 	%r184, %r96, 7, %r3;
	mad.lo.s32 	%r221, %r95, %r184, %r4;
	mad.lo.s32 	%r220, %r3, %r95, %r4;
$L__BB3_60:
	.pragma "nounroll";
	ld.local.v4.f32 	{%f218, %f219, %f220, %f221}, [%rd202+-16];
	mul.wide.s32 	%rd135, %r220, 4;
	add.s64 	%rd136, %rd6, %rd135;
	st.global.f32 	[%rd136], %f218;
	add.s64 	%rd137, %rd5, %rd135;
	mov.b32 	%r185, 0;
	st.global.u32 	[%rd137], %r185;
	add.s64 	%rd138, %rd4, %rd135;
	st.global.u32 	[%rd138], %r185;
	mul.wide.s32 	%rd139, %r227, 4;
	add.s64 	%rd140, %rd6, %rd139;
	st.global.f32 	[%rd140], %f219;
	add.s64 	%rd141, %rd5, %rd139;
	st.global.u32 	[%rd141], %r185;
	add.s64 	%rd142, %rd4, %rd139;
	st.global.u32 	[%rd142], %r185;
	mul.wide.s32 	%rd143, %r226, 4;
	add.s64 	%rd144, %rd6, %rd143;
	st.global.f32 	[%rd144], %f220;
	add.s64 	%rd145, %rd5, %rd143;
	st.global.u32 	[%rd145], %r185;
	add.s64 	%rd146, %rd4, %rd143;
	st.global.u32 	[%rd146], %r185;
	mul.wide.s32 	%rd147, %r225, 4;
	add.s64 	%rd148, %rd6, %rd147;
	st.global.f32 	[%rd148], %f221;
	add.s64 	%rd149, %rd5, %rd147;
	st.global.u32 	[%rd149], %r185;
	add.s64 	%rd150, %rd4, %rd147;
	st.global.u32 	[%rd150], %r185;
	ld.local.v4.f32 	{%f222, %f223, %f224, %f225}, [%rd202];
	mul.wide.s32 	%rd151, %r224, 4;
	add.s64 	%rd152, %rd6, %rd151;
	st.global.f32 	[%rd152], %f222;
	add.s64 	%rd153, %rd5, %rd151;
	st.global.u32 	[%rd153], %r185;
	add.s64 	%rd154, %rd4, %rd151;
	st.global.u32 	[%rd154], %r185;
	mul.wide.s32 	%rd155, %r223, 4;
	add.s64 	%rd156, %rd6, %rd155;
	st.global.f32 	[%rd156], %f223;
	add.s64 	%rd157, %rd5, %rd155;
	st.global.u32 	[%rd157], %r185;
	add.s64 	%rd158, %rd4, %rd155;
	st.global.u32 	[%rd158], %r185;
	mul.wide.s32 	%rd159, %r222, 4;
	add.s64 	%rd160, %rd6, %rd159;
	st.global.f32 	[%rd160], %f224;
	add.s64 	%rd161, %rd5, %rd159;
	st.global.u32 	[%rd161], %r185;
	add.s64 	%rd162, %rd4, %rd159;
	st.global.u32 	[%rd162], %r185;
	mul.wide.s32 	%rd163, %r221, 4;
	add.s64 	%rd164, %rd6, %rd163;
	st.global.f32 	[%rd164], %f225;
	add.s64 	%rd165, %rd5, %rd163;
	st.global.u32 	[%rd165], %r185;
	add.s64 	%rd166, %rd4, %rd163;
	st.global.u32 	[%rd166], %r185;
	add.s32 	%r228, %r228, 8;
	add.s64 	%rd202, %rd202, 32;
	add.s32 	%r227, %r227, %r63;
	add.s32 	%r226, %r226, %r63;
	add.s32 	%r225, %r225, %r63;
	add.s32 	%r224, %r224, %r63;
	add.s32 	%r223, %r223, %r63;
	add.s32 	%r222, %r222, %r63;
	add.s32 	%r221, %r221, %r63;
	add.s32 	%r220, %r220, %r63;
	setp.ne.s32 	%p43, %r228, 0;
	@%p43 bra 	$L__BB3_60;
$L__BB3_61:
	setp.eq.s32 	%p44, %r59, 0;
	@%p44 bra 	$L__BB3_69;
	and.b32  	%r90, %r97, 3;
	setp.lt.u32 	%p45, %r59, 4;
	@%p45 bra 	$L__BB3_64;
	mad.lo.s32 	%r186, %r230, %r96, %r3;
	mad.lo.s32 	%r187, %r186, %r95, %r4;
	mul.wide.u32 	%rd167, %r230, 4;
	add.s64 	%rd168, %rd8, %rd167;
	ld.local.f32 	%f226, [%rd168];
	mul.wide.s32 	%rd169, %r187, 4;
	add.s64 	%rd170, %rd6, %rd169;
	st.global.f32 	[%rd170], %f226;
	add.s64 	%rd171, %rd5, %rd169;
	mov.b32 	%r188, 0;
	st.global.u32 	[%rd171], %r188;
	add.s64 	%rd172, %rd4, %rd169;
	st.global.u32 	[%rd172], %r188;
	add.s32 	%r189, %r187, %r2;
	ld.local.f32 	%f227, [%rd168+4];
	mul.wide.s32 	%rd173, %r189, 4;
	add.s64 	%rd174, %rd6, %rd173;
	st.global.f32 	[%rd174], %f227;
	add.s64 	%rd175, %rd5, %rd173;
	st.global.u32 	[%rd175], %r188;
	add.s64 	%rd176, %rd4, %rd173;
	st.global.u32 	[%rd176], %r188;
	add.s32 	%r190, %r189, %r2;
	ld.local.f32 	%f228, [%rd168+8];
	mul.wide.s32 	%rd177, %r190, 4;
	add.s64 	%rd178, %rd6, %rd177;
	st.global.f32 	[%rd178], %f228;
	add.s64 	%rd179, %rd5, %rd177;
	st.global.u32 	[%rd179], %r188;
	add.s64 	%rd180, %rd4, %rd177;
	st.global.u32 	[%rd180], %r188;
	add.s32 	%r191, %r190, %r2;
	ld.local.f32 	%f229, [%rd168+12];
	mul.wide.s32 	%rd181, %r191, 4;
	add.s64 	%rd182, %rd6, %rd181;
	st.global.f32 	[%rd182], %f229;
	add.s64 	%rd183, %rd5, %rd181;
	st.global.u32 	[%rd183], %r188;
	add.s64 	%rd184, %rd4, %rd181;
	st.global.u32 	[%rd184], %r188;
	add.s32 	%r230, %r230, 4;
$L__BB3_64:
	setp.eq.s32 	%p46, %r90, 0;
	@%p46 bra 	$L__BB3_69;
	setp.eq.s32 	%p47, %r90, 1;
	@%p47 bra 	$L__BB3_67;
	mad.lo.s32 	%r192, %r230, %r96, %r3;
	mad.lo.s32 	%r193, %r192, %r95, %r4;
	mul.wide.u32 	%rd185, %r230, 4;
	add.s64 	%rd186, %rd8, %rd185;
	ld.local.f32 	%f230, [%rd186];
	mul.wide.s32 	%rd187, %r193, 4;
	add.s64 	%rd188, %rd6, %rd187;
	st.global.f32 	[%rd188], %f230;
	add.s64 	%rd189, %rd5, %rd187;
	mov.b32 	%r194, 0;
	st.global.u32 	[%rd189], %r194;
	add.s64 	%rd190, %rd4, %rd187;
	st.global.u32 	[%rd190], %r194;
	add.s32 	%r195, %r193, %r2;
	ld.local.f32 	%f231, [%rd186+4];
	mul.wide.s32 	%rd191, %r195, 4;
	add.s64 	%rd192, %rd6, %rd191;
	st.global.f32 	[%rd192], %f231;
	add.s64 	%rd193, %rd5, %rd191;
	st.global.u32 	[%rd193], %r194;
	add.s64 	%rd194, %rd4, %rd191;
	st.global.u32 	[%rd194], %r194;
	add.s32 	%r230, %r230, 2;
$L__BB3_67:
	and.b32  	%r196, %r97, 1;
	setp.eq.b32 	%p48, %r196, 1;
	not.pred 	%p49, %p48;
	@%p49 bra 	$L__BB3_69;
	mad.lo.s32 	%r197, %r230, %r96, %r3;
	mad.lo.s32 	%r198, %r197, %r95, %r4;
	mul.wide.u32 	%rd195, %r230, 4;
	add.s64 	%rd196, %rd8, %rd195;
	ld.local.f32 	%f232, [%rd196];
	mul.wide.s32 	%rd197, %r198, 4;
	add.s64 	%rd198, %rd6, %rd197;
	st.global.f32 	[%rd198], %f232;
	add.s64 	%rd199, %rd5, %rd197;
	mov.b32 	%r199, 0;
	st.global.u32 	[%rd199], %r199;
	add.s64 	%rd200, %rd4, %rd197;
	st.global.u32 	[%rd200], %r199;
$L__BB3_69:
	ret;

}
	// .globl	_Z28addSpinDiffusionField_kernelPfS_S_PKfS1_S1_S1_S1_S1_S1_ffiii
.visible .entry _Z28addSpinDiffusionField_kernelPfS_S_PKfS1_S1_S1_S1_S1_S1_ffiii(
	.param .u64 .ptr .align 1 _Z28addSpinDiffusionField_kernelPfS_S_PKfS1_S1_S1_S1_S1_S1_ffiii_param_0,
	.param .u64 .ptr .align 1 _Z28addSpinDiffusionField_kernelPfS_S_PKfS1_S1_S1_S1_S1_S1_ffiii_param_1,
	.param .u64 .ptr .align 1 _Z28addSpinDiffusionField_kernelPfS_S_PKfS1_S1_S1_S1_S1_S1_ffiii_param_2,
	.param .u64 .ptr .align 1 _Z28addSpinDiffusionField_kernelPfS_S_PKfS1_S1_S1_S1_S1_S1_ffiii_param_3,
	.param .u64 .ptr .align 1 _Z28addSpinDiffusionField_kernelPfS_S_PKfS1_S1_S1_S1_S1_S1_ffiii_param_4,
	.param .u64 .ptr .align 1 _Z28addSpinDiffusionField_kernelPfS_S_PKfS1_S1_S1_S1_S1_S1_ffiii_param_5,
	.param .u64 .ptr .align 1 _Z28addSpinDiffusionField_kernelPfS_S_PKfS1_S1_S1_S1_S1_S1_ffiii_param_6,
	.param .u64 .ptr .align 1 _Z28addSpinDiffusionField_kernelPfS_S_PKfS1_S1_S1_S1_S1_S1_ffiii_param_7,
	.param .u64 .ptr .align 1 _Z28addSpinDiffusionField_kernelPfS_S_PKfS1_S1_S1_S1_S1_S1_ffiii_param_8,
	.param .u64 .ptr .align 1 _Z28addSpinDiffusionField_kernelPfS_S_PKfS1_S1_S1_S1_S1_S1_ffiii_param_9,
	.param .f32 _Z28addSpinDiffusionField_kernelPfS_S_PKfS1_S1_S1_S1_S1_S1_ffiii_param_10,
	.param .f32 _Z28addSpinDiffusionField_kernelPfS_S_PKfS1_S1_S1_S1_S1_S1_ffiii_param_11,
	.param .u32 _Z28addSpinDiffusionField_kernelPfS_S_PKfS1_S1_S1_S1_S1_S1_ffiii_param_12,
	.param .u32 _Z28addSpinDiffusionField_kernelPfS_S_PKfS1_S1_S1_S1_S1_S1_ffiii_param_13,
	.param .u32 _Z28addSpinDiffusionField_kernelPfS_S_PKfS1_S1_S1_S1_S1_S1_ffiii_param_14
)
{
	.reg .pred 	%p<3>;
	.reg .b32 	%r<10>;
	.reg .b32 	%f<16>;
	.reg .b64 	%rd<21>;

	ld.param.u64 	%rd1, [_Z28addSpinDiffusionField_kernelPfS_S_PKfS1_S1_S1_S1_S1_S1_ffiii_param_0];
	ld.param.u64 	%rd2, [_Z28addSpinDiffusionField_kernelPfS_S_PKfS1_S1_S1_S1_S1_S1_ffiii_param_2];
	ld.param.u64 	%rd3, [_Z28addSpinDiffusionField_kernelPfS_S_PKfS1_S1_S1_S1_S1_S1_ffiii_param_3];
	ld.param.u64 	%rd4, [_Z28addSpinDiffusionField_kernelPfS_S_PKfS1_S1_S1_S1_S1_S1_ffiii_param_5];
	ld.param.u64 	%rd5, [_Z28addSpinDiffusionField_kernelPfS_S_PKfS1_S1_S1_S1_S1_S1_ffiii_param_8];
	ld.param.u64 	%rd6, [_Z28addSpinDiffusionField_kernelPfS_S_PKfS1_S1_S1_S1_S1_S1_ffiii_param_9];
	ld.param.f32 	%f2, [_Z28addSpinDiffusionField_kernelPfS_S_PKfS1_S1_S1_S1_S1_S1_ffiii_param_10];
	ld.param.f32 	%f3, [_Z28addSpinDiffusionField_kernelPfS_S_PKfS1_S1_S1_S1_S1_S1_ffiii_param_11];
	ld.param.u32 	%r2, [_Z28addSpinDiffusionField_kernelPfS_S_PKfS1_S1_S1_S1_S1_S1_ffiii_param_12];
	ld.param.u32 	%r3, [_Z28addSpinDiffusionField_kernelPfS_S_PKfS1_S1_S1_S1_S1_S1_ffiii_param_13];
	ld.param.u32 	%r4, [_Z28addSpinDiffusionField_kernelPfS_S_PKfS1_S1_S1_S1_S1_S1_ffiii_param_14];
	mov.u32 	%r5, %ctaid.x;
	mov.u32 	%r6, %ntid.x;
	mov.u32 	%r7, %tid.x;
	mad.lo.s32 	%r1, %r5, %r6, %r7;
	mul.lo.s32 	%r8, %r3, %r2;
	mul.lo.s32 	%r9, %r8, %r4;
	setp.ge.s32 	%p1, %r1, %r9;
	@%p1 bra 	$L__BB4_3;
	cvta.to.global.u64 	%rd7, %rd6;
	mul.wide.s32 	%rd8, %r1, 4;
	add.s64 	%rd9, %rd7, %rd8;
	ld.global.nc.f32 	%f1, [%rd9];
	setp.le.f32 	%p2, %f1, 0f00000000;
	@%p2 bra 	$L__BB4_3;
	cvta.to.global.u64 	%rd10, %rd5;
	add.s64 	%rd12, %rd10, %rd8;
	ld.global.nc.f32 	%f4, [%rd12];
	mul.f32 	%f5, %f2, %f4;
	mul.f32 	%f6, %f1, 0f193362AC;
	mul.f32 	%f7, %f3, %f6;
	div.rn.f32 	%f8, %f5, %f7;
	cvta.to.global.u64 	%rd13, %rd3;
	add.s64 	%rd14, %rd13, %rd8;
	ld.global.nc.f32 	%f9, [%rd14];
	cvta.to.global.u64 	%rd15, %rd4;
	add.s64 	%rd16, %rd15, %rd8;
	ld.global.nc.f32 	%f10, [%rd16];
	cvta.to.global.u64 	%rd17, %rd1;
	add.s64 	%rd18, %rd17, %rd8;
	neg.f32 	%f11, %f8;
	mul.f32 	%f12, %f10, %f11;
	atom.global.add.f32 	%f13, [%rd18], %f12;
	cvta.to.global.u64 	%rd19, %rd2;
	add.s64 	%rd20, %rd19, %rd8;
	mul.f32 	%f14, %f9, %f8;
	atom.global.add.f32 	%f15, [%rd20], %f14;
$L__BB4_3:
	ret;

}
	// .globl	_Z26applyStochasticSTDP_kernelPfPKfS1_P17curandStateXORWOWfffffffi
.visible .entry _Z26applyStochasticSTDP_kernelPfPKfS1_P17curandStateXORWOWfffffffi(
	.param .u64 .ptr .align 1 _Z26applyStochasticSTDP_kernelPfPKfS1_P17curandStateXORWOWfffffffi_param_0,
	.param .u64 .ptr .align 1 _Z26applyStochasticSTDP_kernelPfPKfS1_P17curandStateXORWOWfffffffi_param_1,
	.param .u64 .ptr .align 1 _Z26applyStochasticSTDP_kernelPfPKfS1_P17curandStateXORWOWfffffffi_param_2,
	.param .u64 .ptr .align 1 _Z26applyStochasticSTDP_kernelPfPKfS1_P17curandStateXORWOWfffffffi_param_3,
	.param .f32 _Z26applyStochasticSTDP_kernelPfPKfS1_P17curandStateXORWOWfffffffi_param_4,
	.param .f32 _Z26applyStochasticSTDP_kernelPfPKfS1_P17curandStateXORWOWfffffffi_param_5,
	.param .f32 _Z26applyStochasticSTDP_kernelPfPKfS1_P17curandStateXORWOWfffffffi_param_6,
	.param .f32 _Z26applyStochasticSTDP_kernelPfPKfS1_P17curandStateXORWOWfffffffi_param_7,
	.param .f32 _Z26applyStochasticSTDP_kernelPfPKfS1_P17curandStateXORWOWfffffffi_param_8,
	.param .f32 _Z26applyStochasticSTDP_kernelPfPKfS1_P17curandStateXORWOWfffffffi_param_9,
	.param .f32 _Z26applyStochasticSTDP_kernelPfPKfS1_P17curandStateXORWOWfffffffi_param_10,
	.param .u32 _Z26applyStochasticSTDP_kernelPfPKfS1_P17curandStateXORWOWfffffffi_param_11
)
{
	.reg .pred 	%p<12>;
	.reg .b32 	%r<58>;
	.reg .b32 	%f<99>;
	.reg .b64 	%rd<15>;
	.reg .b64 	%fd<2>;

	ld.param.u64 	%rd3, [_Z26applyStochasticSTDP_kernelPfPKfS1_P17curandStateXORWOWfffffffi_param_0];
	ld.param.u64 	%rd4, [_Z26applyStochasticSTDP_kernelPfPKfS1_P17curandStateXORWOWfffffffi_param_1];
	ld.param.u64 	%rd5, [_Z26applyStochasticSTDP_kernelPfPKfS1_P17curandStateXORWOWfffffffi_param_2];
	ld.param.u64 	%rd6, [_Z26applyStochasticSTDP_kernelPfPKfS1_P17curandStateXORWOWfffffffi_param_3];
	ld.param.f32 	%f10, [_Z26applyStochasticSTDP_kernelPfPKfS1_P17curandStateXORWOWfffffffi_param_4];
	ld.param.f32 	%f11, [_Z26applyStochasticSTDP_kernelPfPKfS1_P17curandStateXORWOWfffffffi_param_5];
	ld.param.f32 	%f12, [_Z26applyStochasticSTDP_kernelPfPKfS1_P17curandStateXORWOWfffffffi_param_6];
	ld.param.f32 	%f13, [_Z26applyStochasticSTDP_kernelPfPKfS1_P17curandStateXORWOWfffffffi_param_7];
	ld.param.f32 	%f14, [_Z26applyStochasticSTDP_kernelPfPKfS1_P17curandStateXORWOWfffffffi_param_8];
	ld.param.f32 	%f15, [_Z26applyStochasticSTDP_kernelPfPKfS1_P17curandStateXORWOWfffffffi_param_9];
	ld.param.f32 	%f16, [_Z26applyStochasticSTDP_kernelPfPKfS1_P17curandStateXORWOWfffffffi_param_10];
	ld.param.u32 	%r20, [_Z26applyStochasticSTDP_kernelPfPKfS1_P17curandStateXORWOWfffffffi_param_11];
	mov.u32 	%r21, %ctaid.x;
	mov.u32 	%r22, %ntid.x;
	mov.u32 	%r23, %tid.x;
	mad.lo.s32 	%r1, %r21, %r22, %r23;
	setp.ge.s32 	%p1, %r1, %r20;
	@%p1 bra 	$L__BB5_9;
	cvta.to.global.u64 	%rd7, %rd3;
	cvta.to.global.u64 	%rd8, %rd4;
	cvta.to.global.u64 	%rd9, %rd5;
	mul.wide.s32 	%rd10, %r1, 4;
	add.s64 	%rd1, %rd7, %rd10;
	ld.global.f32 	%f1, [%rd1];
	add.s64 	%rd11, %rd8, %rd10;
	ld.global.nc.f32 	%f18, [%rd11];
	add.s64 	%rd12, %rd9, %rd10;
	ld.global.nc.f32 	%f19, [%rd12];
	setp.leu.f32 	%p2, %f18, 0f3F000000;
	setp.leu.f32 	%p3, %f19, 0f3F000000;
	mov.f32 	%f96, 0f00000000;
	or.pred  	%p4, %p2, %p3;
	@%p4 bra 	$L__BB5_5;
	setp.leu.f32 	%p5, %f16, 0f00000000;
	@%p5 bra 	$L__BB5_4;
	neg.f32 	%f35, %f16;
	div.rn.f32 	%f36, %f35, %f12;
	fma.rn.f32 	%f37, %f36, 0f3BBB989D, 0f3F000000;
	cvt.sat.f32.f32 	%f38, %f37;
	mov.f32 	%f39, 0f4B400001;
	mov.f32 	%f40, 0f437C0000;
	fma.rm.f32 	%f41, %f38, %f40, %f39;
	add.f32 	%f42, %f41, 0fCB40007F;
	neg.f32 	%f43, %f42;
	fma.rn.f32 	%f44, %f36, 0f3FB8AA3B, %f43;
	fma.rn.f32 	%f45, %f36, 0f32A57060, %f44;
	mov.b32 	%r26, %f41;
	shl.b32 	%r27, %r26, 23;
	mov.b32 	%f46, %r27;
	ex2.approx.ftz.f32 	%f47, %f45;
	mul.f32 	%f48, %f47, %f46;
	mul.f32 	%f96, %f10, %f48;
	bra.uni 	$L__BB5_5;
$L__BB5_4:
	neg.f32 	%f21, %f11;
	div.rn.f32 	%f22, %f16, %f13;
	fma.rn.f32 	%f23, %f22, 0f3BBB989D, 0f3F000000;
	cvt.sat.f32.f32 	%f24, %f23;
	mov.f32 	%f25, 0f4B400001;
	mov.f32 	%f26, 0f437C0000;
	fma.rm.f32 	%f27, %f24, %f26, %f25;
	add.f32 	%f28, %f27, 0fCB40007F;
	neg.f32 	%f29, %f28;
	fma.rn.f32 	%f30, %f22, 0f3FB8AA3B, %f29;
	fma.rn.f32 	%f31, %f22, 0f32A57060, %f30;
	mov.b32 	%r24, %f27;
	shl.b32 	%r25, %r24, 23;
	mov.b32 	%f32, %r25;
	ex2.approx.ftz.f32 	%f33, %f31;
	mul.f32 	%f34, %f33, %f32;
	mul.f32 	%f96, %f34, %f21;
$L__BB5_5:
	cvta.to.global.u64 	%rd13, %rd6;
	mul.wide.s32 	%rd14, %r1, 48;
	add.s64 	%rd2, %rd13, %rd14;
	ld.global.v2.u32 	{%r57, %r3}, [%rd2];
	ld.global.v2.u32 	{%r4, %r56}, [%rd2+8];
	ld.global.v2.u32 	{%r55, %r54}, [%rd2+16];
	ld.global.v2.u32 	{%r8, %r9}, [%rd2+24];
	ld.global.f64 	%fd1, [%rd2+40];
	setp.eq.s32 	%p6, %r8, 1;
	@%p6 bra 	$L__BB5_7;
	shr.u32 	%r29, %r3, 2;
	xor.b32  	%r30, %r29, %r3;
	shl.b32 	%r31, %r54, 4;
	shl.b32 	%r32, %r30, 1;
	xor.b32  	%r33, %r31, %r32;
	xor.b32  	%r34, %r33, %r54;
	xor.b32  	%r53, %r34, %r30;
	add.s32 	%r35, %r57, %r53;
	add.s32 	%r36, %r35, 362437;
	shr.u32 	%r37, %r4, 2;
	xor.b32  	%r38, %r37, %r4;
	shl.b32 	%r39, %r53, 4;
	shl.b32 	%r40, %r38, 1;
	xor.b32  	%r41, %r40, %r39;
	xor.b32  	%r42, %r41, %r38;
	xor.b32  	%r52, %r42, %r53;
	add.s32 	%r57, %r57, 724874;
	add.s32 	%r43, %r52, %r57;
	cvt.rn.f32.u32 	%f49, %r36;
	fma.rn.f32 	%f50, %f49, 0f2F800000, 0f2F000000;
	cvt.rn.f32.u32 	%f51, %r43;
	fma.rn.f32 	%f52, %f51, 0f30C90FDB, 0f30490FDB;
	setp.lt.f32 	%p7, %f50, 0f00800000;
	mul.f32 	%f53, %f50, 0f4B000000;
	selp.f32 	%f54, %f53, %f50, %p7;
	selp.f32 	%f55, 0fC1B80000, 0f00000000, %p7;
	mov.b32 	%r44, %f54;
	add.s32 	%r45, %r44, -1059760811;
	and.b32  	%r46, %r45, -8388608;
	sub.s32 	%r47, %r44, %r46;
	mov.b32 	%f56, %r47;
	cvt.rn.f32.s32 	%f57, %r46;
	fma.rn.f32 	%f58, %f57, 0f34000000, %f55;
	add.f32 	%f59, %f56, 0fBF800000;
	fma.rn.f32 	%f60, %f59, 0fBE055027, 0f3E1039F6;
	fma.rn.f32 	%f61, %f60, %f59, 0fBDF8CDCC;
	fma.rn.f32 	%f62, %f61, %f59, 0f3E0F2955;
	fma.rn.f32 	%f63, %f62, %f59, 0fBE2AD8B9;
	fma.rn.f32 	%f64, %f63, %f59, 0f3E4CED0B;
	fma.rn.f32 	%f65, %f64, %f59, 0fBE7FFF22;
	fma.rn.f32 	%f66, %f65, %f59, 0f3EAAAA78;
	fma.rn.f32 	%f67, %f66, %f59, 0fBF000000;
	mul.f32 	%f68, %f59, %f67;
	fma.rn.f32 	%f69, %f68, %f59, %f59;
	fma.rn.f32 	%f70, %f58, 0f3F317218, %f69;
	setp.gt.u32 	%p8, %r44, 2139095039;
	fma.rn.f32 	%f71, %f54, 0f7F800000, 0f7F800000;
	selp.f32 	%f72, %f71, %f70, %p8;
	setp.eq.f32 	%p9, %f54, 0f00000000;
	mul.f32 	%f73, %f72, 0fC0000000;
	selp.f32 	%f74, 0f7F800000, %f73, %p9;
	sqrt.rn.f32 	%f75, %f74;
	sin.approx.f32 	%f76, %f52;
	cos.approx.f32 	%f77, %f52;
	mul.f32 	%f98, %f75, %f76;
	mul.f32 	%f97, %f75, %f77;
	mov.b32 	%r51, 1;
	bra.uni 	$L__BB5_8;
$L__BB5_7:
	ld.global.f32 	%f97, [%rd2+32];
	mov.b32 	%r51, 0;
	mov.u32 	%r52, %r54;
	mov.u32 	%r53, %r55;
	mov.u32 	%r54, %r56;
	mov.u32 	%r55, %r4;
	mov.u32 	%r56, %r3;
	mov.f32 	%f98, %f97;
$L__BB5_8:
	st.global.v2.u32 	[%rd2], {%r57, %r56};
	st.global.v2.u32 	[%rd2+8], {%r55, %r54};
	st.global.v2.u32 	[%rd2+16], {%r53, %r52};
	st.global.v2.u32 	[%rd2+24], {%r51, %r9};
	st.global.f32 	[%rd2+32], %f97;
	st.global.f64 	[%rd2+40], %fd1;
	fma.rn.f32 	%f78, %f14, %f98, %f96;
	neg.f32 	%f79, %f16;
	div.rn.f32 	%f80, %f79, %f15;
	fma.rn.f32 	%f81, %f80, 0f3BBB989D, 0f3F000000;
	cvt.sat.f32.f32 	%f82, %f81;
	mov.f32 	%f83, 0f4B400001;
	mov.f32 	%f84, 0f437C0000;
	fma.rm.f32 	%f85, %f82, %f84, %f83;
	add.f32 	%f86, %f85, 0fCB40007F;
	neg.f32 	%f87, %f86;
	fma.rn.f32 	%f88, %f80, 0f3FB8AA3B, %f87;
	fma.rn.f32 	%f89, %f80, 0f32A57060, %f88;
	mov.b32 	%r49, %f85;
	shl.b32 	%r50, %r49, 23;
	mov.b32 	%f90, %r50;
	ex2.approx.ftz.f32 	%f91, %f89;
	mul.f32 	%f92, %f91, %f90;
	fma.rn.f32 	%f93, %f1, %f92, %f78;
	setp.lt.f32 	%p10, %f93, 0f00000000;
	selp.f32 	%f94, 0f00000000, %f93, %p10;
	setp.gt.f32 	%p11, %f94, 0f3F800000;
	selp.f32 	%f95, 0f3F800000, %f94, %p11;
	st.global.f32 	[%rd1], %f95;
$L__BB5_9:
	ret;

}
	// .globl	_Z27updateReservoirState_kernelPfPKfS1_ffii
.visible .entry _Z27updateReservoirState_kernelPfPKfS1_ffii(
	.param .u64 .ptr .align 1 _Z27updateReservoirState_kernelPfPKfS1_ffii_param_0,
	.param .u64 .ptr .align 1 _Z27updateReservoirState_kernelPfPKfS1_ffii_param_1,
	.param .u64 .ptr .align 1 _Z27updateReservoirState_kernelPfPKfS1_ffii_param_2,
	.param .f32 _Z27updateReservoirState_kernelPfPKfS1_ffii_param_3,
	.param .f32 _Z27updateReservoirState_kernelPfPKfS1_ffii_param_4,
	.param .u32 _Z27updateReservoirState_kernelPfPKfS1_ffii_param_5,
	.param .u32 _Z27updateReservoirState_kernelPfPKfS1_ffii_param_6
)
{
	.reg .pred 	%p<13>;
	.reg .b32 	%r<38>;
	.reg .b32 	%f<135>;
	.reg .b64 	%rd<31>;

	ld.param.u64 	%rd11, [_Z27updateReservoirState_kernelPfPKfS1_ffii_param_0];
	ld.param.u64 	%rd12, [_Z27updateReservoirState_kernelPfPKfS1_ffii_param_1];
	ld.param.u64 	%rd13, [_Z27updateReservoirState_kernelPfPKfS1_ffii_param_2];
	ld.param.f32 	%f15, [_Z27updateReservoirState_kernelPfPKfS1_ffii_param_3];
	ld.param.f32 	%f16, [_Z27updateReservoirState_kernelPfPKfS1_ffii_param_4];
	ld.param.u32 	%r24, [_Z27updateReservoirState_kernelPfPKfS1_ffii_param_5];
	ld.param.u32 	%r23, [_Z27updateReservoirState_kernelPfPKfS1_ffii_param_6];
	cvta.to.global.u64 	%rd1, %rd12;
	cvta.to.global.u64 	%rd2, %rd13;
	mov.u32 	%r25, %ctaid.x;
	mov.u32 	%r26, %ntid.x;
	mov.u32 	%r27, %tid.x;
	mad.lo.s32 	%r1, %r25, %r26, %r27;
	setp.ge.s32 	%p1, %r1, %r24;
	@%p1 bra 	$L__BB6_15;
	cvta.to.global.u64 	%rd14, %rd11;
	mul.wide.s32 	%rd15, %r1, 4;
	add.s64 	%rd3, %rd14, %rd15;
	ld.global.f32 	%f1, [%rd3];
	setp.lt.s32 	%p2, %r23, 1;
	mov.f32 	%f134, 0f00000000;
	@%p2 bra 	$L__BB6_14;
	mul.lo.s32 	%r2, %r23, %r1;
	and.b32  	%r3, %r23, 15;
	setp.lt.u32 	%p3, %r23, 16;
	mov.f32 	%f134, 0f00000000;
	mov.b32 	%r34, 0;
	@%p3 bra 	$L__BB6_5;
	and.b32  	%r34, %r23, 2147483632;
	neg.s32 	%r32, %r34;
	add.s64 	%rd4, %rd2, 32;
	add.s64 	%rd29, %rd1, 32;
	mov.f32 	%f134, 0f00000000;
	mov.u32 	%r31, %r2;
$L__BB6_4:
	.pragma "nounroll";
	mul.wide.s32 	%rd16, %r31, 4;
	add.s64 	%rd17, %rd4, %rd16;
	ld.global.nc.f32 	%f21, [%rd17+-32];
	ld.global.nc.f32 	%f22, [%rd29+-32];
	fma.rn.f32 	%f23, %f21, %f22, %f134;
	ld.global.nc.f32 	%f24, [%rd17+-28];
	ld.global.nc.f32 	%f25, [%rd29+-28];
	fma.rn.f32 	%f26, %f24, %f25, %f23;
	ld.global.nc.f32 	%f27, [%rd17+-24];
	ld.global.nc.f32 	%f28, [%rd29+-24];
	fma.rn.f32 	%f29, %f27, %f28, %f26;
	ld.global.nc.f32 	%f30, [%rd17+-20];
	ld.global.nc.f32 	%f31, [%rd29+-20];
	fma.rn.f32 	%f32, %f30, %f31, %f29;
	ld.global.nc.f32 	%f33, [%rd17+-16];
	ld.global.nc.f32 	%f34, [%rd29+-16];
	fma.rn.f32 	%f35, %f33, %f34, %f32;
	ld.global.nc.f32 	%f36, [%rd17+-12];
	ld.global.nc.f32 	%f37, [%rd29+-12];
	fma.rn.f32 	%f38, %f36, %f37, %f35;
	ld.global.nc.f32 	%f39, [%rd17+-8];
	ld.global.nc.f32 	%f40, [%rd29+-8];
	fma.rn.f32 	%f41, %f39, %f40, %f38;
	ld.global.nc.f32 	%f42, [%rd17+-4];
	ld.global.nc.f32 	%f43, [%rd29+-4];
	fma.rn.f32 	%f44, %f42, %f43, %f41;
	ld.global.nc.f32 	%f45, [%rd17];
	ld.global.nc.f32 	%f46, [%rd29];
	fma.rn.f32 	%f47, %f45, %f46, %f44;
	ld.global.nc.f32 	%f48, [%rd17+4];
	ld.global.nc.f32 	%f49, [%rd29+4];
	fma.rn.f32 	%f50, %f48, %f49, %f47;
	ld.global.nc.f32 	%f51, [%rd17+8];
	ld.global.nc.f32 	%f52, [%rd29+8];
	fma.rn.f32 	%f53, %f51, %f52, %f50;
	ld.global.nc.f32 	%f54, [%rd17+12];
	ld.global.nc.f32 	%f55, [%rd29+12];
	fma.rn.f32 	%f56, %f54, %f55, %f53;
	ld.global.nc.f32 	%f57, [%rd17+16];
	ld.global.nc.f32 	%f58, [%rd29+16];
	fma.rn.f32 	%f59, %f57, %f58, %f56;
	ld.global.nc.f32 	%f60, [%rd17+20];
	ld.global.nc.f32 	%f61, [%rd29+20];
	fma.rn.f32 	%f62, %f60, %f61, %f59;
	ld.global.nc.f32 	%f63, [%rd17+24];
	ld.global.nc.f32 	%f64, [%rd29+24];
	fma.rn.f32 	%f65, %f63, %f64, %f62;
	ld.global.nc.f32 	%f66, [%rd17+28];
	ld.global.nc.f32 	%f67, [%rd29+28];
	fma.rn.f32 	%f134, %f66, %f67, %f65;
	add.s32 	%r32, %r32, 16;
	add.s32 	%r31, %r31, 16;
	add.s64 	%rd29, %rd29, 64;
	setp.ne.s32 	%p4, %r32, 0;
	@%p4 bra 	$L__BB6_4;
$L__BB6_5:
	setp.eq.s32 	%p5, %r3, 0;
	@%p5 bra 	$L__BB6_14;
	and.b32  	%r11, %r23, 7;
	setp.lt.u32 	%p6, %r3, 8;
	@%p6 bra 	$L__BB6_8;
	add.s32 	%r29, %r34, %r2;
	mul.wide.s32 	%rd18, %r29, 4;
	add.s64 	%rd19, %rd2, %rd18;
	ld.global.nc.f32 	%f69, [%rd19];
	mul.wide.u32 	%rd20, %r34, 4;
	add.s64 	%rd21, %rd1, %rd20;
	ld.global.nc.f32 	%f70, [%rd21];
	fma.rn.f32 	%f71, %f69, %f70, %f134;
	ld.global.nc.f32 	%f72, [%rd19+4];
	ld.global.nc.f32 	%f73, [%rd21+4];
	fma.rn.f32 	%f74, %f72, %f73, %f71;
	ld.global.nc.f32 	%f75, [%rd19+8];
	ld.global.nc.f32 	%f76, [%rd21+8];
	fma.rn.f32 	%f77, %f75, %f76, %f74;
	ld.global.nc.f32 	%f78, [%rd19+12];
	ld.global.nc.f32 	%f79, [%rd21+12];
	fma.rn.f32 	%f80, %f78, %f79, %f77;
	ld.global.nc.f32 	%f81, [%rd19+16];
	ld.global.nc.f32 	%f82, [%rd21+16];
	fma.rn.f32 	%f83, %f81, %f82, %f80;
	ld.global.nc.f32 	%f84, [%rd19+20];
	ld.global.nc.f32 	%f85, [%rd21+20];
	fma.rn.f32 	%f86, %f84, %f85, %f83;
	ld.global.nc.f32 	%f87, [%rd19+24];
	ld.global.nc.f32 	%f88, [%rd21+24];
	fma.rn.f32 	%f89, %f87, %f88, %f86;
	ld.global.nc.f32 	%f90, [%rd19+28];
	ld.global.nc.f32 	%f91, [%rd21+28];
	fma.rn.f32 	%f134, %f90, %f91, %f89;
	add.s32 	%r34, %r34, 8;
$L__BB6_8:
	setp.eq.s32 	%p7, %r11, 0;
	@%p7 bra 	$L__BB6_14;
	and.b32  	%r14, %r23, 3;
	setp.lt.u32 	%p8, %r11, 4;
	@%p8 bra 	$L__BB6_11;
	add.s32 	%r30, %r34, %r2;
	mul.wide.s32 	%rd22, %r30, 4;
	add.s64 	%rd23, %rd2, %rd22;
	ld.global.nc.f32 	%f93, [%rd23];
	mul.wide.u32 	%rd24, %r34, 4;
	add.s64 	%rd25, %rd1, %rd24;
	ld.global.nc.f32 	%f94, [%rd25];
	fma.rn.f32 	%f95, %f93, %f94, %f134;
	ld.global.nc.f32 	%f96, [%rd23+4];
	ld.global.nc.f32 	%f97, [%rd25+4];
	fma.rn.f32 	%f98, %f96, %f97, %f95;
	ld.global.nc.f32 	%f99, [%rd23+8];
	ld.global.nc.f32 	%f100, [%rd25+8];
	fma.rn.f32 	%f101, %f99, %f100, %f98;
	ld.global.nc.f32 	%f102, [%rd23+12];
	ld.global.nc.f32 	%f103, [%rd25+12];
	fma.rn.f32 	%f134, %f102, %f103, %f101;
	add.s32 	%r34, %r34, 4;
$L__BB6_11:
	setp.eq.s32 	%p9, %r14, 0;
	@%p9 bra 	$L__BB6_14;
	mul.wide.u32 	%rd26, %r34, 4;
	add.s64 	%rd30, %rd1, %rd26;
	add.s32 	%r37, %r34, %r2;
	neg.s32 	%r36, %r14;
$L__BB6_13:
	.pragma "nounroll";
	mul.wide.s32 	%rd27, %r37, 4;
	add.s64 	%rd28, %rd2, %rd27;
	ld.global.nc.f32 	%f104, [%rd28];
	ld.global.nc.f32 	%f105, [%rd30];
	fma.rn.f32 	%f134, %f104, %f105, %f134;
	add.s64 	%rd30, %rd30, 4;
	add.s32 	%r37, %r37, 1;
	add.s32 	%r36, %r36, 1;
	setp.ne.s32 	%p10, %r36, 0;
	@%p10 bra 	$L__BB6_13;
$L__BB6_14:
	mul.f32 	%f106, %f16, %f134;
	abs.f32 	%f107, %f106;
	mul.f32 	%f108, %f107, 0f4038AA3B;
	ex2.approx.ftz.f32 	%f109, %f108;
	add.f32 	%f110, %f109, 0f3F800000;
	rcp.approx.ftz.f32 	%f111, %f110;
	fma.rn.f32 	%f112, %f111, 0fC0000000, 0f3F800000;
	setp.ge.f32 	%p11, %f107, 0f41102CB4;
	selp.f32 	%f113, 0f3F800000, %f112, %p11;
	copysign.f32 	%f114, %f106, %f113;
	mul.f32 	%f115, %f106, %f106;
	fma.rn.f32 	%f116, %f115, 0f3C80F082, 0fBD563CAE;
	fma.rn.f32 	%f117, %f116, %f115, 0f3E085941;
	fma.rn.f32 	%f118, %f117, %f115, 0fBEAAA9ED;
	fma.rn.f32 	%f119, %f118, %f115, 0f00000000;
	fma.rn.f32 	%f120, %f119, %f106, %f106;
	setp.ge.f32 	%p12, %f107, 0f3F19999A;
	selp.f32 	%f121, %f114, %f120, %p12;
	mov.f32 	%f122, 0f3F800000;
	sub.f32 	%f123, %f122, %f15;
	mul.f32 	%f124, %f15, %f121;
	fma.rn.f32 	%f125, %f123, %f1, %f124;
	st.global.f32 	[%rd3], %f125;
$L__BB6_15:
	ret;

}
	// .globl	_Z26applyMetaplasticity_kernelPfS_PKffffi
.visible .entry _Z26applyMetaplasticity_kernelPfS_PKffffi(
	.param .u64 .ptr .align 1 _Z26applyMetaplasticity_kernelPfS_PKffffi_param_0,
	.param .u64 .ptr .align 1 _Z26applyMetaplasticity_kernelPfS_PKffffi_param_1,
	.param .u64 .ptr .align 1 _Z26applyMetaplasticity_kernelPfS_PKffffi_param_2,
	.param .f32 _Z26applyMetaplasticity_kernelPfS_PKffffi_param_3,
	.param .f32 _Z26applyMetaplasticity_kernelPfS_PKffffi_param_4,
	.param .f32 _Z26applyMetaplasticity_kernelPfS_PKffffi_param_5,
	.param .u32 _Z26applyMetaplasticity_kernelPfS_PKffffi_param_6
)
{
	.reg .pred 	%p<6>;
	.reg .b32 	%r<6>;
	.reg .b32 	%f<19>;
	.reg .b64 	%rd<11>;

	ld.param.u64 	%rd2, [_Z26applyMetaplasticity_kernelPfS_PKffffi_param_0];
	ld.param.u64 	%rd3, [_Z26applyMetaplasticity_kernelPfS_PKffffi_param_1];
	ld.param.u64 	%rd4, [_Z26applyMetaplasticity_kernelPfS_PKffffi_param_2];
	ld.param.f32 	%f7, [_Z26applyMetaplasticity_kernelPfS_PKffffi_param_3];
	ld.param.f32 	%f8, [_Z26applyMetaplasticity_kernelPfS_PKffffi_param_4];
	ld.param.f32 	%f9, [_Z26applyMetaplasticity_kernelPfS_PKffffi_param_5];
	ld.param.u32 	%r2, [_Z26applyMetaplasticity_kernelPfS_PKffffi_param_6];
	mov.u32 	%r3, %ctaid.x;
	mov.u32 	%r4, %ntid.x;
	mov.u32 	%r5, %tid.x;
	mad.lo.s32 	%r1, %r3, %r4, %r5;
	setp.ge.s32 	%p1, %r1, %r2;
	@%p1 bra 	$L__BB7_5;
	cvta.to.global.u64 	%rd5, %rd2;
	cvta.to.global.u64 	%rd6, %rd4;
	cvta.to.global.u64 	%rd7, %rd3;
	mul.wide.s32 	%rd8, %r1, 4;
	add.s64 	%rd9, %rd6, %rd8;
	ld.global.nc.f32 	%f1, [%rd9];
	add.s64 	%rd10, %rd7, %rd8;
	ld.global.f32 	%f10, [%rd10];
	sub.f32 	%f11, %f1, %f7;
	div.rn.f32 	%f12, %f11, %f8;
	fma.rn.f32 	%f13, %f9, %f12, %f10;
	setp.lt.f32 	%p2, %f13, 0f3C23D70A;
	selp.f32 	%f2, 0f3C23D70A, %f13, %p2;
	st.global.f32 	[%rd10], %f2;
	add.s64 	%rd1, %rd5, %rd8;
	ld.global.f32 	%f3, [%rd1];
	setp.leu.f32 	%p3, %f1, %f2;
	@%p3 bra 	$L__BB7_3;
	sub.f32 	%f15, %f1, %f2;
	fma.rn.f32 	%f18, %f15, 0f3C23D70A, %f3;
	bra.uni 	$L__BB7_4;
$L__BB7_3:
	sub.f32 	%f14, %f2, %f1;
	fma.rn.f32 	%f18, %f14, 0fBBA3D70A, %f3;
$L__BB7_4:
	setp.lt.f32 	%p4, %f18, 0f00000000;
	selp.f32 	%f16, 0f00000000, %f18, %p4;
	setp.gt.f32 	%p5, %f16, 0f3F800000;
	selp.f32 	%f17, 0f3F800000, %f16, %p5;
	st.global.f32 	[%rd1], %f17;
$L__BB7_5:
	ret;

}
	// .globl	_Z25solveHeatDiffusion_kernelPfPKfS1_S1_S1_fffffiii
.visible .entry _Z25solveHeatDiffusion_kernelPfPKfS1_S1_S1_fffffiii(
	.param .u64 .ptr .align 1 _Z25solveHeatDiffusion_kernelPfPKfS1_S1_S1_fffffiii_param_0,
	.param .u64 .ptr .align 1 _Z25solveHeatDiffusion_kernelPfPKfS1_S1_S1_fffffiii_param_1,
	.param .u64 .ptr .align 1 _Z25solveHeatDiffusion_kernelPfPKfS1_S1_S1_fffffiii_param_2,
	.param .u64 .ptr .align 1 _Z25solveHeatDiffusion_kernelPfPKfS1_S1_S1_fffffiii_param_3,
	.param .u64 .ptr .align 1 _Z25solveHeatDiffusion_kernelPfPKfS1_S1_S1_fffffiii_param_4,
	.param .f32 _Z25solveHeatDiffusion_kernelPfPKfS1_S1_S1_fffffiii_param_5,
	.param .f32 _Z25solveHeatDiffusion_kernelPfPKfS1_S1_S1_fffffiii_param_6,
	.param .f32 _Z25solveHeatDiffusion_kernelPfPKfS1_S1_S1_fffffiii_param_7,
	.param .f32 _Z25solveHeatDiffusion_kernelPfPKfS1_S1_S1_fffffiii_param_8,
	.param .f32 _Z25solveHeatDiffusion_kernelPfPKfS1_S1_S1_fffffiii_param_9,
	.param .u32 _Z25solveHeatDiffusion_kernelPfPKfS1_S1_S1_fffffiii_param_10,
	.param .u32 _Z25solveHeatDiffusion_kernelPfPKfS1_S1_S1_fffffiii_param_11,
	.param .u32 _Z25solveHeatDiffusion_kernelPfPKfS1_S1_S1_fffffiii_param_12
)
{
	.reg .pred 	%p<11>;
	.reg .b32 	%r<22>;
	.reg .b32 	%f<46>;
	.reg .b64 	%rd<26>;

	ld.param.u64 	%rd3, [_Z25solveHeatDiffusion_kernelPfPKfS1_S1_S1_fffffiii_param_0];
	ld.param.u64 	%rd7, [_Z25solveHeatDiffusion_kernelPfPKfS1_S1_S1_fffffiii_param_1];
	ld.param.u64 	%rd4, [_Z25solveHeatDiffusion_kernelPfPKfS1_S1_S1_fffffiii_param_2];
	ld.param.u64 	%rd5, [_Z25solveHeatDiffusion_kernelPfPKfS1_S1_S1_fffffiii_param_3];
	ld.param.u64 	%rd6, [_Z25solveHeatDiffusion_kernelPfPKfS1_S1_S1_fffffiii_param_4];
	ld.param.f32 	%f9, [_Z25solveHeatDiffusion_kernelPfPKfS1_S1_S1_fffffiii_param_5];
	ld.param.f32 	%f10, [_Z25solveHeatDiffusion_kernelPfPKfS1_S1_S1_fffffiii_param_6];
	ld.param.f32 	%f11, [_Z25solveHeatDiffusion_kernelPfPKfS1_S1_S1_fffffiii_param_7];
	ld.param.f32 	%f12, [_Z25solveHeatDiffusion_kernelPfPKfS1_S1_S1_fffffiii_param_8];
	ld.param.f32 	%f13, [_Z25solveHeatDiffusion_kernelPfPKfS1_S1_S1_fffffiii_param_9];
	ld.param.u32 	%r4, [_Z25solveHeatDiffusion_kernelPfPKfS1_S1_S1_fffffiii_param_10];
	ld.param.u32 	%r5, [_Z25solveHeatDiffusion_kernelPfPKfS1_S1_S1_fffffiii_param_11];
	ld.param.u32 	%r6, [_Z25solveHeatDiffusion_kernelPfPKfS1_S1_S1_fffffiii_param_12];
	cvta.to.global.u64 	%rd1, %rd7;
	mov.u32 	%r7, %ctaid.x;
	mov.u32 	%r8, %ntid.x;
	mov.u32 	%r9, %tid.x;
	mad.lo.s32 	%r1, %r7, %r8, %r9;
	mul.lo.s32 	%r2, %r5, %r4;
	mul.lo.s32 	%r10, %r2, %r6;
	setp.ge.s32 	%p1, %r1, %r10;
	@%p1 bra 	$L__BB8_8;
	cvta.to.global.u64 	%rd8, %rd6;
	rem.s32 	%r3, %r1, %r2;
	rem.s32 	%r11, %r3, %r4;
	mul.wide.s32 	%rd9, %r1, 4;
	add.s64 	%rd2, %rd1, %rd9;
	ld.global.nc.f32 	%f1, [%rd2];
	add.s64 	%rd10, %rd8, %rd9;
	ld.global.nc.f32 	%f2, [%rd10];
	setp.lt.s32 	%p2, %r11, 1;
	add.s32 	%r13, %r4, -1;
	setp.ge.s32 	%p3, %r11, %r13;
	mov.f32 	%f44, 0f00000000;
	or.pred  	%p4, %p2, %p3;
	@%p4 bra 	$L__BB8_3;
	ld.global.nc.f32 	%f15, [%rd2+-4];
	add.f32 	%f16, %f1, %f1;
	sub.f32 	%f17, %f15, %f16;
	ld.global.nc.f32 	%f18, [%rd2+4];
	add.f32 	%f19, %f17, %f18;
	mul.f32 	%f20, %f11, %f11;
	div.rn.f32 	%f21, %f19, %f20;
	add.f32 	%f44, %f21, 0f00000000;
$L__BB8_3:
	div.s32 	%r14, %r3, %r4;
	setp.lt.s32 	%p5, %r14, 1;
	add.s32 	%r16, %r5, -1;
	setp.ge.s32 	%p6, %r14, %r16;
	or.pred  	%p7, %p5, %p6;
	@%p7 bra 	$L__BB8_5;
	sub.s32 	%r17, %r1, %r4;
	mul.wide.s32 	%rd11, %r17, 4;
	add.s64 	%rd12, %rd1, %rd11;
	ld.global.nc.f32 	%f22, [%rd12];
	add.f32 	%f23, %f1, %f1;
	sub.f32 	%f24, %f22, %f23;
	mul.wide.s32 	%rd13, %r4, 4;
	add.s64 	%rd14, %rd2, %rd13;
	ld.global.nc.f32 	%f25, [%rd14];
	add.f32 	%f26, %f24, %f25;
	mul.f32 	%f27, %f12, %f12;
	div.rn.f32 	%f28, %f26, %f27;
	add.f32 	%f44, %f44, %f28;
$L__BB8_5:
	div.s32 	%r18, %r1, %r2;
	setp.lt.s32 	%p8, %r18, 1;
	add.s32 	%r20, %r6, -1;
	setp.ge.s32 	%p9, %r18, %r20;
	or.pred  	%p10, %p8, %p9;
	@%p10 bra 	$L__BB8_7;
	sub.s32 	%r21, %r1, %r2;
	mul.wide.s32 	%rd15, %r21, 4;
	add.s64 	%rd16, %rd1, %rd15;
	ld.global.nc.f32 	%f29, [%rd16];
	add.f32 	%f30, %f1, %f1;
	sub.f32 	%f31, %f29, %f30;
	mul.wide.s32 	%rd17, %r2, 4;
	add.s64 	%rd18, %rd2, %rd17;
	ld.global.nc.f32 	%f32, [%rd18];
	add.f32 	%f33, %f31, %f32;
	mul.f32 	%f34, %f13, %f13;
	div.rn.f32 	%f35, %f33, %f34;
	add.f32 	%f44, %f44, %f35;
$L__BB8_7:
	cvta.to.global.u64 	%rd19, %rd4;
	add.s64 	%rd21, %rd19, %rd9;
	ld.global.nc.f32 	%f36, [%rd21];
	cvta.to.global.u64 	%rd22, %rd5;
	add.s64 	%rd23, %rd22, %rd9;
	ld.global.nc.f32 	%f37, [%rd23];
	mul.f32 	%f38, %f36, %f36;
	div.rn.f32 	%f39, %f38, %f37;
	div.rn.f32 	%f40, %f39, %f2;
	fma.rn.f32 	%f41, %f9, %f44, %f40;
	fma.rn.f32 	%f42, %f10, %f41, %f1;
	cvta.to.global.u64 	%rd24, %rd3;
	add.s64 	%rd25, %rd24, %rd9;
	st.global.f32 	[%rd25], %f42;
$L__BB8_8:
	ret;

}
	// .globl	_Z23addNonlinearVCMA_kernelPfS_S_PKfS1_S1_S1_S1_ffffiii
.visible .entry _Z23addNonlinearVCMA_kernelPfS_S_PKfS1_S1_S1_S1_ffffiii(
	.param .u64 .ptr .align 1 _Z23addNonlinearVCMA_kernelPfS_S_PKfS1_S1_S1_S1_ffffiii_param_0,
	.param .u64 .ptr .align 1 _Z23addNonlinearVCMA_kernelPfS_S_PKfS1_S1_S1_S1_ffffiii_param_1,
	.param .u64 .ptr .align 1 _Z23addNonlinearVCMA_kernelPfS_S_PKfS1_S1_S1_S1_ffffiii_param_2,
	.param .u64 .ptr .align 1 _Z23addNonlinearVCMA_kernelPfS_S_PKfS1_S1_S1_S1_ffffiii_param_3,
	.param .u64 .ptr .align 1 _Z23addNonlinearVCMA_kernelPfS_S_PKfS1_S1_S1_S1_ffffiii_param_4,
	.param .u64 .ptr .align 1 _Z23addNonlinearVCMA_kernelPfS_S_PKfS1_S1_S1_S1_ffffiii_param_5,
	.param .u64 .ptr .align 1 _Z23addNonlinearVCMA_kernelPfS_S_PKfS1_S1_S1_S1_ffffiii_param_6,
	.param .u64 .ptr .align 1 _Z23addNonlinearVCMA_kernelPfS_S_PKfS1_S1_S1_S1_ffffiii_param_7,
	.param .f32 _Z23addNonlinearVCMA_kernelPfS_S_PKfS1_S1_S1_S1_ffffiii_param_8,
	.param .f32 _Z23addNonlinearVCMA_kernelPfS_S_PKfS1_S1_S1_S1_ffffiii_param_9,
	.param .f32 _Z23addNonlinearVCMA_kernelPfS_S_PKfS1_S1_S1_S1_ffffiii_param_10,
	.param .f32 _Z23addNonlinearVCMA_kernelPfS_S_PKfS1_S1_S1_S1_ffffiii_param_11,
	.param .u32 _Z23addNonlinearVCMA_kernelPfS_S_PKfS1_S1_S1_S1_ffffiii_param_12,
	.param .u32 _Z23addNonlinearVCMA_kernelPfS_S_PKfS1_S1_S1_S1_ffffiii_param_13,
	.param .u32 _Z23addNonlinearVCMA_kernelPfS_S_PKfS1_S1_S1_S1_ffffiii_param_14
)
{
	.reg .pred 	%p<3>;
	.reg .b32 	%r<10>;
	.reg .b32 	%f<20>;
	.reg .b64 	%rd<15>;

	ld.param.u64 	%rd1, [_Z23addNonlinearVCMA_kernelPfS_S_PKfS1_S1_S1_S1_ffffiii_param_2];
	ld.param.u64 	%rd2, [_Z23addNonlinearVCMA_kernelPfS_S_PKfS1_S1_S1_S1_ffffiii_param_5];
	ld.param.u64 	%rd3, [_Z23addNonlinearVCMA_kernelPfS_S_PKfS1_S1_S1_S1_ffffiii_param_6];
	ld.param.u64 	%rd4, [_Z23addNonlinearVCMA_kernelPfS_S_PKfS1_S1_S1_S1_ffffiii_param_7];
	ld.param.f32 	%f2, [_Z23addNonlinearVCMA_kernelPfS_S_PKfS1_S1_S1_S1_ffffiii_param_8];
	ld.param.f32 	%f3, [_Z23addNonlinearVCMA_kernelPfS_S_PKfS1_S1_S1_S1_ffffiii_param_9];
	ld.param.f32 	%f4, [_Z23addNonlinearVCMA_kernelPfS_S_PKfS1_S1_S1_S1_ffffiii_param_10];
	ld.param.f32 	%f5, [_Z23addNonlinearVCMA_kernelPfS_S_PKfS1_S1_S1_S1_ffffiii_param_11];
	ld.param.u32 	%r2, [_Z23addNonlinearVCMA_kernelPfS_S_PKfS1_S1_S1_S1_ffffiii_param_12];
	ld.param.u32 	%r3, [_Z23addNonlinearVCMA_kernelPfS_S_PKfS1_S1_S1_S1_ffffiii_param_13];
	ld.param.u32 	%r4, [_Z23addNonlinearVCMA_kernelPfS_S_PKfS1_S1_S1_S1_ffffiii_param_14];
	mov.u32 	%r5, %ctaid.x;
	mov.u32 	%r6, %ntid.x;
	mov.u32 	%r7, %tid.x;
	mad.lo.s32 	%r1, %r5, %r6, %r7;
	mul.lo.s32 	%r8, %r3, %r2;
	mul.lo.s32 	%r9, %r8, %r4;
	setp.ge.s32 	%p1, %r1, %r9;
	@%p1 bra 	$L__BB9_3;
	cvta.to.global.u64 	%rd5, %rd3;
	mul.wide.s32 	%rd6, %r1, 4;
	add.s64 	%rd7, %rd5, %rd6;
	ld.global.nc.f32 	%f1, [%rd7];
	setp.le.f32 	%p2, %f1, 0f00000000;
	@%p2 bra 	$L__BB9_3;
	cvta.to.global.u64 	%rd8, %rd4;
	add.s64 	%rd10, %rd8, %rd6;
	ld.global.nc.f32 	%f6, [%rd10];
	cvta.to.global.u64 	%rd11, %rd2;
	add.s64 	%rd12, %rd11, %rd6;
	ld.global.nc.f32 	%f7, [%rd12];
	mul.f32 	%f8, %f3, %f6;
	mul.f32 	%f9, %f6, %f8;
	fma.rn.f32 	%f10, %f2, %f6, %f9;
	mul.f32 	%f11, %f4, %f6;
	mul.f32 	%f12, %f6, %f11;
	fma.rn.f32 	%f13, %f6, %f12, %f10;
	add.f32 	%f14, %f13, %f13;
	mul.f32 	%f15, %f7, %f14;
	mul.f32 	%f16, %f1, 0f35A8A9B9;
	mul.f32 	%f17, %f5, %f16;
	div.rn.f32 	%f18, %f15, %f17;
	cvta.to.global.u64 	%rd13, %rd1;
	add.s64 	%rd14, %rd13, %rd6;
	atom.global.add.f32 	%f19, [%rd14], %f18;
$L__BB9_3:
	ret;

}
	// .globl	_Z30addMagnonPhononCoupling_kernelPfS_S_PKfS1_S1_S1_S1_S1_ffiii
.visible .entry _Z30addMagnonPhononCoupling_kernelPfS_S_PKfS1_S1_S1_S1_S1_ffiii(
	.param .u64 .ptr .align 1 _Z30addMagnonPhononCoupling_kernelPfS_S_PKfS1_S1_S1_S1_S1_ffiii_param_0,
	.param .u64 .ptr .align 1 _Z30addMagnonPhononCoupling_kernelPfS_S_PKfS1_S1_S1_S1_S1_ffiii_param_1,
	.param .u64 .ptr .align 1 _Z30addMagnonPhononCoupling_kernelPfS_S_PKfS1_S1_S1_S1_S1_ffiii_param_2,
	.param .u64 .ptr .align 1 _Z30addMagnonPhononCoupling_kernelPfS_S_PKfS1_S1_S1_S1_S1_ffiii_param_3,
	.param .u64 .ptr .align 1 _Z30addMagnonPhononCoupling_kernelPfS_S_PKfS1_S1_S1_S1_S1_ffiii_param_4,
	.param .u64 .ptr .align 1 _Z30addMagnonPhononCoupling_kernelPfS_S_PKfS1_S1_S1_S1_S1_ffiii_param_5,
	.param .u64 .ptr .align 1 _Z30addMagnonPhononCoupling_kernelPfS_S_PKfS1_S1_S1_S1_S1_ffiii_param_6,
	.param .u64 .ptr .align 1 _Z30addMagnonPhononCoupling_kernelPfS_S_PKfS1_S1_S1_S1_S1_ffiii_param_7,
	.param .u64 .ptr .align 1 _Z30addMagnonPhononCoupling_kernelPfS_S_PKfS1_S1_S1_S1_S1_ffiii_param_8,
	.param .f32 _Z30addMagnonPhononCoupling_kernelPfS_S_PKfS1_S1_S1_S1_S1_ffiii_param_9,
	.param .f32 _Z30addMagnonPhononCoupling_kernelPfS_S_PKfS1_S1_S1_S1_S1_ffiii_param_10,
	.param .u32 _Z30addMagnonPhononCoupling_kernelPfS_S_PKfS1_S1_S1_S1_S1_ffiii_param_11,
	.param .u32 _Z30addMagnonPhononCoupling_kernelPfS_S_PKfS1_S1_S1_S1_S1_ffiii_param_12,
	.param .u32 _Z30addMagnonPhononCoupling_kernelPfS_S_PKfS1_S1_S1_S1_S1_ffiii_param_13
)
{
	.reg .pred 	%p<3>;
	.reg .b32 	%r<10>;
	.reg .b32 	%f<19>;
	.reg .b64 	%rd<24>;

	ld.param.u64 	%rd1, [_Z30addMagnonPhononCoupling_kernelPfS_S_PKfS1_S1_S1_S1_S1_ffiii_param_0];
	ld.param.u64 	%rd2, [_Z30addMagnonPhononCoupling_kernelPfS_S_PKfS1_S1_S1_S1_S1_ffiii_param_1];
	ld.param.u64 	%rd3, [_Z30addMagnonPhononCoupling_kernelPfS_S_PKfS1_S1_S1_S1_S1_ffiii_param_3];
	ld.param.u64 	%rd4, [_Z30addMagnonPhononCoupling_kernelPfS_S_PKfS1_S1_S1_S1_S1_ffiii_param_4];
	ld.param.u64 	%rd5, [_Z30addMagnonPhononCoupling_kernelPfS_S_PKfS1_S1_S1_S1_S1_ffiii_param_6];
	ld.param.u64 	%rd6, [_Z30addMagnonPhononCoupling_kernelPfS_S_PKfS1_S1_S1_S1_S1_ffiii_param_7];
	ld.param.u64 	%rd7, [_Z30addMagnonPhononCoupling_kernelPfS_S_PKfS1_S1_S1_S1_S1_ffiii_param_8];
	ld.param.f32 	%f2, [_Z30addMagnonPhononCoupling_kernelPfS_S_PKfS1_S1_S1_S1_S1_ffiii_param_9];
	ld.param.u32 	%r2, [_Z30addMagnonPhononCoupling_kernelPfS_S_PKfS1_S1_S1_S1_S1_ffiii_param_11];
	ld.param.u32 	%r3, [_Z30addMagnonPhononCoupling_kernelPfS_S_PKfS1_S1_S1_S1_S1_ffiii_param_12];
	ld.param.u32 	%r4, [_Z30addMagnonPhononCoupling_kernelPfS_S_PKfS1_S1_S1_S1_S1_ffiii_param_13];
	mov.u32 	%r5, %ctaid.x;
	mov.u32 	%r6, %ntid.x;
	mov.u32 	%r7, %tid.x;
	mad.lo.s32 	%r1, %r5, %r6, %r7;
	mul.lo.s32 	%r8, %r3, %r2;
	mul.lo.s32 	%r9, %r8, %r4;
	setp.ge.s32 	%p1, %r1, %r9;
	@%p1 bra 	$L__BB10_3;
	cvta.to.global.u64 	%rd8, %rd5;
	mul.wide.s32 	%rd9, %r1, 4;
	add.s64 	%rd10, %rd8, %rd9;
	ld.global.nc.f32 	%f1, [%rd10];
	setp.le.f32 	%p2, %f1, 0f00000000;
	@%p2 bra 	$L__BB10_3;
	cvta.to.global.u64 	%rd11, %rd6;
	add.s64 	%rd13, %rd11, %rd9;
	ld.global.nc.f32 	%f3, [%rd13];
	cvta.to.global.u64 	%rd14, %rd7;
	add.s64 	%rd15, %rd14, %rd9;
	ld.global.nc.f32 	%f4, [%rd15];
	cvta.to.global.u64 	%rd16, %rd3;
	add.s64 	%rd17, %rd16, %rd9;
	ld.global.nc.f32 	%f5, [%rd17];
	cvta.to.global.u64 	%rd18, %rd4;
	add.s64 	%rd19, %rd18, %rd9;
	ld.global.nc.f32 	%f6, [%rd19];
	add.f32 	%f7, %f2, %f2;
	mul.f32 	%f8, %f7, %f3;
	neg.f32 	%f9, %f5;
	mul.f32 	%f10, %f8, %f9;
	mul.f32 	%f11, %f1, 0f35A8A9B9;
	div.rn.f32 	%f12, %f10, %f11;
	mul.f32 	%f13, %f7, %f4;
	neg.f32 	%f14, %f6;
	mul.f32 	%f15, %f13, %f14;
	div.rn.f32 	%f16, %f15, %f11;
	cvta.to.global.u64 	%rd20, %rd1;
	add.s64 	%rd21, %rd20, %rd9;
	atom.global.add.f32 	%f17, [%rd21], %f12;
	cvta.to.global.u64 	%rd22, %rd2;
	add.s64 	%rd23, %rd22, %rd9;
	atom.global.add.f32 	%f18, [%rd23], %f16;
$L__BB10_3:
	ret;

}
	// .globl	_Z26calculateQuantumTMR_kernelPfPKfS1_S1_S1_ffffiii
.visible .entry _Z26calculateQuantumTMR_kernelPfPKfS1_S1_S1_ffffiii(
	.param .u64 .ptr .align 1 _Z26calculateQuantumTMR_kernelPfPKfS1_S1_S1_ffffiii_param_0,
	.param .u64 .ptr .align 1 _Z26calculateQuantumTMR_kernelPfPKfS1_S1_S1_ffffiii_param_1,
	.param .u64 .ptr .align 1 _Z26calculateQuantumTMR_kernelPfPKfS1_S1_S1_ffffiii_param_2,
	.param .u64 .ptr .align 1 _Z26calculateQuantumTMR_kernelPfPKfS1_S1_S1_ffffiii_param_3,
	.param .u64 .ptr .align 1 _Z26calculateQuantumTMR_kernelPfPKfS1_S1_S1_ffffiii_param_4,
	.param .f32 _Z26calculateQuantumTMR_kernelPfPKfS1_S1_S1_ffffiii_param_5,
	.param .f32 _Z26calculateQuantumTMR_kernelPfPKfS1_S1_S1_ffffiii_param_6,
	.param .f32 _Z26calculateQuantumTMR_kernelPfPKfS1_S1_S1_ffffiii_param_7,
	.param .f32 _Z26calculateQuantumTMR_kernelPfPKfS1_S1_S1_ffffiii_param_8,
	.param .u32 _Z26calculateQuantumTMR_kernelPfPKfS1_S1_S1_ffffiii_param_9,
	.param .u32 _Z26calculateQuantumTMR_kernelPfPKfS1_S1_S1_ffffiii_param_10,
	.param .u32 _Z26calculateQuantumTMR_kernelPfPKfS1_S1_S1_ffffiii_param_11
)
{
	.reg .pred 	%p<2>;
	.reg .b32 	%r<12>;
	.reg .b32 	%f<32>;
	.reg .b64 	%rd<17>;

	ld.param.u64 	%rd1, [_Z26calculateQuantumTMR_kernelPfPKfS1_S1_S1_ffffiii_param_0];
	ld.param.u64 	%rd2, [_Z26calculateQuantumTMR_kernelPfPKfS1_S1_S1_ffffiii_param_1];
	ld.param.u64 	%rd3, [_Z26calculateQuantumTMR_kernelPfPKfS1_S1_S1_ffffiii_param_2];
	ld.param.u64 	%rd4, [_Z26calculateQuantumTMR_kernelPfPKfS1_S1_S1_ffffiii_param_3];
	ld.param.u64 	%rd5, [_Z26calculateQuantumTMR_kernelPfPKfS1_S1_S1_ffffiii_param_4];
	ld.param.f32 	%f1, [_Z26calculateQuantumTMR_kernelPfPKfS1_S1_S1_ffffiii_param_5];
	ld.param.f32 	%f2, [_Z26calculateQuantumTMR_kernelPfPKfS1_S1_S1_ffffiii_param_7];
	ld.param.f32 	%f3, [_Z26calculateQuantumTMR_kernelPfPKfS1_S1_S1_ffffiii_param_8];
	ld.param.u32 	%r2, [_Z26calculateQuantumTMR_kernelPfPKfS1_S1_S1_ffffiii_param_9];
	ld.param.u32 	%r3, [_Z26calculateQuantumTMR_kernelPfPKfS1_S1_S1_ffffiii_param_10];
	ld.param.u32 	%r4, [_Z26calculateQuantumTMR_kernelPfPKfS1_S1_S1_ffffiii_param_11];
	mov.u32 	%r5, %ctaid.x;
	mov.u32 	%r6, %ntid.x;
	mov.u32 	%r7, %tid.x;
	mad.lo.s32 	%r1, %r5, %r6, %r7;
	mul.lo.s32 	%r8, %r3, %r2;
	mul.lo.s32 	%r9, %r8, %r4;
	setp.ge.s32 	%p1, %r1, %r9;
	@%p1 bra 	$L__BB11_2;
	cvta.to.global.u64 	%rd6, %rd2;
	cvta.to.global.u64 	%rd7, %rd4;
	cvta.to.global.u64 	%rd8, %rd3;
	cvta.to.global.u64 	%rd9, %rd5;
	cvta.to.global.u64 	%rd10, %rd1;
	mul.wide.s32 	%rd11, %r1, 4;
	add.s64 	%rd12, %rd6, %rd11;
	ld.global.nc.f32 	%f4, [%rd12];
	add.s64 	%rd13, %rd7, %rd11;
	ld.global.nc.f32 	%f5, [%rd13];
	add.s64 	%rd14, %rd8, %rd11;
	ld.global.nc.f32 	%f6, [%rd14];
	add.s64 	%rd15, %rd9, %rd11;
	ld.global.nc.f32 	%f7, [%rd15];
	mul.f32 	%f8, %f6, %f7;
	fma.rn.f32 	%f9, %f4, %f5, %f8;
	mul.f32 	%f10, %f1, 0fC0000000;
	mul.f32 	%f11, %f10, 0f4E6E6B28;
	fma.rn.f32 	%f12, %f11, 0f3BBB989D, 0f3F000000;
	cvt.sat.f32.f32 	%f13, %f12;
	mov.f32 	%f14, 0f4B400001;
	mov.f32 	%f15, 0f437C0000;
	fma.rm.f32 	%f16, %f13, %f15, %f14;
	add.f32 	%f17, %f16, 0fCB40007F;
	neg.f32 	%f18, %f17;
	fma.rn.f32 	%f19, %f11, 0f3FB8AA3B, %f18;
	fma.rn.f32 	%f20, %f11, 0f32A57060, %f19;
	mov.b32 	%r10, %f16;
	shl.b32 	%r11, %r10, 23;
	mov.b32 	%f21, %r11;
	ex2.approx.ftz.f32 	%f22, %f20;
	mul.f32 	%f23, %f22, %f21;
	add.f32 	%f24, %f2, %f2;
	mul.f32 	%f25, %f24, %f3;
	mul.f32 	%f26, %f25, %f23;
	mul.f32 	%f27, %f2, %f3;
	mul.f32 	%f28, %f27, %f9;
	mov.f32 	%f29, 0f3F800000;
	sub.f32 	%f30, %f29, %f28;
	div.rn.f32 	%f31, %f26, %f30;
	add.s64 	%rd16, %rd10, %rd11;
	st.global.f32 	[%rd16], %f31;
$L__BB11_2:
	ret;

}
	// .globl	_Z34addTemperatureDependentRKKY_kernelPfS_S_PKfS1_S1_S1_PKhS1_fffiifiii
.visible .entry _Z34addTemperatureDependentRKKY_kernelPfS_S_PKfS1_S1_S1_PKhS1_fffiifiii(
	.param .u64 .ptr .align 1 _Z34addTemperatureDependentRKKY_kernelPfS_S_PKfS1_S1_S1_PKhS1_fffiifiii_param_0,
	.param .u64 .ptr .align 1 _Z34addTemperatureDependentRKKY_kernelPfS_S_PKfS1_S1_S1_PKhS1_fffiifiii_param_1,
	.param .u64 .ptr .align 1 _Z34addTemperatureDependentRKKY_kernelPfS_S_PKfS1_S1_S1_PKhS1_fffiifiii_param_2,
	.param .u64 .ptr .align 1 _Z34addTemperatureDependentRKKY_kernelPfS_S_PKfS1_S1_S1_PKhS1_fffiifiii_param_3,
	.param .u64 .ptr .align 1 _Z34addTemperatureDependentRKKY_kernelPfS_S_PKfS1_S1_S1_PKhS1_fffiifiii_param_4,
	.param .u64 .ptr .align 1 _Z34addTemperatureDependentRKKY_kernelPfS_S_PKfS1_S1_S1_PKhS1_fffiifiii_param_5,
	.param .u64 .ptr .align 1 _Z34addTemperatureDependentRKKY_kernelPfS_S_PKfS1_S1_S1_PKhS1_fffiifiii_param_6,
	.param .u64 .ptr .align 1 _Z34addTemperatureDependentRKKY_kernelPfS_S_PKfS1_S1_S1_PKhS1_fffiifiii_param_7,
	.param .u64 .ptr .align 1 _Z34addTemperatureDependentRKKY_kernelPfS_S_PKfS1_S1_S1_PKhS1_fffiifiii_param_8,
	.param .f32 _Z34addTemperatureDependentRKKY_kernelPfS_S_PKfS1_S1_S1_PKhS1_fffiifiii_param_9,
	.param .f32 _Z34addTemperatureDependentRKKY_kernelPfS_S_PKfS1_S1_S1_PKhS1_fffiifiii_param_10,
	.param .f32 _Z34addTemperatureDependentRKKY_kernelPfS_S_PKfS1_S1_S1_PKhS1_fffiifiii_param_11,
	.param .u32 _Z34addTemperatureDependentRKKY_kernelPfS_S_PKfS1_S1_S1_PKhS1_fffiifiii_param_12,
	.param .u32 _Z34addTemperatureDependentRKKY_kernelPfS_S_PKfS1_S1_S1_PKhS1_fffiifiii_param_13,
	.param .f32 _Z34addTemperatureDependentRKKY_kernelPfS_S_PKfS1_S1_S1_PKhS1_fffiifiii_param_14,
	.param .u32 _Z34addTemperatureDependentRKKY_kernelPfS_S_PKfS1_S1_S1_PKhS1_fffiifiii_param_15,
	.param .u32 _Z34addTemperatureDependentRKKY_kernelPfS_S_PKfS1_S1_S1_PKhS1_fffiifiii_param_16,
	.param .u32 _Z34addTemperatureDependentRKKY_kernelPfS_S_PKfS1_S1_S1_PKhS1_fffiifiii_param_17
)
{
	.reg .pred 	%p<38>;
	.reg .b16 	%rs<6>;
	.reg .b32 	%r<49>;
	.reg .b32 	%f<155>;
	.reg .b64 	%rd<58>;

	ld.param.u64 	%rd11, [_Z34addTemperatureDependentRKKY_kernelPfS_S_PKfS1_S1_S1_PKhS1_fffiifiii_param_3];
	ld.param.u64 	%rd12, [_Z34addTemperatureDependentRKKY_kernelPfS_S_PKfS1_S1_S1_PKhS1_fffiifiii_param_4];
	ld.param.u64 	%rd13, [_Z34addTemperatureDependentRKKY_kernelPfS_S_PKfS1_S1_S1_PKhS1_fffiifiii_param_5];
	ld.param.u64 	%rd14, [_Z34addTemperatureDependentRKKY_kernelPfS_S_PKfS1_S1_S1_PKhS1_fffiifiii_param_7];
	ld.param.f32 	%f37, [_Z34addTemperatureDependentRKKY_kernelPfS_S_PKfS1_S1_S1_PKhS1_fffiifiii_param_10];
	ld.param.f32 	%f38, [_Z34addTemperatureDependentRKKY_kernelPfS_S_PKfS1_S1_S1_PKhS1_fffiifiii_param_11];
	ld.param.u32 	%r13, [_Z34addTemperatureDependentRKKY_kernelPfS_S_PKfS1_S1_S1_PKhS1_fffiifiii_param_12];
	ld.param.u32 	%r14, [_Z34addTemperatureDependentRKKY_kernelPfS_S_PKfS1_S1_S1_PKhS1_fffiifiii_param_13];
	ld.param.f32 	%f39, [_Z34addTemperatureDependentRKKY_kernelPfS_S_PKfS1_S1_S1_PKhS1_fffiifiii_param_14];
	ld.param.u32 	%r15, [_Z34addTemperatureDependentRKKY_kernelPfS_S_PKfS1_S1_S1_PKhS1_fffiifiii_param_15];
	ld.param.u32 	%r16, [_Z34addTemperatureDependentRKKY_kernelPfS_S_PKfS1_S1_S1_PKhS1_fffiifiii_param_16];
	ld.param.u32 	%r17, [_Z34addTemperatureDependentRKKY_kernelPfS_S_PKfS1_S1_S1_PKhS1_fffiifiii_param_17];
	cvta.to.global.u64 	%rd1, %rd13;
	cvta.to.global.u64 	%rd2, %rd12;
	cvta.to.global.u64 	%rd3, %rd11;
	cvta.to.global.u64 	%rd4, %rd14;
	mov.u32 	%r18, %ctaid.x;
	mov.u32 	%r19, %ntid.x;
	mov.u32 	%r20, %tid.x;
	mad.lo.s32 	%r1, %r18, %r19, %r20;
	mul.lo.s32 	%r2, %r16, %r15;
	mul.lo.s32 	%r21, %r2, %r17;
	setp.ge.s32 	%p1, %r1, %r21;
	@%p1 bra 	$L__BB12_27;
	ld.param.u64 	%rd56, [_Z34addTemperatureDependentRKKY_kernelPfS_S_PKfS1_S1_S1_PKhS1_fffiifiii_param_6];
	cvta.to.global.u64 	%rd15, %rd56;
	cvt.s64.s32 	%rd5, %r1;
	mul.wide.s32 	%rd16, %r1, 4;
	add.s64 	%rd17, %rd15, %rd16;
	ld.global.nc.f32 	%f1, [%rd17];
	setp.le.f32 	%p2, %f1, 0f00000000;
	@%p2 bra 	$L__BB12_27;
	add.s64 	%rd18, %rd4, %rd5;
	ld.global.nc.u8 	%rs1, [%rd18];
	cvt.u32.u8 	%r3, %rs1;
	setp.ne.s32 	%p3, %r13, %r3;
	setp.ne.s32 	%p4, %r14, %r3;
	and.pred  	%p5, %p3, %p4;
	@%p5 bra 	$L__BB12_27;
	ld.param.u64 	%rd57, [_Z34addTemperatureDependentRKKY_kernelPfS_S_PKfS1_S1_S1_PKhS1_fffiifiii_param_8];
	div.s32 	%r4, %r1, %r2;
	mul.lo.s32 	%r22, %r4, %r2;
	sub.s32 	%r23, %r1, %r22;
	div.s32 	%r5, %r23, %r15;
	mul.lo.s32 	%r24, %r5, %r15;
	sub.s32 	%r6, %r23, %r24;
	cvta.to.global.u64 	%rd19, %rd57;
	add.s64 	%rd21, %rd19, %rd16;
	ld.global.nc.f32 	%f40, [%rd21];
	div.rn.f32 	%f2, %f40, %f37;
	setp.ge.f32 	%p6, %f2, 0f3F800000;
	mov.f32 	%f142, 0f3F800000;
	@%p6 bra 	$L__BB12_27;
	mul.f32 	%f42, %f38, 0f3F000000;
	cvt.rzi.f32.f32 	%f43, %f42;
	add.f32 	%f44, %f43, %f43;
	sub.f32 	%f45, %f38, %f44;
	abs.f32 	%f3, %f45;
	abs.f32 	%f4, %f2;
	setp.lt.f32 	%p7, %f4, 0f00800000;
	mul.f32 	%f46, %f4, 0f4B800000;
	selp.f32 	%f47, %f46, %f4, %p7;
	selp.f32 	%f48, 0fC1C00000, 0f00000000, %p7;
	mov.b32 	%r25, %f47;
	add.s32 	%r26, %r25, -1060439283;
	and.b32  	%r27, %r26, -8388608;
	sub.s32 	%r28, %r25, %r27;
	mov.b32 	%f49, %r28;
	cvt.rn.f32.s32 	%f50, %r27;
	fma.rn.f32 	%f51, %f50, 0f34000000, %f48;
	add.f32 	%f52, %f49, 0fBF800000;
	add.f32 	%f53, %f49, 0f3F800000;
	rcp.approx.ftz.f32 	%f54, %f53;
	add.f32 	%f55, %f52, %f52;
	mul.f32 	%f56, %f55, %f54;
	mul.f32 	%f57, %f56, %f56;
	sub.f32 	%f58, %f52, %f56;
	add.f32 	%f59, %f58, %f58;
	neg.f32 	%f60, %f56;
	fma.rn.f32 	%f61, %f60, %f52, %f59;
	mul.rn.f32 	%f62, %f54, %f61;
	fma.rn.f32 	%f63, %f57, 0f3A2C32E4, 0f3B52E7DB;
	fma.rn.f32 	%f64, %f63, %f57, 0f3C93BB73;
	fma.rn.f32 	%f65, %f64, %f57, 0f3DF6384F;
	mul.rn.f32 	%f66, %f65, %f57;
	fma.rn.f32 	%f67, %f56, 0f3FB8AA3B, %f51;
	sub.f32 	%f68, %f51, %f67;
	fma.rn.f32 	%f69, %f56, 0f3FB8AA3B, %f68;
	fma.rn.f32 	%f70, %f62, 0f3FB8AA3B, %f69;
	fma.rn.f32 	%f71, %f56, 0f32A55E34, %f70;
	mul.f32 	%f72, %f66, 0f40400000;
	fma.rn.f32 	%f73, %f72, %f62, %f71;
	fma.rn.f32 	%f74, %f66, %f56, %f73;
	add.rn.f32 	%f75, %f67, %f74;
	neg.f32 	%f76, %f67;
	add.rn.f32 	%f77, %f75, %f76;
	neg.f32 	%f78, %f77;
	add.rn.f32 	%f79, %f74, %f78;
	mul.rn.f32 	%f80, %f75, %f38;
	neg.f32 	%f81, %f80;
	fma.rn.f32 	%f82, %f75, %f38, %f81;
	fma.rn.f32 	%f83, %f79, %f38, %f82;
	cvt.rni.f32.f32 	%f84, %f80;
	sub.f32 	%f85, %f80, %f84;
	add.f32 	%f86, %f85, %f83;
	fma.rn.f32 	%f87, %f86, 0f391FCB8E, 0f3AAF85ED;
	fma.rn.f32 	%f88, %f87, %f86, 0f3C1D9856;
	fma.rn.f32 	%f89, %f88, %f86, 0f3D6357BB;
	fma.rn.f32 	%f90, %f89, %f86, 0f3E75FDEC;
	fma.rn.f32 	%f91, %f90, %f86, 0f3F317218;
	fma.rn.f32 	%f92, %f91, %f86, 0f3F800000;
	cvt.rzi.s32.f32 	%r29, %f84;
	setp.gt.f32 	%p8, %f84, 0f00000000;
	selp.b32 	%r30, 0, -2097152000, %p8;
	add.s32 	%r31, %r30, 2130706432;
	mov.b32 	%f93, %r31;
	mul.f32 	%f94, %f92, %f93;
	shl.b32 	%r32, %r29, 23;
	sub.s32 	%r33, %r32, %r30;
	mov.b32 	%f95, %r33;
	mul.f32 	%f96, %f94, %f95;
	abs.f32 	%f97, %f80;
	setp.gt.f32 	%p9, %f97, 0f43180000;
	setp.lt.f32 	%p10, %f80, 0f00000000;
	selp.f32 	%f98, 0f00000000, 0f7F800000, %p10;
	selp.f32 	%f5, %f98, %f96, %p9;
	setp.eq.f32 	%p11, %f2, 0f3F800000;
	setp.eq.f32 	%p12, %f38, 0f00000000;
	or.pred  	%p13, %p12, %p11;
	@%p13 bra 	$L__BB12_12;
	setp.num.f32 	%p14, %f4, %f4;
	abs.f32 	%f99, %f38;
	setp.num.f32 	%p15, %f99, %f99;
	and.pred  	%p16, %p14, %p15;
	@%p16 bra 	$L__BB12_7;
	add.rn.f32 	%f142, %f2, %f38;
	bra.uni 	$L__BB12_12;
$L__BB12_7:
	setp.neu.f32 	%p17, %f2, 0f00000000;
	setp.neu.f32 	%p18, %f4, 0f7F800000;
	and.pred  	%p19, %p17, %p18;
	@%p19 bra 	$L__BB12_9;
	setp.neu.f32 	%p26, %f3, 0f3F800000;
	add.f32 	%f104, %f2, %f2;
	mov.b32 	%r34, %f104;
	setp.lt.f32 	%p27, %f38, 0f00000000;
	xor.b32  	%r35, %r34, 2139095040;
	selp.b32 	%r36, %r35, %r34, %p27;
	and.b32  	%r37, %r36, 2147483647;
	selp.b32 	%r38, %r37, %r36, %p26;
	mov.b32 	%f142, %r38;
	bra.uni 	$L__BB12_12;
$L__BB12_9:
	setp.eq.f32 	%p20, %f2, 0fBF800000;
	setp.eq.f32 	%p21, %f99, 0f7F800000;
	and.pred  	%p22, %p20, %p21;
	@%p22 bra 	$L__BB12_12;
	setp.geu.f32 	%p23, %f2, 0f00000000;
	mov.f32 	%f142, %f5;
	@%p23 bra 	$L__BB12_12;
	setp.neu.f32 	%p24, %f3, 0f3F800000;
	neg.f32 	%f101, %f5;
	selp.f32 	%f102, %f5, %f101, %p24;
	cvt.rmi.f32.f32 	%f103, %f38;
	setp.neu.f32 	%p25, %f38, %f103;
	selp.f32 	%f142, 0f7FFFFFFF, %f102, %p25;
$L__BB12_12:
	ld.param.f32 	%f137, [_Z34addTemperatureDependentRKKY_kernelPfS_S_PKfS1_S1_S1_PKhS1_fffiifiii_param_9];
	mov.f32 	%f106, 0f3F800000;
	sub.f32 	%f107, %f106, %f142;
	mul.f32 	%f11, %f137, %f107;
	setp.ne.s32 	%p28, %r13, %r3;
	mov.f32 	%f152, 0f00000000;
	mov.f32 	%f139, 0f00000000;
	mov.f32 	%f140, 0f00000000;
	mov.f32 	%f141, 0f00000000;
	mov.f32 	%f153, %f152;
	mov.f32 	%f154, %f152;
	@%p28 bra 	$L__BB12_19;
	add.s32 	%r7, %r4, 1;
	setp.ge.s32 	%p29, %r7, %r17;
	mov.f32 	%f152, %f139;
	mov.f32 	%f153, %f140;
	mov.f32 	%f154, %f141;
	@%p29 bra 	$L__BB12_16;
	mad.lo.s32 	%r39, %r7, %r16, %r5;
	mad.lo.s32 	%r8, %r39, %r15, %r6;
	cvt.s64.s32 	%rd22, %r8;
	add.s64 	%rd23, %rd4, %rd22;
	ld.global.nc.u8 	%rs2, [%rd23];
	cvt.u32.u8 	%r40, %rs2;
	setp.ne.s32 	%p30, %r14, %r40;
	@%p30 bra 	$L__BB12_16;
	mul.f32 	%f110, %f1, 0f35A8A9B9;
	mul.f32 	%f111, %f39, %f110;
	div.rn.f32 	%f112, %f11, %f111;
	mul.wide.s32 	%rd24, %r8, 4;
	add.s64 	%rd25, %rd3, %rd24;
	ld.global.nc.f32 	%f113, [%rd25];
	fma.rn.f32 	%f152, %f112, %f113, 0f00000000;
	add.s64 	%rd26, %rd2, %rd24;
	ld.global.nc.f32 	%f114, [%rd26];
	fma.rn.f32 	%f153, %f112, %f114, 0f00000000;
	add.s64 	%rd27, %rd1, %rd24;
	ld.global.nc.f32 	%f115, [%rd27];
	fma.rn.f32 	%f154, %f112, %f115, 0f00000000;
$L__BB12_16:
	setp.lt.s32 	%p31, %r4, 1;
	@%p31 bra 	$L__BB12_19;
	add.s32 	%r41, %r4, -1;
	mad.lo.s32 	%r42, %r41, %r16, %r5;
	mad.lo.s32 	%r9, %r42, %r15, %r6;
	cvt.s64.s32 	%rd28, %r9;
	add.s64 	%rd29, %rd4, %rd28;
	ld.global.nc.u8 	%rs3, [%rd29];
	cvt.u32.u8 	%r43, %rs3;
	setp.ne.s32 	%p32, %r14, %r43;
	@%p32 bra 	$L__BB12_19;
	mul.f32 	%f116, %f1, 0f35A8A9B9;
	mul.f32 	%f117, %f39, %f116;
	div.rn.f32 	%f118, %f11, %f117;
	mul.wide.s32 	%rd30, %r9, 4;
	add.s64 	%rd31, %rd3, %rd30;
	ld.global.nc.f32 	%f119, [%rd31];
	fma.rn.f32 	%f152, %f118, %f119, %f152;
	add.s64 	%rd32, %rd2, %rd30;
	ld.global.nc.f32 	%f120, [%rd32];
	fma.rn.f32 	%f153, %f118, %f120, %f153;
	add.s64 	%rd33, %rd1, %rd30;
	ld.global.nc.f32 	%f121, [%rd33];
	fma.rn.f32 	%f154, %f118, %f121, %f154;
$L__BB12_19:
	setp.ne.s32 	%p33, %r14, %r3;
	@%p33 bra 	$L__BB12_26;
	add.s32 	%r10, %r4, 1;
	setp.ge.s32 	%p34, %r10, %r17;
	@%p34 bra 	$L__BB12_23;
	mad.lo.s32 	%r44, %r10, %r16, %r5;
	mad.lo.s32 	%r11, %r44, %r15, %r6;
	cvt.s64.s32 	%rd34, %r11;
	add.s64 	%rd35, %rd4, %rd34;
	ld.global.nc.u8 	%rs4, [%rd35];
	cvt.u32.u8 	%r45, %rs4;
	setp.ne.s32 	%p35, %r13, %r45;
	@%p35 bra 	$L__BB12_23;
	mul.f32 	%f122, %f1, 0f35A8A9B9;
	mul.f32 	%f123, %f39, %f122;
	div.rn.f32 	%f124, %f11, %f123;
	mul.wide.s32 	%rd36, %r11, 4;
	add.s64 	%rd37, %rd3, %rd36;
	ld.global.nc.f32 	%f125, [%rd37];
	fma.rn.f32 	%f152, %f124, %f125, %f152;
	add.s64 	%rd38, %rd2, %rd36;
	ld.global.nc.f32 	%f126, [%rd38];
	fma.rn.f32 	%f153, %f124, %f126, %f153;
	add.s64 	%rd39, %rd1, %rd36;
	ld.global.nc.f32 	%f127, [%rd39];
	fma.rn.f32 	%f154, %f124, %f127, %f154;
$L__BB12_23:
	setp.lt.s32 	%p36, %r4, 1;
	@%p36 bra 	$L__BB12_26;
	add.s32 	%r46, %r4, -1;
	mad.lo.s32 	%r47, %r46, %r16, %r5;
	mad.lo.s32 	%r12, %r47, %r15, %r6;
	cvt.s64.s32 	%rd40, %r12;
	add.s64 	%rd41, %rd4, %rd40;
	ld.global.nc.u8 	%rs5, [%rd41];
	cvt.u32.u8 	%r48, %rs5;
	setp.ne.s32 	%p37, %r13, %r48;
	@%p37 bra 	$L__BB12_26;
	mul.f32 	%f128, %f1, 0f35A8A9B9;
	mul.f32 	%f129, %f39, %f128;
	div.rn.f32 	%f130, %f11, %f129;
	mul.wide.s32 	%rd42, %r12, 4;
	add.s64 	%rd43, %rd3, %rd42;
	ld.global.nc.f32 	%f131, [%rd43];
	fma.rn.f32 	%f152, %f130, %f131, %f152;
	add.s64 	%rd44, %rd2, %rd42;
	ld.global.nc.f32 	%f132, [%rd44];
	fma.rn.f32 	%f153, %f130, %f132, %f153;
	add.s64 	%rd45, %rd1, %rd42;
	ld.global.nc.f32 	%f133, [%rd45];
	fma.rn.f32 	%f154, %f130, %f133, %f154;
$L__BB12_26:
	ld.param.u64 	%rd55, [_Z34addTemperatureDependentRKKY_kernelPfS_S_PKfS1_S1_S1_PKhS1_fffiifiii_param_2];
	ld.param.u64 	%rd54, [_Z34addTemperatureDependentRKKY_kernelPfS_S_PKfS1_S1_S1_PKhS1_fffiifiii_param_1];
	ld.param.u64 	%rd53, [_Z34addTemperatureDependentRKKY_kernelPfS_S_PKfS1_S1_S1_PKhS1_fffiifiii_param_0];
	cvta.to.global.u64 	%rd46, %rd53;
	mul.wide.s32 	%rd47, %r1, 4;
	add.s64 	%rd48, %rd46, %rd47;
	atom.global.add.f32 	%f134, [%rd48], %f152;
	cvta.to.global.u64 	%rd49, %rd54;
	add.s64 	%rd50, %rd49, %rd47;
	atom.global.add.f32 	%f135, [%rd50], %f153;
	cvta.to.global.u64 	%rd51, %rd55;
	add.s64 	%rd52, %rd51, %rd47;
	atom.global.add.f32 	%f136, [%rd52], %f154;
$L__BB12_27:
	ret;

}
	// .globl	_Z30computeSpinWaveSpectrum_kernelPfS_PKfS1_S1_iiii
.visible .entry _Z30computeSpinWaveSpectrum_kernelPfS_PKfS1_S1_iiii(
	.param .u64 .ptr .align 1 _Z30computeSpinWaveSpectrum_kernelPfS_PKfS1_S1_iiii_param_0,
	.param .u64 .ptr .align 1 _Z30computeSpinWaveSpectrum_kernelPfS_PKfS1_S1_iiii_param_1,
	.param .u64 .ptr .align 1 _Z30computeSpinWaveSpectrum_kernelPfS_PKfS1_S1_iiii_param_2,
	.param .u64 .ptr .align 1 _Z30computeSpinWaveSpectrum_kernelPfS_PKfS1_S1_iiii_param_3,
	.param .u64 .ptr .align 1 _Z30computeSpinWaveSpectrum_kernelPfS_PKfS1_S1_iiii_param_4,
	.param .u32 _Z30computeSpinWaveSpectrum_kernelPfS_PKfS1_S1_iiii_param_5,
	.param .u32 _Z30computeSpinWaveSpectrum_kernelPfS_PKfS1_S1_iiii_param_6,
	.param .u32 _Z30computeSpinWaveSpectrum_kernelPfS_PKfS1_S1_iiii_param_7,
	.param .u32 _Z30computeSpinWaveSpectrum_kernelPfS_PKfS1_S1_iiii_param_8
)
{
	.local .align 4 .b8 	__local_depot13[28];
	.reg .b64 	%SP;
	.reg .b64 	%SPL;
	.reg .pred 	%p<23>;
	.reg .b32 	%r<103>;
	.reg .b32 	%f<63>;
	.reg .b64 	%rd<58>;
	.reg .b64 	%fd<5>;

	mov.u64 	%SPL, __local_depot13;
	ld.param.u64 	%rd18, [_Z30computeSpinWaveSpectrum_kernelPfS_PKfS1_S1_iiii_param_1];
	ld.param.u64 	%rd19, [_Z30computeSpinWaveSpectrum_kernelPfS_PKfS1_S1_iiii_param_2];
	ld.param.u64 	%rd20, [_Z30computeSpinWaveSpectrum_kernelPfS_PKfS1_S1_iiii_param_3];
	ld.param.u64 	%rd21, [_Z30computeSpinWaveSpectrum_kernelPfS_PKfS1_S1_iiii_param_4];
	ld.param.u32 	%r38, [_Z30computeSpinWaveSpectrum_kernelPfS_PKfS1_S1_iiii_param_5];
	ld.param.u32 	%r39, [_Z30computeSpinWaveSpectrum_kernelPfS_PKfS1_S1_iiii_param_6];
	ld.param.u32 	%r41, [_Z30computeSpinWaveSpectrum_kernelPfS_PKfS1_S1_iiii_param_7];
	ld.param.u32 	%r40, [_Z30computeSpinWaveSpectrum_kernelPfS_PKfS1_S1_iiii_param_8];
	add.u64 	%rd1, %SPL, 0;
	add.u64 	%rd2, %SPL, 0;
	mov.u32 	%r42, %ctaid.x;
	mov.u32 	%r43, %ntid.x;
	mov.u32 	%r44, %tid.x;
	mad.lo.s32 	%r1, %r42, %r43, %r44;
	mul.lo.s32 	%r2, %r41, %r39;
	setp.ge.s32 	%p1, %r1, %r2;
	@%p1 bra 	$L__BB13_27;
	rem.s32 	%r3, %r1, %r39;
	setp.lt.s32 	%p2, %r40, 1;
	@%p2 bra 	$L__BB13_27;
	mul.lo.s32 	%r4, %r40, %r1;
	add.s32 	%r5, %r3, %r1;
	cvt.rn.f32.u32 	%f1, %r40;
	cvta.to.global.u64 	%rd3, %rd18;
	cvta.to.global.u64 	%rd4, %rd20;
	cvta.to.global.u64 	%rd5, %rd19;
	cvta.to.global.u64 	%rd6, %rd21;
	mov.b32 	%r93, 0;
	mov.u64 	%rd40, __cudart_i2opi_f;
$L__BB13_3:
	mov.f32 	%f58, 0f00000000;
	mov.b32 	%r94, 0;
	mov.f32 	%f59, %f58;
$L__BB13_4:
	mad.lo.s32 	%r47, %r2, %r94, %r5;
	sub.s32 	%r8, %r47, %r3;
	setp.eq.s32 	%p3, %r38, 1;
	@%p3 bra 	$L__BB13_7;
	setp.ne.s32 	%p4, %r38, 0;
	@%p4 bra 	$L__BB13_8;
	mul.wide.s32 	%rd26, %r8, 4;
	add.s64 	%rd27, %rd5, %rd26;
	ld.global.nc.f32 	%f60, [%rd27];
	bra.uni 	$L__BB13_9;
$L__BB13_7:
	mul.wide.s32 	%rd24, %r8, 4;
	add.s64 	%rd25, %rd4, %rd24;
	ld.global.nc.f32 	%f60, [%rd25];
	bra.uni 	$L__BB13_9;
$L__BB13_8:
	mul.wide.s32 	%rd28, %r8, 4;
	add.s64 	%rd29, %rd6, %rd28;
	ld.global.nc.f32 	%f60, [%rd29];
$L__BB13_9:
	mul.lo.s32 	%r48, %r94, %r93;
	cvt.rn.f32.u32 	%f20, %r48;
	mul.f32 	%f21, %f20, 0f40C90FDB;
	div.rn.f32 	%f8, %f21, %f1;
	mul.f32 	%f22, %f8, 0f3F22F983;
	cvt.rni.s32.f32 	%r102, %f22;
	cvt.rn.f32.s32 	%f23, %r102;
	fma.rn.f32 	%f24, %f23, 0fBFC90FDA, %f8;
	fma.rn.f32 	%f25, %f23, 0fB3A22168, %f24;
	fma.rn.f32 	%f62, %f23, 0fA7C234C5, %f25;
	abs.f32 	%f10, %f8;
	setp.ltu.f32 	%p5, %f10, 0f47CE4780;
	mov.u32 	%r98, %r102;
	mov.f32 	%f61, %f62;
	@%p5 bra 	$L__BB13_17;
	setp.neu.f32 	%p6, %f10, 0f7F800000;
	@%p6 bra 	$L__BB13_12;
	mov.f32 	%f28, 0f00000000;
	mul.rn.f32 	%f61, %f8, %f28;
	mov.b32 	%r98, 0;
	bra.uni 	$L__BB13_17;
$L__BB13_12:
	mov.b32 	%r10, %f8;
	shl.b32 	%r50, %r10, 8;
	or.b32  	%r11, %r50, -2147483648;
	mov.b64 	%rd56, 0;
	mov.b32 	%r95, 0;
	mov.u64 	%rd54, __cudart_i2opi_f;
	mov.u64 	%rd55, %rd2;
$L__BB13_13:
	.pragma "nounroll";
	ld.global.nc.u32 	%r51, [%rd54];
	mad.wide.u32 	%rd32, %r51, %r11, %rd56;
	shr.u64 	%rd56, %rd32, 32;
	st.local.u32 	[%rd55], %rd32;
	add.s32 	%r95, %r95, 1;
	add.s64 	%rd55, %rd55, 4;
	add.s64 	%rd54, %rd54, 4;
	setp.ne.s32 	%p7, %r95, 6;
	@%p7 bra 	$L__BB13_13;
	shr.u32 	%r52, %r10, 23;
	st.local.u32 	[%rd2+24], %rd56;
	and.b32  	%r14, %r52, 31;
	and.b32  	%r53, %r52, 224;
	add.s32 	%r54, %r53, -128;
	shr.u32 	%r55, %r54, 5;
	mul.wide.u32 	%rd33, %r55, 4;
	sub.s64 	%rd13, %rd2, %rd33;
	ld.local.u32 	%r96, [%rd13+24];
	ld.local.u32 	%r97, [%rd13+20];
	setp.eq.s32 	%p8, %r14, 0;
	@%p8 bra 	$L__BB13_16;
	shf.l.wrap.b32 	%r96, %r97, %r96, %r14;
	ld.local.u32 	%r56, [%rd13+16];
	shf.l.wrap.b32 	%r97, %r56, %r97, %r14;
$L__BB13_16:
	shr.u32 	%r57, %r96, 30;
	shf.l.wrap.b32 	%r58, %r97, %r96, 2;
	shl.b32 	%r59, %r97, 2;
	shr.u32 	%r60, %r58, 31;
	add.s32 	%r61, %r60, %r57;
	neg.s32 	%r62, %r61;
	setp.lt.s32 	%p9, %r10, 0;
	selp.b32 	%r98, %r62, %r61, %p9;
	xor.b32  	%r63, %r58, %r10;
	shr.s32 	%r64, %r58, 31;
	xor.b32  	%r65, %r64, %r58;
	xor.b32  	%r66, %r64, %r59;
	cvt.u64.u32 	%rd34, %r65;
	shl.b64 	%rd35, %rd34, 32;
	cvt.u64.u32 	%rd36, %r66;
	or.b64  	%rd37, %rd35, %rd36;
	cvt.rn.f64.s64 	%fd1, %rd37;
	mul.f64 	%fd2, %fd1, 0d3BF921FB54442D19;
	cvt.rn.f32.f64 	%f26, %fd2;
	neg.f32 	%f27, %f26;
	setp.lt.s32 	%p10, %r63, 0;
	selp.f32 	%f61, %f27, %f26, %p10;
$L__BB13_17:
	setp.ltu.f32 	%p11, %f10, 0f47CE4780;
	add.s32 	%r68, %r98, 1;
	mul.rn.f32 	%f29, %f61, %f61;
	and.b32  	%r69, %r98, 1;
	setp.eq.b32 	%p12, %r69, 1;
	selp.f32 	%f30, %f61, 0f3F800000, %p12;
	fma.rn.f32 	%f31, %f29, %f30, 0f00000000;
	fma.rn.f32 	%f32, %f29, 0f37CBAC00, 0fBAB607ED;
	selp.f32 	%f33, 0fB94D4153, %f32, %p12;
	selp.f32 	%f34, 0f3C0885E4, 0f3D2AAABB, %p12;
	fma.rn.f32 	%f35, %f33, %f29, %f34;
	selp.f32 	%f36, 0fBE2AAAA8, 0fBEFFFFFF, %p12;
	fma.rn.f32 	%f37, %f35, %f29, %f36;
	fma.rn.f32 	%f38, %f37, %f31, %f30;
	and.b32  	%r70, %r68, 2;
	setp.eq.s32 	%p13, %r70, 0;
	mov.f32 	%f39, 0f00000000;
	sub.f32 	%f40, %f39, %f38;
	selp.f32 	%f41, %f38, %f40, %p13;
	fma.rn.f32 	%f59, %f60, %f41, %f59;
	@%p11 bra 	$L__BB13_25;
	setp.neu.f32 	%p14, %f10, 0f7F800000;
	@%p14 bra 	$L__BB13_20;
	mov.f32 	%f44, 0f00000000;
	mul.rn.f32 	%f62, %f8, %f44;
	mov.b32 	%r102, 0;
	bra.uni 	$L__BB13_25;
$L__BB13_20:
	mov.b32 	%r23, %f8;
	shl.b32 	%r72, %r23, 8;
	or.b32  	%r24, %r72, -2147483648;
	mov.b64 	%rd57, 0;
	mov.b32 	%r99, 0;
$L__BB13_21:
	.pragma "nounroll";
	mul.wide.u32 	%rd39, %r99, 4;
	add.s64 	%rd41, %rd40, %rd39;
	ld.global.nc.u32 	%r73, [%rd41];
	mad.wide.u32 	%rd42, %r73, %r24, %rd57;
	shr.u64 	%rd57, %rd42, 32;
	add.s64 	%rd43, %rd1, %rd39;
	st.local.u32 	[%rd43], %rd42;
	add.s32 	%r99, %r99, 1;
	setp.ne.s32 	%p15, %r99, 6;
	@%p15 bra 	$L__BB13_21;
	shr.u32 	%r74, %r23, 23;
	st.local.u32 	[%rd1+24], %rd57;
	and.b32  	%r27, %r74, 31;
	and.b32  	%r75, %r74, 224;
	add.s32 	%r76, %r75, -128;
	shr.u32 	%r77, %r76, 5;
	mul.wide.u32 	%rd44, %r77, 4;
	sub.s64 	%rd16, %rd1, %rd44;
	ld.local.u32 	%r100, [%rd16+24];
	ld.local.u32 	%r101, [%rd16+20];
	setp.eq.s32 	%p16, %r27, 0;
	@%p16 bra 	$L__BB13_24;
	shf.l.wrap.b32 	%r100, %r101, %r100, %r27;
	ld.local.u32 	%r78, [%rd16+16];
	shf.l.wrap.b32 	%r101, %r78, %r101, %r27;
$L__BB13_24:
	shr.u32 	%r79, %r100, 30;
	shf.l.wrap.b32 	%r80, %r101, %r100, 2;
	shl.b32 	%r81, %r101, 2;
	shr.u32 	%r82, %r80, 31;
	add.s32 	%r83, %r82, %r79;
	neg.s32 	%r84, %r83;
	setp.lt.s32 	%p17, %r23, 0;
	selp.b32 	%r102, %r84, %r83, %p17;
	xor.b32  	%r85, %r80, %r23;
	shr.s32 	%r86, %r80, 31;
	xor.b32  	%r87, %r86, %r80;
	xor.b32  	%r88, %r86, %r81;
	cvt.u64.u32 	%rd45, %r87;
	shl.b64 	%rd46, %rd45, 32;
	cvt.u64.u32 	%rd47, %r88;
	or.b64  	%rd48, %rd46, %rd47;
	cvt.rn.f64.s64 	%fd3, %rd48;
	mul.f64 	%fd4, %fd3, 0d3BF921FB54442D19;
	cvt.rn.f32.f64 	%f42, %fd4;
	neg.f32 	%f43, %f42;
	setp.lt.s32 	%p18, %r85, 0;
	selp.f32 	%f62, %f43, %f42, %p18;
$L__BB13_25:
	mul.rn.f32 	%f45, %f62, %f62;
	and.b32  	%r90, %r102, 1;
	setp.eq.b32 	%p19, %r90, 1;
	selp.f32 	%f46, 0f3F800000, %f62, %p19;
	fma.rn.f32 	%f47, %f45, %f46, 0f00000000;
	fma.rn.f32 	%f48, %f45, 0f37CBAC00, 0fBAB607ED;
	selp.f32 	%f49, %f48, 0fB94D4153, %p19;
	selp.f32 	%f50, 0f3D2AAABB, 0f3C0885E4, %p19;
	fma.rn.f32 	%f51, %f49, %f45, %f50;
	selp.f32 	%f52, 0fBEFFFFFF, 0fBE2AAAA8, %p19;
	fma.rn.f32 	%f53, %f51, %f45, %f52;
	fma.rn.f32 	%f54, %f53, %f47, %f46;
	and.b32  	%r91, %r102, 2;
	setp.eq.s32 	%p20, %r91, 0;
	mov.f32 	%f55, 0f00000000;
	sub.f32 	%f56, %f55, %f54;
	selp.f32 	%f57, %f54, %f56, %p20;
	fma.rn.f32 	%f58, %f60, %f57, %f58;
	add.s32 	%r94, %r94, 1;
	setp.ne.s32 	%p21, %r94, %r40;
	@%p21 bra 	$L__BB13_4;
	ld.param.u64 	%rd53, [_Z30computeSpinWaveSpectrum_kernelPfS_PKfS1_S1_iiii_param_0];
	add.s32 	%r92, %r93, %r4;
	cvta.to.global.u64 	%rd49, %rd53;
	mul.wide.s32 	%rd50, %r92, 4;
	add.s64 	%rd51, %rd49, %rd50;
	st.global.f32 	[%rd51], %f59;
	add.s64 	%rd52, %rd3, %rd50;
	st.global.f32 	[%rd52], %f58;
	add.s32 	%r93, %r93, 1;
	setp.ne.s32 	%p22, %r93, %r40;
	@%p22 bra 	$L__BB13_3;
$L__BB13_27:
	ret;

}
	// .globl	_Z17updateSHNO_kernelPfS_S_PKfPKhffffiii
.visible .entry _Z17updateSHNO_kernelPfS_S_PKfPKhffffiii(
	.param .u64 .ptr .align 1 _Z17updateSHNO_kernelPfS_S_PKfPKhffffiii_param_0,
	.param .u64 .ptr .align 1 _Z17updateSHNO_kernelPfS_S_PKfPKhffffiii_param_1,
	.param .u64 .ptr .align 1 _Z17updateSHNO_kernelPfS_S_PKfPKhffffiii_param_2,
	.param .u64 .ptr .align 1 _Z17updateSHNO_kernelPfS_S_PKfPKhffffiii_param_3,
	.param .u64 .ptr .align 1 _Z17updateSHNO_kernelPfS_S_PKfPKhffffiii_param_4,
	.param .f32 _Z17updateSHNO_kernelPfS_S_PKfPKhffffiii_param_5,
	.param .f32 _Z17updateSHNO_kernelPfS_S_PKfPKhffffiii_param_6,
	.param .f32 _Z17updateSHNO_kernelPfS_S_PKfPKhffffiii_param_7,
	.param .f32 _Z17updateSHNO_kernelPfS_S_PKfPKhffffiii_param_8,
	.param .u32 _Z17updateSHNO_kernelPfS_S_PKfPKhffffiii_param_9,
	.param .u32 _Z17updateSHNO_kernelPfS_S_PKfPKhffffiii_param_10,
	.param .u32 _Z17updateSHNO_kernelPfS_S_PKfPKhffffiii_param_11
)
{
	.reg .pred 	%p<4>;
	.reg .b32 	%r<10>;
	.reg .b32 	%f<35>;
	.reg .b64 	%rd<15>;

	ld.param.u64 	%rd4, [_Z17updateSHNO_kernelPfS_S_PKfPKhffffiii_param_0];
	ld.param.u64 	%rd5, [_Z17updateSHNO_kernelPfS_S_PKfPKhffffiii_param_1];
	ld.param.u64 	%rd6, [_Z17updateSHNO_kernelPfS_S_PKfPKhffffiii_param_2];
	ld.param.u64 	%rd7, [_Z17updateSHNO_kernelPfS_S_PKfPKhffffiii_param_3];
	ld.param.f32 	%f6, [_Z17updateSHNO_kernelPfS_S_PKfPKhffffiii_param_5];
	ld.param.f32 	%f7, [_Z17updateSHNO_kernelPfS_S_PKfPKhffffiii_param_6];
	ld.param.f32 	%f8, [_Z17updateSHNO_kernelPfS_S_PKfPKhffffiii_param_8];
	ld.param.u32 	%r2, [_Z17updateSHNO_kernelPfS_S_PKfPKhffffiii_param_9];
	ld.param.u32 	%r3, [_Z17updateSHNO_kernelPfS_S_PKfPKhffffiii_param_10];
	ld.param.u32 	%r4, [_Z17updateSHNO_kernelPfS_S_PKfPKhffffiii_param_11];
	mov.u32 	%r5, %ctaid.x;
	mov.u32 	%r6, %ntid.x;
	mov.u32 	%r7, %tid.x;
	mad.lo.s32 	%r1, %r5, %r6, %r7;
	mul.lo.s32 	%r8, %r3, %r2;
	mul.lo.s32 	%r9, %r8, %r4;
	setp.ge.s32 	%p1, %r1, %r9;
	@%p1 bra 	$L__BB14_4;
	cvta.to.global.u64 	%rd8, %rd7;
	mul.wide.s32 	%rd9, %r1, 4;
	add.s64 	%rd10, %rd8, %rd9;
	ld.global.nc.f32 	%f1, [%rd10];
	setp.le.f32 	%p2, %f1, 0f00000000;
	@%p2 bra 	$L__BB14_4;
	cvta.to.global.u64 	%rd11, %rd4;
	add.s64 	%rd1, %rd11, %rd9;
	ld.global.f32 	%f9, [%rd1];
	cvta.to.global.u64 	%rd13, %rd5;
	add.s64 	%rd2, %rd13, %rd9;
	ld.global.f32 	%f10, [%rd2];
	cvta.to.global.u64 	%rd14, %rd6;
	add.s64 	%rd3, %rd14, %rd9;
	ld.global.f32 	%f11, [%rd3];
	mul.f32 	%f12, %f6, %f7;
	mul.f32 	%f13, %f1, 0f203D26D1;
	mul.f32 	%f14, %f13, 0f3089705F;
	div.rn.f32 	%f15, %f12, %f14;
	neg.f32 	%f16, %f9;
	mul.f32 	%f17, %f10, %f16;
	mul.f32 	%f18, %f11, 0f00000000;
	sub.f32 	%f19, %f17, %f18;
	mul.f32 	%f20, %f11, %f11;
	fma.rn.f32 	%f21, %f9, %f9, %f20;
	mul.f32 	%f22, %f9, 0f00000000;
	mul.f32 	%f23, %f10, %f11;
	sub.f32 	%f24, %f22, %f23;
	mul.f32 	%f25, %f15, 0fD223FE2A;
	mul.f32 	%f26, %f25, %f19;
	mul.f32 	%f27, %f25, %f21;
	mul.f32 	%f28, %f25, %f24;
	fma.rn.f32 	%f2, %f8, %f26, %f9;
	st.global.f32 	[%rd1], %f2;
	fma.rn.f32 	%f3, %f8, %f27, %f10;
	st.global.f32 	[%rd2], %f3;
	fma.rn.f32 	%f4, %f8, %f28, %f11;
	st.global.f32 	[%rd3], %f4;
	mul.f32 	%f29, %f3, %f3;
	fma.rn.f32 	%f30, %f2, %f2, %f29;
	fma.rn.f32 	%f31, %f4, %f4, %f30;
	sqrt.rn.f32 	%f5, %f31;
	setp.leu.f32 	%p3, %f5, 0f00000000;
	@%p3 bra 	$L__BB14_4;
	div.rn.f32 	%f32, %f2, %f5;
	st.global.f32 	[%rd1], %f32;
	div.rn.f32 	%f33, %f3, %f5;
	st.global.f32 	[%rd2], %f33;
	div.rn.f32 	%f34, %f4, %f5;
	st.global.f32 	[%rd3], %f34;
$L__BB14_4:
	ret;

}
	// .globl	_Z22addExchangeBias_kernelPfS_S_PKfS1_S1_S1_PKhfffiiiii
.visible .entry _Z22addExchangeBias_kernelPfS_S_PKfS1_S1_S1_PKhfffiiiii(
	.param .u64 .ptr .align 1 _Z22addExchangeBias_kernelPfS_S_PKfS1_S1_S1_PKhfffiiiii_param_0,
	.param .u64 .ptr .align 1 _Z22addExchangeBias_kernelPfS_S_PKfS1_S1_S1_PKhfffiiiii_param_1,
	.param .u64 .ptr .align 1 _Z22addExchangeBias_kernelPfS_S_PKfS1_S1_S1_PKhfffiiiii_param_2,
	.param .u64 .ptr .align 1 _Z22addExchangeBias_kernelPfS_S_PKfS1_S1_S1_PKhfffiiiii_param_3,
	.param .u64 .ptr .align 1 _Z22addExchangeBias_kernelPfS_S_PKfS1_S1_S1_PKhfffiiiii_param_4,
	.param .u64 .ptr .align 1 _Z22addExchangeBias_kernelPfS_S_PKfS1_S1_S1_PKhfffiiiii_param_5,
	.param .u64 .ptr .align 1 _Z22addExchangeBias_kernelPfS_S_PKfS1_S1_S1_PKhfffiiiii_param_6,
	.param .u64 .ptr .align 1 _Z22addExchangeBias_kernelPfS_S_PKfS1_S1_S1_PKhfffiiiii_param_7,
	.param .f32 _Z22addExchangeBias_kernelPfS_S_PKfS1_S1_S1_PKhfffiiiii_param_8,
	.param .f32 _Z22addExchangeBias_kernelPfS_S_PKfS1_S1_S1_PKhfffiiiii_param_9,
	.param .f32 _Z22addExchangeBias_kernelPfS_S_PKfS1_S1_S1_PKhfffiiiii_param_10,
	.param .u32 _Z22addExchangeBias_kernelPfS_S_PKfS1_S1_S1_PKhfffiiiii_param_11,
	.param .u32 _Z22addExchangeBias_kernelPfS_S_PKfS1_S1_S1_PKhfffiiiii_param_12,
	.param .u32 _Z22addExchangeBias_kernelPfS_S_PKfS1_S1_S1_PKhfffiiiii_param_13,
	.param .u32 _Z22addExchangeBias_kernelPfS_S_PKfS1_S1_S1_PKhfffiiiii_param_14,
	.param .u32 _Z22addExchangeBias_kernelPfS_S_PKfS1_S1_S1_PKhfffiiiii_param_15
)
{
	.local .align 4 .b8 	__local_depot15[28];
	.reg .b64 	%SP;
	.reg .b64 	%SPL;
	.reg .pred 	%p<44>;
	.reg .b16 	%rs<2>;
	.reg .b32 	%r<206>;
	.reg .b32 	%f<128>;
	.reg .b64 	%rd<111>;
	.reg .b64 	%fd<11>;

	mov.u64 	%SPL, __local_depot15;
	ld.param.u64 	%rd37, [_Z22addExchangeBias_kernelPfS_S_PKfS1_S1_S1_PKhfffiiiii_param_0];
	ld.param.u64 	%rd38, [_Z22addExchangeBias_kernelPfS_S_PKfS1_S1_S1_PKhfffiiiii_param_1];
	ld.param.u64 	%rd39, [_Z22addExchangeBias_kernelPfS_S_PKfS1_S1_S1_PKhfffiiiii_param_2];
	ld.param.u64 	%rd40, [_Z22addExchangeBias_kernelPfS_S_PKfS1_S1_S1_PKhfffiiiii_param_6];
	ld.param.u64 	%rd41, [_Z22addExchangeBias_kernelPfS_S_PKfS1_S1_S1_PKhfffiiiii_param_7];
	ld.param.f32 	%f25, [_Z22addExchangeBias_kernelPfS_S_PKfS1_S1_S1_PKhfffiiiii_param_8];
	ld.param.f32 	%f26, [_Z22addExchangeBias_kernelPfS_S_PKfS1_S1_S1_PKhfffiiiii_param_9];
	ld.param.f32 	%f27, [_Z22addExchangeBias_kernelPfS_S_PKfS1_S1_S1_PKhfffiiiii_param_10];
	ld.param.u32 	%r69, [_Z22addExchangeBias_kernelPfS_S_PKfS1_S1_S1_PKhfffiiiii_param_11];
	ld.param.u32 	%r70, [_Z22addExchangeBias_kernelPfS_S_PKfS1_S1_S1_PKhfffiiiii_param_13];
	ld.param.u32 	%r71, [_Z22addExchangeBias_kernelPfS_S_PKfS1_S1_S1_PKhfffiiiii_param_14];
	ld.param.u32 	%r72, [_Z22addExchangeBias_kernelPfS_S_PKfS1_S1_S1_PKhfffiiiii_param_15];
	add.u64 	%rd1, %SPL, 0;
	mov.u32 	%r73, %ctaid.x;
	mov.u32 	%r74, %ntid.x;
	mov.u32 	%r75, %tid.x;
	mad.lo.s32 	%r1, %r73, %r74, %r75;
	mul.lo.s32 	%r76, %r71, %r70;
	mul.lo.s32 	%r77, %r76, %r72;
	setp.ge.s32 	%p1, %r1, %r77;
	@%p1 bra 	$L__BB15_44;
	cvta.to.global.u64 	%rd43, %rd41;
	cvt.s64.s32 	%rd44, %r1;
	add.s64 	%rd45, %rd43, %rd44;
	ld.global.nc.u8 	%rs1, [%rd45];
	cvt.u32.u8 	%r78, %rs1;
	setp.ne.s32 	%p2, %r69, %r78;
	@%p2 bra 	$L__BB15_44;
	cvta.to.global.u64 	%rd46, %rd40;
	mul.wide.s32 	%rd47, %r1, 4;
	add.s64 	%rd48, %rd46, %rd47;
	ld.global.nc.f32 	%f1, [%rd48];
	setp.le.f32 	%p3, %f1, 0f00000000;
	@%p3 bra 	$L__BB15_44;
	mul.f32 	%f28, %f26, 0f3F22F983;
	cvt.rni.s32.f32 	%r205, %f28;
	cvt.rn.f32.s32 	%f29, %r205;
	fma.rn.f32 	%f30, %f29, 0fBFC90FDA, %f26;
	fma.rn.f32 	%f31, %f29, 0fB3A22168, %f30;
	fma.rn.f32 	%f127, %f29, 0fA7C234C5, %f31;
	abs.f32 	%f3, %f26;
	setp.ltu.f32 	%p4, %f3, 0f47CE4780;
	mov.u32 	%r189, %r205;
	mov.f32 	%f123, %f127;
	@%p4 bra 	$L__BB15_11;
	setp.neu.f32 	%p5, %f3, 0f7F800000;
	@%p5 bra 	$L__BB15_6;
	mov.f32 	%f34, 0f00000000;
	mul.rn.f32 	%f123, %f26, %f34;
	mov.b32 	%r189, 0;
	bra.uni 	$L__BB15_11;
$L__BB15_6:
	mov.b32 	%r3, %f26;
	shl.b32 	%r80, %r3, 8;
	or.b32  	%r4, %r80, -2147483648;
	mov.b64 	%rd98, 0;
	mov.b32 	%r186, 0;
	mov.u64 	%rd96, __cudart_i2opi_f;
	mov.u64 	%rd97, %rd1;
$L__BB15_7:
	.pragma "nounroll";
	ld.global.nc.u32 	%r81, [%rd96];
	mad.wide.u32 	%rd51, %r81, %r4, %rd98;
	shr.u64 	%rd98, %rd51, 32;
	st.local.u32 	[%rd97], %rd51;
	add.s32 	%r186, %r186, 1;
	add.s64 	%rd97, %rd97, 4;
	add.s64 	%rd96, %rd96, 4;
	setp.ne.s32 	%p6, %r186, 6;
	@%p6 bra 	$L__BB15_7;
	shr.u32 	%r82, %r3, 23;
	st.local.u32 	[%rd1+24], %rd98;
	and.b32  	%r7, %r82, 31;
	and.b32  	%r83, %r82, 224;
	add.s32 	%r84, %r83, -128;
	shr.u32 	%r85, %r84, 5;
	mul.wide.u32 	%rd52, %r85, 4;
	sub.s64 	%rd8, %rd1, %rd52;
	ld.local.u32 	%r187, [%rd8+24];
	ld.local.u32 	%r188, [%rd8+20];
	setp.eq.s32 	%p7, %r7, 0;
	@%p7 bra 	$L__BB15_10;
	shf.l.wrap.b32 	%r187, %r188, %r187, %r7;
	ld.local.u32 	%r86, [%rd8+16];
	shf.l.wrap.b32 	%r188, %r86, %r188, %r7;
$L__BB15_10:
	shr.u32 	%r87, %r187, 30;
	shf.l.wrap.b32 	%r88, %r188, %r187, 2;
	shl.b32 	%r89, %r188, 2;
	shr.u32 	%r90, %r88, 31;
	add.s32 	%r91, %r90, %r87;
	neg.s32 	%r92, %r91;
	setp.lt.s32 	%p8, %r3, 0;
	selp.b32 	%r189, %r92, %r91, %p8;
	xor.b32  	%r93, %r88, %r3;
	shr.s32 	%r94, %r88, 31;
	xor.b32  	%r95, %r94, %r88;
	xor.b32  	%r96, %r94, %r89;
	cvt.u64.u32 	%rd53, %r95;
	shl.b64 	%rd54, %rd53, 32;
	cvt.u64.u32 	%rd55, %r96;
	or.b64  	%rd56, %rd54, %rd55;
	cvt.rn.f64.s64 	%fd1, %rd56;
	mul.f64 	%fd2, %fd1, 0d3BF921FB54442D19;
	cvt.rn.f32.f64 	%f32, %fd2;
	neg.f32 	%f33, %f32;
	setp.lt.s32 	%p9, %r93, 0;
	selp.f32 	%f123, %f33, %f32, %p9;
$L__BB15_11:
	mul.rn.f32 	%f35, %f123, %f123;
	and.b32  	%r98, %r189, 1;
	setp.eq.b32 	%p10, %r98, 1;
	selp.f32 	%f36, 0f3F800000, %f123, %p10;
	fma.rn.f32 	%f37, %f35, %f36, 0f00000000;
	fma.rn.f32 	%f38, %f35, 0f37CBAC00, 0fBAB607ED;
	selp.f32 	%f39, %f38, 0fB94D4153, %p10;
	selp.f32 	%f40, 0f3D2AAABB, 0f3C0885E4, %p10;
	fma.rn.f32 	%f41, %f39, %f35, %f40;
	selp.f32 	%f42, 0fBEFFFFFF, 0fBE2AAAA8, %p10;
	fma.rn.f32 	%f43, %f41, %f35, %f42;
	fma.rn.f32 	%f44, %f43, %f37, %f36;
	and.b32  	%r99, %r189, 2;
	setp.eq.s32 	%p11, %r99, 0;
	mov.f32 	%f45, 0f00000000;
	sub.f32 	%f46, %f45, %f44;
	selp.f32 	%f7, %f44, %f46, %p11;
	mul.f32 	%f47, %f27, 0f3F22F983;
	cvt.rni.s32.f32 	%r201, %f47;
	cvt.rn.f32.s32 	%f48, %r201;
	fma.rn.f32 	%f49, %f48, 0fBFC90FDA, %f27;
	fma.rn.f32 	%f50, %f48, 0fB3A22168, %f49;
	fma.rn.f32 	%f126, %f48, 0fA7C234C5, %f50;
	abs.f32 	%f9, %f27;
	setp.ltu.f32 	%p12, %f9, 0f47CE4780;
	mov.u32 	%r193, %r201;
	mov.f32 	%f124, %f126;
	@%p12 bra 	$L__BB15_19;
	setp.neu.f32 	%p13, %f9, 0f7F800000;
	@%p13 bra 	$L__BB15_14;
	mov.f32 	%f53, 0f00000000;
	mul.rn.f32 	%f124, %f27, %f53;
	mov.b32 	%r193, 0;
	bra.uni 	$L__BB15_19;
$L__BB15_14:
	mov.b32 	%r17, %f27;
	shl.b32 	%r101, %r17, 8;
	or.b32  	%r18, %r101, -2147483648;
	mov.b64 	%rd101, 0;
	mov.b32 	%r190, 0;
	mov.u64 	%rd99, __cudart_i2opi_f;
	mov.u64 	%rd100, %rd1;
$L__BB15_15:
	.pragma "nounroll";
	ld.global.nc.u32 	%r102, [%rd99];
	mad.wide.u32 	%rd59, %r102, %r18, %rd101;
	shr.u64 	%rd101, %rd59, 32;
	st.local.u32 	[%rd100], %rd59;
	add.s32 	%r190, %r190, 1;
	add.s64 	%rd100, %rd100, 4;
	add.s64 	%rd99, %rd99, 4;
	setp.ne.s32 	%p14, %r190, 6;
	@%p14 bra 	$L__BB15_15;
	shr.u32 	%r103, %r17, 23;
	st.local.u32 	[%rd1+24], %rd101;
	and.b32  	%r21, %r103, 31;
	and.b32  	%r104, %r103, 224;
	add.s32 	%r105, %r104, -128;
	shr.u32 	%r106, %r105, 5;
	mul.wide.u32 	%rd60, %r106, 4;
	sub.s64 	%rd15, %rd1, %rd60;
	ld.local.u32 	%r191, [%rd15+24];
	ld.local.u32 	%r192, [%rd15+20];
	setp.eq.s32 	%p15, %r21, 0;
	@%p15 bra 	$L__BB15_18;
	shf.l.wrap.b32 	%r191, %r192, %r191, %r21;
	ld.local.u32 	%r107, [%rd15+16];
	shf.l.wrap.b32 	%r192, %r107, %r192, %r21;
$L__BB15_18:
	shr.u32 	%r108, %r191, 30;
	shf.l.wrap.b32 	%r109, %r192, %r191, 2;
	shl.b32 	%r110, %r192, 2;
	shr.u32 	%r111, %r109, 31;
	add.s32 	%r112, %r111, %r108;
	neg.s32 	%r113, %r112;
	setp.lt.s32 	%p16, %r17, 0;
	selp.b32 	%r193, %r113, %r112, %p16;
	xor.b32  	%r114, %r109, %r17;
	shr.s32 	%r115, %r109, 31;
	xor.b32  	%r116, %r115, %r109;
	xor.b32  	%r117, %r115, %r110;
	cvt.u64.u32 	%rd61, %r116;
	shl.b64 	%rd62, %rd61, 32;
	cvt.u64.u32 	%rd63, %r117;
	or.b64  	%rd64, %rd62, %rd63;
	cvt.rn.f64.s64 	%fd3, %rd64;
	mul.f64 	%fd4, %fd3, 0d3BF921FB54442D19;
	cvt.rn.f32.f64 	%f51, %fd4;
	neg.f32 	%f52, %f51;
	setp.lt.s32 	%p17, %r114, 0;
	selp.f32 	%f124, %f52, %f51, %p17;
$L__BB15_19:
	setp.ltu.f32 	%p18, %f3, 0f47CE4780;
	add.s32 	%r119, %r193, 1;
	mul.rn.f32 	%f54, %f124, %f124;
	and.b32  	%r120, %r193, 1;
	setp.eq.b32 	%p19, %r120, 1;
	selp.f32 	%f55, %f124, 0f3F800000, %p19;
	fma.rn.f32 	%f56, %f54, %f55, 0f00000000;
	fma.rn.f32 	%f57, %f54, 0f37CBAC00, 0fBAB607ED;
	selp.f32 	%f58, 0fB94D4153, %f57, %p19;
	selp.f32 	%f59, 0f3C0885E4, 0f3D2AAABB, %p19;
	fma.rn.f32 	%f60, %f58, %f54, %f59;
	selp.f32 	%f61, 0fBE2AAAA8, 0fBEFFFFFF, %p19;
	fma.rn.f32 	%f62, %f60, %f54, %f61;
	fma.rn.f32 	%f63, %f62, %f56, %f55;
	and.b32  	%r121, %r119, 2;
	setp.eq.s32 	%p20, %r121, 0;
	mov.f32 	%f64, 0f00000000;
	sub.f32 	%f65, %f64, %f63;
	selp.f32 	%f66, %f63, %f65, %p20;
	mul.f32 	%f13, %f7, %f66;
	mov.u32 	%r197, %r205;
	mov.f32 	%f125, %f127;
	@%p18 bra 	$L__BB15_27;
	setp.neu.f32 	%p21, %f3, 0f7F800000;
	@%p21 bra 	$L__BB15_22;
	mov.f32 	%f69, 0f00000000;
	mul.rn.f32 	%f125, %f26, %f69;
	mov.b32 	%r197, 0;
	bra.uni 	$L__BB15_27;
$L__BB15_22:
	mov.b32 	%r30, %f26;
	shl.b32 	%r123, %r30, 8;
	or.b32  	%r31, %r123, -2147483648;
	mov.b64 	%rd104, 0;
	mov.b32 	%r194, 0;
	mov.u64 	%rd102, __cudart_i2opi_f;
	mov.u64 	%rd103, %rd1;
$L__BB15_23:
	.pragma "nounroll";
	ld.global.nc.u32 	%r124, [%rd102];
	mad.wide.u32 	%rd67, %r124, %r31, %rd104;
	shr.u64 	%rd104, %rd67, 32;
	st.local.u32 	[%rd103], %rd67;
	add.s32 	%r194, %r194, 1;
	add.s64 	%rd103, %rd103, 4;
	add.s64 	%rd102, %rd102, 4;
	setp.ne.s32 	%p22, %r194, 6;
	@%p22 bra 	$L__BB15_23;
	shr.u32 	%r125, %r30, 23;
	st.local.u32 	[%rd1+24], %rd104;
	and.b32  	%r34, %r125, 31;
	and.b32  	%r126, %r125, 224;
	add.s32 	%r127, %r126, -128;
	shr.u32 	%r128, %r127, 5;
	mul.wide.u32 	%rd68, %r128, 4;
	sub.s64 	%rd22, %rd1, %rd68;
	ld.local.u32 	%r195, [%rd22+24];
	ld.local.u32 	%r196, [%rd22+20];
	setp.eq.s32 	%p23, %r34, 0;
	@%p23 bra 	$L__BB15_26;
	shf.l.wrap.b32 	%r195, %r196, %r195, %r34;
	ld.local.u32 	%r129, [%rd22+16];
	shf.l.wrap.b32 	%r196, %r129, %r196, %r34;
$L__BB15_26:
	shr.u32 	%r130, %r195, 30;
	shf.l.wrap.b32 	%r131, %r196, %r195, 2;
	shl.b32 	%r132, %r196, 2;
	shr.u32 	%r133, %r131, 31;
	add.s32 	%r134, %r133, %r130;
	neg.s32 	%r135, %r134;
	setp.lt.s32 	%p24, %r30, 0;
	selp.b32 	%r197, %r135, %r134, %p24;
	xor.b32  	%r136, %r131, %r30;
	shr.s32 	%r137, %r131, 31;
	xor.b32  	%r138, %r137, %r131;
	xor.b32  	%r139, %r137, %r132;
	cvt.u64.u32 	%rd69, %r138;
	shl.b64 	%rd70, %rd69, 32;
	cvt.u64.u32 	%rd71, %r139;
	or.b64  	%rd72, %rd70, %rd71;
	cvt.rn.f64.s64 	%fd5, %rd72;
	mul.f64 	%fd6, %fd5, 0d3BF921FB54442D19;
	cvt.rn.f32.f64 	%f67, %fd6;
	neg.f32 	%f68, %f67;
	setp.lt.s32 	%p25, %r136, 0;
	selp.f32 	%f125, %f68, %f67, %p25;
$L__BB15_27:
	setp.ltu.f32 	%p26, %f9, 0f47CE4780;
	mul.rn.f32 	%f70, %f125, %f125;
	and.b32  	%r141, %r197, 1;
	setp.eq.b32 	%p27, %r141, 1;
	selp.f32 	%f71, 0f3F800000, %f125, %p27;
	fma.rn.f32 	%f72, %f70, %f71, 0f00000000;
	fma.rn.f32 	%f73, %f70, 0f37CBAC00, 0fBAB607ED;
	selp.f32 	%f74, %f73, 0fB94D4153, %p27;
	selp.f32 	%f75, 0f3D2AAABB, 0f3C0885E4, %p27;
	fma.rn.f32 	%f76, %f74, %f70, %f75;
	selp.f32 	%f77, 0fBEFFFFFF, 0fBE2AAAA8, %p27;
	fma.rn.f32 	%f78, %f76, %f70, %f77;
	fma.rn.f32 	%f79, %f78, %f72, %f71;
	and.b32  	%r142, %r197, 2;
	setp.eq.s32 	%p28, %r142, 0;
	mov.f32 	%f80, 0f00000000;
	sub.f32 	%f81, %f80, %f79;
	selp.f32 	%f17, %f79, %f81, %p28;
	@%p26 bra 	$L__BB15_35;
	setp.neu.f32 	%p29, %f9, 0f7F800000;
	@%p29 bra 	$L__BB15_30;
	mov.f32 	%f84, 0f00000000;
	mul.rn.f32 	%f126, %f27, %f84;
	mov.b32 	%r201, 0;
	bra.uni 	$L__BB15_35;
$L__BB15_30:
	mov.b32 	%r43, %f27;
	shl.b32 	%r144, %r43, 8;
	or.b32  	%r44, %r144, -2147483648;
	mov.b64 	%rd107, 0;
	mov.b32 	%r198, 0;
	mov.u64 	%rd105, __cudart_i2opi_f;
	mov.u64 	%rd106, %rd1;
$L__BB15_31:
	.pragma "nounroll";
	ld.global.nc.u32 	%r145, [%rd105];
	mad.wide.u32 	%rd75, %r145, %r44, %rd107;
	shr.u64 	%rd107, %rd75, 32;
	st.local.u32 	[%rd106], %rd75;
	add.s32 	%r198, %r198, 1;
	add.s64 	%rd106, %rd106, 4;
	add.s64 	%rd105, %rd105, 4;
	setp.ne.s32 	%p30, %r198, 6;
	@%p30 bra 	$L__BB15_31;
	shr.u32 	%r146, %r43, 23;
	st.local.u32 	[%rd1+24], %rd107;
	and.b32  	%r47, %r146, 31;
	and.b32  	%r147, %r146, 224;
	add.s32 	%r148, %r147, -128;
	shr.u32 	%r149, %r148, 5;
	mul.wide.u32 	%rd76, %r149, 4;
	sub.s64 	%rd29, %rd1, %rd76;
	ld.local.u32 	%r199, [%rd29+24];
	ld.local.u32 	%r200, [%rd29+20];
	setp.eq.s32 	%p31, %r47, 0;
	@%p31 bra 	$L__BB15_34;
	shf.l.wrap.b32 	%r199, %r200, %r199, %r47;
	ld.local.u32 	%r150, [%rd29+16];
	shf.l.wrap.b32 	%r200, %r150, %r200, %r47;
$L__BB15_34:
	shr.u32 	%r151, %r199, 30;
	shf.l.wrap.b32 	%r152, %r200, %r199, 2;
	shl.b32 	%r153, %r200, 2;
	shr.u32 	%r154, %r152, 31;
	add.s32 	%r155, %r154, %r151;
	neg.s32 	%r156, %r155;
	setp.lt.s32 	%p32, %r43, 0;
	selp.b32 	%r201, %r156, %r155, %p32;
	xor.b32  	%r157, %r152, %r43;
	shr.s32 	%r158, %r152, 31;
	xor.b32  	%r159, %r158, %r152;
	xor.b32  	%r160, %r158, %r153;
	cvt.u64.u32 	%rd77, %r159;
	shl.b64 	%rd78, %rd77, 32;
	cvt.u64.u32 	%rd79, %r160;
	or.b64  	%rd80, %rd78, %rd79;
	cvt.rn.f64.s64 	%fd7, %rd80;
	mul.f64 	%fd8, %fd7, 0d3BF921FB54442D19;
	cvt.rn.f32.f64 	%f82, %fd8;
	neg.f32 	%f83, %f82;
	setp.lt.s32 	%p33, %r157, 0;
	selp.f32 	%f126, %f83, %f82, %p33;
$L__BB15_35:
	setp.ltu.f32 	%p34, %f3, 0f47CE4780;
	mul.rn.f32 	%f85, %f126, %f126;
	and.b32  	%r162, %r201, 1;
	setp.eq.b32 	%p35, %r162, 1;
	selp.f32 	%f86, 0f3F800000, %f126, %p35;
	fma.rn.f32 	%f87, %f85, %f86, 0f00000000;
	fma.rn.f32 	%f88, %f85, 0f37CBAC00, 0fBAB607ED;
	selp.f32 	%f89, %f88, 0fB94D4153, %p35;
	selp.f32 	%f90, 0f3D2AAABB, 0f3C0885E4, %p35;
	fma.rn.f32 	%f91, %f89, %f85, %f90;
	selp.f32 	%f92, 0fBEFFFFFF, 0fBE2AAAA8, %p35;
	fma.rn.f32 	%f93, %f91, %f85, %f92;
	fma.rn.f32 	%f94, %f93, %f87, %f86;
	and.b32  	%r163, %r201, 2;
	setp.eq.s32 	%p36, %r163, 0;
	mov.f32 	%f95, 0f00000000;
	sub.f32 	%f96, %f95, %f94;
	selp.f32 	%f97, %f94, %f96, %p36;
	mul.f32 	%f21, %f17, %f97;
	@%p34 bra 	$L__BB15_43;
	setp.neu.f32 	%p37, %f3, 0f7F800000;
	@%p37 bra 	$L__BB15_38;
	mov.f32 	%f100, 0f00000000;
	mul.rn.f32 	%f127, %f26, %f100;
	mov.b32 	%r205, 0;
	bra.uni 	$L__BB15_43;
$L__BB15_38:
	mov.b32 	%r56, %f26;
	shl.b32 	%r165, %r56, 8;
	or.b32  	%r57, %r165, -2147483648;
	mov.b64 	%rd110, 0;
	mov.b32 	%r202, 0;
	mov.u64 	%rd108, __cudart_i2opi_f;
	mov.u64 	%rd109, %rd1;
$L__BB15_39:
	.pragma "nounroll";
	ld.global.nc.u32 	%r166, [%rd108];
	mad.wide.u32 	%rd83, %r166, %r57, %rd110;
	shr.u64 	%rd110, %rd83, 32;
	st.local.u32 	[%rd109], %rd83;
	add.s32 	%r202, %r202, 1;
	add.s64 	%rd109, %rd109, 4;
	add.s64 	%rd108, %rd108, 4;
	setp.ne.s32 	%p38, %r202, 6;
	@%p38 bra 	$L__BB15_39;
	shr.u32 	%r167, %r56, 23;
	st.local.u32 	[%rd1+24], %rd110;
	and.b32  	%r60, %r167, 31;
	and.b32  	%r168, %r167, 224;
	add.s32 	%r169, %r168, -128;
	shr.u32 	%r170, %r169, 5;
	mul.wide.u32 	%rd84, %r170, 4;
	sub.s64 	%rd36, %rd1, %rd84;
	ld.local.u32 	%r203, [%rd36+24];
	ld.local.u32 	%r204, [%rd36+20];
	setp.eq.s32 	%p39, %r60, 0;
	@%p39 bra 	$L__BB15_42;
	shf.l.wrap.b32 	%r203, %r204, %r203, %r60;
	ld.local.u32 	%r171, [%rd36+16];
	shf.l.wrap.b32 	%r204, %r171, %r204, %r60;
$L__BB15_42:
	shr.u32 	%r172, %r203, 30;
	shf.l.wrap.b32 	%r173, %r204, %r203, 2;
	shl.b32 	%r174, %r204, 2;
	shr.u32 	%r175, %r173, 31;
	add.s32 	%r176, %r175, %r172;
	neg.s32 	%r177, %r176;
	setp.lt.s32 	%p40, %r56, 0;
	selp.b32 	%r205, %r177, %r176, %p40;
	xor.b32  	%r178, %r173, %r56;
	shr.s32 	%r179, %r173, 31;
	xor.b32  	%r180, %r179, %r173;
	xor.b32  	%r181, %r179, %r174;
	cvt.u64.u32 	%rd85, %r180;
	shl.b64 	%rd86, %rd85, 32;
	cvt.u64.u32 	%rd87, %r181;
	or.b64  	%rd88, %rd86, %rd87;
	cvt.rn.f64.s64 	%fd9, %rd88;
	mul.f64 	%fd10, %fd9, 0d3BF921FB54442D19;
	cvt.rn.f32.f64 	%f98, %fd10;
	neg.f32 	%f99, %f98;
	setp.lt.s32 	%p41, %r178, 0;
	selp.f32 	%f127, %f99, %f98, %p41;
$L__BB15_43:
	add.s32 	%r183, %r205, 1;
	mul.rn.f32 	%f101, %f127, %f127;
	and.b32  	%r184, %r205, 1;
	setp.eq.b32 	%p42, %r184, 1;
	selp.f32 	%f102, %f127, 0f3F800000, %p42;
	fma.rn.f32 	%f103, %f101, %f102, 0f00000000;
	fma.rn.f32 	%f104, %f101, 0f37CBAC00, 0fBAB607ED;
	selp.f32 	%f105, 0fB94D4153, %f104, %p42;
	selp.f32 	%f106, 0f3C0885E4, 0f3D2AAABB, %p42;
	fma.rn.f32 	%f107, %f105, %f101, %f106;
	selp.f32 	%f108, 0fBE2AAAA8, 0fBEFFFFFF, %p42;
	fma.rn.f32 	%f109, %f107, %f101, %f108;
	fma.rn.f32 	%f110, %f109, %f103, %f102;
	and.b32  	%r185, %r183, 2;
	setp.eq.s32 	%p43, %r185, 0;
	mov.f32 	%f111, 0f00000000;
	sub.f32 	%f112, %f111, %f110;
	selp.f32 	%f113, %f110, %f112, %p43;
	mul.f32 	%f114, %f1, 0f35A8A9B9;
	mul.f32 	%f115, %f114, 0f3089705F;
	div.rn.f32 	%f116, %f25, %f115;
	cvta.to.global.u64 	%rd89, %rd37;
	mul.wide.s32 	%rd90, %r1, 4;
	add.s64 	%rd91, %rd89, %rd90;
	mul.f32 	%f117, %f116, %f13;
	atom.global.add.f32 	%f118, [%rd91], %f117;
	cvta.to.global.u64 	%rd92, %rd38;
	add.s64 	%rd93, %rd92, %rd90;
	mul.f32 	%f119, %f116, %f21;
	atom.global.add.f32 	%f120, [%rd93], %f119;
	cvta.to.global.u64 	%rd94, %rd39;
	add.s64 	%rd95, %rd94, %rd90;
	mul.f32 	%f121, %f116, %f113;
	atom.global.add.f32 	%f122, [%rd95], %f121;
$L__BB15_44:
	ret;

}
	// .globl	_Z31addVoltageControlledRKKY_kernelPfS_S_PKfS1_S1_S1_PKhS1_ffiifiii
.visible .entry _Z31addVoltageControlledRKKY_kernelPfS_S_PKfS1_S1_S1_PKhS1_ffiifiii(
	.param .u64 .ptr .align 1 _Z31addVoltageControlledRKKY_kernelPfS_S_PKfS1_S1_S1_PKhS1_ffiifiii_param_0,
	.param .u64 .ptr .align 1 _Z31addVoltageControlledRKKY_kernelPfS_S_PKfS1_S1_S1_PKhS1_ffiifiii_param_1,
	.param .u64 .ptr .align 1 _Z31addVoltageControlledRKKY_kernelPfS_S_PKfS1_S1_S1_PKhS1_ffiifiii_param_2,
	.param .u64 .ptr .align 1 _Z31addVoltageControlledRKKY_kernelPfS_S_PKfS1_S1_S1_PKhS1_ffiifiii_param_3,
	.param .u64 .ptr .align 1 _Z31addVoltageControlledRKKY_kernelPfS_S_PKfS1_S1_S1_PKhS1_ffiifiii_param_4,
	.param .u64 .ptr .align 1 _Z31addVoltageControlledRKKY_kernelPfS_S_PKfS1_S1_S1_PKhS1_ffiifiii_param_5,
	.param .u64 .ptr .align 1 _Z31addVoltageControlledRKKY_kernelPfS_S_PKfS1_S1_S1_PKhS1_ffiifiii_param_6,
	.param .u64 .ptr .align 1 _Z31addVoltageControlledRKKY_kernelPfS_S_PKfS1_S1_S1_PKhS1_ffiifiii_param_7,
	.param .u64 .ptr .align 1 _Z31addVoltageControlledRKKY_kernelPfS_S_PKfS1_S1_S1_PKhS1_ffiifiii_param_8,
	.param .f32 _Z31addVoltageControlledRKKY_kernelPfS_S_PKfS1_S1_S1_PKhS1_ffiifiii_param_9,
	.param .f32 _Z31addVoltageControlledRKKY_kernelPfS_S_PKfS1_S1_S1_PKhS1_ffiifiii_param_10,
	.param .u32 _Z31addVoltageControlledRKKY_kernelPfS_S_PKfS1_S1_S1_PKhS1_ffiifiii_param_11,
	.param .u32 _Z31addVoltageControlledRKKY_kernelPfS_S_PKfS1_S1_S1_PKhS1_ffiifiii_param_12,
	.param .f32 _Z31addVoltageControlledRKKY_kernelPfS_S_PKfS1_S1_S1_PKhS1_ffiifiii_param_13,
	.param .u32 _Z31addVoltageControlledRKKY_kernelPfS_S_PKfS1_S1_S1_PKhS1_ffiifiii_param_14,
	.param .u32 _Z31addVoltageControlledRKKY_kernelPfS_S_PKfS1_S1_S1_PKhS1_ffiifiii_param_15,
	.param .u32 _Z31addVoltageControlledRKKY_kernelPfS_S_PKfS1_S1_S1_PKhS1_ffiifiii_param_16
)
{
	.reg .pred 	%p<16>;
	.reg .b16 	%rs<6>;
	.reg .b32 	%r<35>;
	.reg .b32 	%f<77>;
	.reg .b64 	%rd<56>;

	ld.param.u64 	%rd11, [_Z31addVoltageControlledRKKY_kernelPfS_S_PKfS1_S1_S1_PKhS1_ffiifiii_param_3];
	ld.param.u64 	%rd12, [_Z31addVoltageControlledRKKY_kernelPfS_S_PKfS1_S1_S1_PKhS1_ffiifiii_param_4];
	ld.param.u64 	%rd13, [_Z31addVoltageControlledRKKY_kernelPfS_S_PKfS1_S1_S1_PKhS1_ffiifiii_param_5];
	ld.param.u64 	%rd9, [_Z31addVoltageControlledRKKY_kernelPfS_S_PKfS1_S1_S1_PKhS1_ffiifiii_param_6];
	ld.param.u64 	%rd14, [_Z31addVoltageControlledRKKY_kernelPfS_S_PKfS1_S1_S1_PKhS1_ffiifiii_param_7];
	ld.param.u64 	%rd10, [_Z31addVoltageControlledRKKY_kernelPfS_S_PKfS1_S1_S1_PKhS1_ffiifiii_param_8];
	ld.param.f32 	%f27, [_Z31addVoltageControlledRKKY_kernelPfS_S_PKfS1_S1_S1_PKhS1_ffiifiii_param_9];
	ld.param.f32 	%f28, [_Z31addVoltageControlledRKKY_kernelPfS_S_PKfS1_S1_S1_PKhS1_ffiifiii_param_10];
	ld.param.u32 	%r13, [_Z31addVoltageControlledRKKY_kernelPfS_S_PKfS1_S1_S1_PKhS1_ffiifiii_param_11];
	ld.param.u32 	%r14, [_Z31addVoltageControlledRKKY_kernelPfS_S_PKfS1_S1_S1_PKhS1_ffiifiii_param_12];
	ld.param.f32 	%f29, [_Z31addVoltageControlledRKKY_kernelPfS_S_PKfS1_S1_S1_PKhS1_ffiifiii_param_13];
	ld.param.u32 	%r15, [_Z31addVoltageControlledRKKY_kernelPfS_S_PKfS1_S1_S1_PKhS1_ffiifiii_param_14];
	ld.param.u32 	%r16, [_Z31addVoltageControlledRKKY_kernelPfS_S_PKfS1_S1_S1_PKhS1_ffiifiii_param_15];
	ld.param.u32 	%r17, [_Z31addVoltageControlledRKKY_kernelPfS_S_PKfS1_S1_S1_PKhS1_ffiifiii_param_16];
	cvta.to.global.u64 	%rd1, %rd13;
	cvta.to.global.u64 	%rd2, %rd12;
	cvta.to.global.u64 	%rd3, %rd11;
	cvta.to.global.u64 	%rd4, %rd14;
	mov.u32 	%r18, %ctaid.x;
	mov.u32 	%r19, %ntid.x;
	mov.u32 	%r20, %tid.x;
	mad.lo.s32 	%r1, %r18, %r19, %r20;
	mul.lo.s32 	%r2, %r16, %r15;
	mul.lo.s32 	%r21, %r2, %r17;
	setp.ge.s32 	%p1, %r1, %r21;
	@%p1 bra 	$L__BB16_18;
	cvta.to.global.u64 	%rd15, %rd9;
	cvt.s64.s32 	%rd5, %r1;
	mul.wide.s32 	%rd16, %r1, 4;
	add.s64 	%rd17, %rd15, %rd16;
	ld.global.nc.f32 	%f1, [%rd17];
	setp.le.f32 	%p2, %f1, 0f00000000;
	@%p2 bra 	$L__BB16_18;
	add.s64 	%rd18, %rd4, %rd5;
	ld.global.nc.u8 	%rs1, [%rd18];
	cvt.u32.u8 	%r3, %rs1;
	setp.ne.s32 	%p3, %r13, %r3;
	setp.ne.s32 	%p4, %r14, %r3;
	and.pred  	%p5, %p3, %p4;
	@%p5 bra 	$L__BB16_18;
	div.s32 	%r4, %r1, %r2;
	mul.lo.s32 	%r22, %r4, %r2;
	sub.s32 	%r23, %r1, %r22;
	div.s32 	%r5, %r23, %r15;
	mul.lo.s32 	%r24, %r5, %r15;
	sub.s32 	%r6, %r23, %r24;
	cvta.to.global.u64 	%rd19, %rd10;
	add.s64 	%rd21, %rd19, %rd16;
	ld.global.nc.f32 	%f31, [%rd21];
	fma.rn.f32 	%f32, %f28, %f31, 0f3F800000;
	mul.f32 	%f2, %f27, %f32;
	mov.f32 	%f74, 0f00000000;
	mov.f32 	%f62, 0f00000000;
	mov.f32 	%f63, 0f00000000;
	mov.f32 	%f64, 0f00000000;
	mov.f32 	%f75, %f74;
	mov.f32 	%f76, %f74;
	@%p3 bra 	$L__BB16_10;
	add.s32 	%r7, %r4, 1;
	setp.ge.s32 	%p7, %r7, %r17;
	mov.f32 	%f74, %f62;
	mov.f32 	%f75, %f63;
	mov.f32 	%f76, %f64;
	@%p7 bra 	$L__BB16_7;
	mad.lo.s32 	%r25, %r7, %r16, %r5;
	mad.lo.s32 	%r8, %r25, %r15, %r6;
	cvt.s64.s32 	%rd22, %r8;
	add.s64 	%rd23, %rd4, %rd22;
	ld.global.nc.u8 	%rs2, [%rd23];
	cvt.u32.u8 	%r26, %rs2;
	setp.ne.s32 	%p8, %r14, %r26;
	@%p8 bra 	$L__BB16_7;
	mul.f32 	%f35, %f1, 0f35A8A9B9;
	mul.f32 	%f36, %f29, %f35;
	div.rn.f32 	%f37, %f2, %f36;
	mul.wide.s32 	%rd24, %r8, 4;
	add.s64 	%rd25, %rd3, %rd24;
	ld.global.nc.f32 	%f38, [%rd25];
	fma.rn.f32 	%f74, %f37, %f38, 0f00000000;
	add.s64 	%rd26, %rd2, %rd24;
	ld.global.nc.f32 	%f39, [%rd26];
	fma.rn.f32 	%f75, %f37, %f39, 0f00000000;
	add.s64 	%rd27, %rd1, %rd24;
	ld.global.nc.f32 	%f40, [%rd27];
	fma.rn.f32 	%f76, %f37, %f40, 0f00000000;
$L__BB16_7:
	setp.lt.s32 	%p9, %r4, 1;
	@%p9 bra 	$L__BB16_10;
	add.s32 	%r27, %r4, -1;
	mad.lo.s32 	%r28, %r27, %r16, %r5;
	mad.lo.s32 	%r9, %r28, %r15, %r6;
	cvt.s64.s32 	%rd28, %r9;
	add.s64 	%rd29, %rd4, %rd28;
	ld.global.nc.u8 	%rs3, [%rd29];
	cvt.u32.u8 	%r29, %rs3;
	setp.ne.s32 	%p10, %r14, %r29;
	@%p10 bra 	$L__BB16_10;
	mul.f32 	%f41, %f1, 0f35A8A9B9;
	mul.f32 	%f42, %f29, %f41;
	div.rn.f32 	%f43, %f2, %f42;
	mul.wide.s32 	%rd30, %r9, 4;
	add.s64 	%rd31, %rd3, %rd30;
	ld.global.nc.f32 	%f44, [%rd31];
	fma.rn.f32 	%f74, %f43, %f44, %f74;
	add.s64 	%rd32, %rd2, %rd30;
	ld.global.nc.f32 	%f45, [%rd32];
	fma.rn.f32 	%f75, %f43, %f45, %f75;
	add.s64 	%rd33, %rd1, %rd30;
	ld.global.nc.f32 	%f46, [%rd33];
	fma.rn.f32 	%f76, %f43, %f46, %f76;
$L__BB16_10:
	setp.ne.s32 	%p11, %r14, %r3;
	@%p11 bra 	$L__BB16_17;
	add.s32 	%r10, %r4, 1;
	setp.ge.s32 	%p12, %r10, %r17;
	@%p12 bra 	$L__BB16_14;
	mad.lo.s32 	%r30, %r10, %r16, %r5;
	mad.lo.s32 	%r11, %r30, %r15, %r6;
	cvt.s64.s32 	%rd34, %r11;
	add.s64 	%rd35, %rd4, %rd34;
	ld.global.nc.u8 	%rs4, [%rd35];
	cvt.u32.u8 	%r31, %rs4;
	setp.ne.s32 	%p13, %r13, %r31;
	@%p13 bra 	$L__BB16_14;
	mul.f32 	%f47, %f1, 0f35A8A9B9;
	mul.f32 	%f48, %f29, %f47;
	div.rn.f32 	%f49, %f2, %f48;
	mul.wide.s32 	%rd36, %r11, 4;
	add.s64 	%rd37, %rd3, %rd36;
	ld.global.nc.f32 	%f50, [%rd37];
	fma.rn.f32 	%f74, %f49, %f50, %f74;
	add.s64 	%rd38, %rd2, %rd36;
	ld.global.nc.f32 	%f51, [%rd38];
	fma.rn.f32 	%f75, %f49, %f51, %f75;
	add.s64 	%rd39, %rd1, %rd36;
	ld.global.nc.f32 	%f52, [%rd39];
	fma.rn.f32 	%f76, %f49, %f52, %f76;
$L__BB16_14:
	setp.lt.s32 	%p14, %r4, 1;
	@%p14 bra 	$L__BB16_17;
	add.s32 	%r32, %r4, -1;
	mad.lo.s32 	%r33, %r32, %r16, %r5;
	mad.lo.s32 	%r12, %r33, %r15, %r6;
	cvt.s64.s32 	%rd40, %r12;
	add.s64 	%rd41, %rd4, %rd40;
	ld.global.nc.u8 	%rs5, [%rd41];
	cvt.u32.u8 	%r34, %rs5;
	setp.ne.s32 	%p15, %r13, %r34;
	@%p15 bra 	$L__BB16_17;
	mul.f32 	%f53, %f1, 0f35A8A9B9;
	mul.f32 	%f54, %f29, %f53;
	div.rn.f32 	%f55, %f2, %f54;
	mul.wide.s32 	%rd42, %r12, 4;
	add.s64 	%rd43, %rd3, %rd42;
	ld.global.nc.f32 	%f56, [%rd43];
	fma.rn.f32 	%f74, %f55, %f56, %f74;
	add.s64 	%rd44, %rd2, %rd42;
	ld.global.nc.f32 	%f57, [%rd44];
	fma.rn.f32 	%f75, %f55, %f57, %f75;
	add.s64 	%rd45, %rd1, %rd42;
	ld.global.nc.f32 	%f58, [%rd45];
	fma.rn.f32 	%f76, %f55, %f58, %f76;
$L__BB16_17:
	ld.param.u64 	%rd55, [_Z31addVoltageControlledRKKY_kernelPfS_S_PKfS1_S1_S1_PKhS1_ffiifiii_param_2];
	ld.param.u64 	%rd54, [_Z31addVoltageControlledRKKY_kernelPfS_S_PKfS1_S1_S1_PKhS1_ffiifiii_param_1];
	ld.param.u64 	%rd53, [_Z31addVoltageControlledRKKY_kernelPfS_S_PKfS1_S1_S1_PKhS1_ffiifiii_param_0];
	cvta.to.global.u64 	%rd46, %rd53;
	add.s64 	%rd48, %rd46, %rd16;
	atom.global.add.f32 	%f59, [%rd48], %f74;
	cvta.to.global.u64 	%rd49, %rd54;
	add.s64 	%rd50, %rd49, %rd16;
	atom.global.add.f32 	%f60, [%rd50], %f75;
	cvta.to.global.u64 	%rd51, %rd55;
	add.s64 	%rd52, %rd51, %rd16;
	atom.global.add.f32 	%f61, [%rd52], %f76;
$L__BB16_18:
	ret;

}
	// .globl	_Z33atomisticContinuumCoupling_kernelPfS_S_PKfS1_S1_S1_S1_S1_S1_ffiii
.visible .entry _Z33atomisticContinuumCoupling_kernelPfS_S_PKfS1_S1_S1_S1_S1_S1_ffiii(
	.param .u64 .ptr .align 1 _Z33atomisticContinuumCoupling_kernelPfS_S_PKfS1_S1_S1_S1_S1_S1_ffiii_param_0,
	.param .u64 .ptr .align 1 _Z33atomisticContinuumCoupling_kernelPfS_S_PKfS1_S1_S1_S1_S1_S1_ffiii_param_1,
	.param .u64 .ptr .align 1 _Z33atomisticContinuumCoupling_kernelPfS_S_PKfS1_S1_S1_S1_S1_S1_ffiii_param_2,
	.param .u64 .ptr .align 1 _Z33atomisticContinuumCoupling_kernelPfS_S_PKfS1_S1_S1_S1_S1_S1_ffiii_param_3,
	.param .u64 .ptr .align 1 _Z33atomisticContinuumCoupling_kernelPfS_S_PKfS1_S1_S1_S1_S1_S1_ffiii_param_4,
	.param .u64 .ptr .align 1 _Z33atomisticContinuumCoupling_kernelPfS_S_PKfS1_S1_S1_S1_S1_S1_ffiii_param_5,
	.param .u64 .ptr .align 1 _Z33atomisticContinuumCoupling_kernelPfS_S_PKfS1_S1_S1_S1_S1_S1_ffiii_param_6,
	.param .u64 .ptr .align 1 _Z33atomisticContinuumCoupling_kernelPfS_S_PKfS1_S1_S1_S1_S1_S1_ffiii_param_7,
	.param .u64 .ptr .align 1 _Z33atomisticContinuumCoupling_kernelPfS_S_PKfS1_S1_S1_S1_S1_S1_ffiii_param_8,
	.param .u64 .ptr .align 1 _Z33atomisticContinuumCoupling_kernelPfS_S_PKfS1_S1_S1_S1_S1_S1_ffiii_param_9,
	.param .f32 _Z33atomisticContinuumCoupling_kernelPfS_S_PKfS1_S1_S1_S1_S1_S1_ffiii_param_10,
	.param .f32 _Z33atomisticContinuumCoupling_kernelPfS_S_PKfS1_S1_S1_S1_S1_S1_ffiii_param_11,
	.param .u32 _Z33atomisticContinuumCoupling_kernelPfS_S_PKfS1_S1_S1_S1_S1_S1_ffiii_param_12,
	.param .u32 _Z33atomisticContinuumCoupling_kernelPfS_S_PKfS1_S1_S1_S1_S1_S1_ffiii_param_13,
	.param .u32 _Z33atomisticContinuumCoupling_kernelPfS_S_PKfS1_S1_S1_S1_S1_S1_ffiii_param_14
)
{
	.reg .pred 	%p<3>;
	.reg .b32 	%r<10>;
	.reg .b32 	%f<24>;
	.reg .b64 	%rd<33>;

	ld.param.u64 	%rd1, [_Z33atomisticContinuumCoupling_kernelPfS_S_PKfS1_S1_S1_S1_S1_S1_ffiii_param_0];
	ld.param.u64 	%rd2, [_Z33atomisticContinuumCoupling_kernelPfS_S_PKfS1_S1_S1_S1_S1_S1_ffiii_param_1];
	ld.param.u64 	%rd3, [_Z33atomisticContinuumCoupling_kernelPfS_S_PKfS1_S1_S1_S1_S1_S1_ffiii_param_2];
	ld.param.u64 	%rd4, [_Z33atomisticContinuumCoupling_kernelPfS_S_PKfS1_S1_S1_S1_S1_S1_ffiii_param_3];
	ld.param.u64 	%rd5, [_Z33atomisticContinuumCoupling_kernelPfS_S_PKfS1_S1_S1_S1_S1_S1_ffiii_param_4];
	ld.param.u64 	%rd6, [_Z33atomisticContinuumCoupling_kernelPfS_S_PKfS1_S1_S1_S1_S1_S1_ffiii_param_5];
	ld.param.u64 	%rd7, [_Z33atomisticContinuumCoupling_kernelPfS_S_PKfS1_S1_S1_S1_S1_S1_ffiii_param_6];
	ld.param.u64 	%rd8, [_Z33atomisticContinuumCoupling_kernelPfS_S_PKfS1_S1_S1_S1_S1_S1_ffiii_param_7];
	ld.param.u64 	%rd9, [_Z33atomisticContinuumCoupling_kernelPfS_S_PKfS1_S1_S1_S1_S1_S1_ffiii_param_8];
	ld.param.u64 	%rd10, [_Z33atomisticContinuumCoupling_kernelPfS_S_PKfS1_S1_S1_S1_S1_S1_ffiii_param_9];
	ld.param.f32 	%f2, [_Z33atomisticContinuumCoupling_kernelPfS_S_PKfS1_S1_S1_S1_S1_S1_ffiii_param_10];
	ld.param.f32 	%f3, [_Z33atomisticContinuumCoupling_kernelPfS_S_PKfS1_S1_S1_S1_S1_S1_ffiii_param_11];
	ld.param.u32 	%r2, [_Z33atomisticContinuumCoupling_kernelPfS_S_PKfS1_S1_S1_S1_S1_S1_ffiii_param_12];
	ld.param.u32 	%r3, [_Z33atomisticContinuumCoupling_kernelPfS_S_PKfS1_S1_S1_S1_S1_S1_ffiii_param_13];
	ld.param.u32 	%r4, [_Z33atomisticContinuumCoupling_kernelPfS_S_PKfS1_S1_S1_S1_S1_S1_ffiii_param_14];
	mov.u32 	%r5, %ctaid.x;
	mov.u32 	%r6, %ntid.x;
	mov.u32 	%r7, %tid.x;
	mad.lo.s32 	%r1, %r5, %r6, %r7;
	mul.lo.s32 	%r8, %r3, %r2;
	mul.lo.s32 	%r9, %r8, %r4;
	setp.ge.s32 	%p1, %r1, %r9;
	@%p1 bra 	$L__BB17_3;
	cvta.to.global.u64 	%rd11, %rd10;
	mul.wide.s32 	%rd12, %r1, 4;
	add.s64 	%rd13, %rd11, %rd12;
	ld.global.nc.f32 	%f1, [%rd13];
	setp.le.f32 	%p2, %f1, 0f00000000;
	@%p2 bra 	$L__BB17_3;
	cvta.to.global.u64 	%rd14, %rd4;
	add.s64 	%rd16, %rd14, %rd12;
	ld.global.nc.f32 	%f4, [%rd16];
	cvta.to.global.u64 	%rd17, %rd5;
	add.s64 	%rd18, %rd17, %rd12;
	ld.global.nc.f32 	%f5, [%rd18];
	cvta.to.global.u64 	%rd19, %rd6;
	add.s64 	%rd20, %rd19, %rd12;
	ld.global.nc.f32 	%f6, [%rd20];
	cvta.to.global.u64 	%rd21, %rd7;
	add.s64 	%rd22, %rd21, %rd12;
	ld.global.nc.f32 	%f7, [%rd22];
	cvta.to.global.u64 	%rd23, %rd8;
	add.s64 	%rd24, %rd23, %rd12;
	ld.global.nc.f32 	%f8, [%rd24];
	cvta.to.global.u64 	%rd25, %rd9;
	add.s64 	%rd26, %rd25, %rd12;
	ld.global.nc.f32 	%f9, [%rd26];
	mul.f32 	%f10, %f1, 0f35A8A9B9;
	mul.f32 	%f11, %f3, %f10;
	mul.f32 	%f12, %f3, %f11;
	mul.f32 	%f13, %f3, %f12;
	div.rn.f32 	%f14, %f2, %f13;
	sub.f32 	%f15, %f7, %f4;
	mul.f32 	%f16, %f14, %f15;
	sub.f32 	%f17, %f8, %f5;
	mul.f32 	%f18, %f14, %f17;
	sub.f32 	%f19, %f9, %f6;
	mul.f32 	%f20, %f14, %f19;
	cvta.to.global.u64 	%rd27, %rd1;
	add.s64 	%rd28, %rd27, %rd12;
	atom.global.add.f32 	%f21, [%rd28], %f16;
	cvta.to.global.u64 	%rd29, %rd2;
	add.s64 	%rd30, %rd29, %rd12;
	atom.global.add.f32 	%f22, [%rd30], %f18;
	cvta.to.global.u64 	%rd31, %rd3;
	add.s64 	%rd32, %rd31, %rd12;
	atom.global.add.f32 	%f23, [%rd32], %f20;
$L__BB17_3:
	ret;

}
	// .globl	_Z20updateLLBloch_kernelPfS_S_S_PKfS1_S1_S1_ffffffiii
.visible .entry _Z20updateLLBloch_kernelPfS_S_S_PKfS1_S1_S1_ffffffiii(
	.param .u64 .ptr .align 1 _Z20updateLLBloch_kernelPfS_S_S_PKfS1_S1_S1_ffffffiii_param_0,
	.param .u64 .ptr .align 1 _Z20updateLLBloch_kernelPfS_S_S_PKfS1_S1_S1_ffffffiii_param_1,
	.param .u64 .ptr .align 1 _Z20updateLLBloch_kernelPfS_S_S_PKfS1_S1_S1_ffffffiii_param_2,
	.param .u64 .ptr .align 1 _Z20updateLLBloch_kernelPfS_S_S_PKfS1_S1_S1_ffffffiii_param_3,
	.param .u64 .ptr .align 1 _Z20updateLLBloch_kernelPfS_S_S_PKfS1_S1_S1_ffffffiii_param_4,
	.param .u64 .ptr .align 1 _Z20updateLLBloch_kernelPfS_S_S_PKfS1_S1_S1_ffffffiii_param_5,
	.param .u64 .ptr .align 1 _Z20updateLLBloch_kernelPfS_S_S_PKfS1_S1_S1_ffffffiii_param_6,
	.param .u64 .ptr .align 1 _Z20updateLLBloch_kernelPfS_S_S_PKfS1_S1_S1_ffffffiii_param_7,
	.param .f32 _Z20updateLLBloch_kernelPfS_S_S_PKfS1_S1_S1_ffffffiii_param_8,
	.param .f32 _Z20updateLLBloch_kernelPfS_S_S_PKfS1_S1_S1_ffffffiii_param_9,
	.param .f32 _Z20updateLLBloch_kernelPfS_S_S_PKfS1_S1_S1_ffffffiii_param_10,
	.param .f32 _Z20updateLLBloch_kernelPfS_S_S_PKfS1_S1_S1_ffffffiii_param_11,
	.param .f32 _Z20updateLLBloch_kernelPfS_S_S_PKfS1_S1_S1_ffffffiii_param_12,
	.param .f32 _Z20updateLLBloch_kernelPfS_S_S_PKfS1_S1_S1_ffffffiii_param_13,
	.param .u32 _Z20updateLLBloch_kernelPfS_S_S_PKfS1_S1_S1_ffffffiii_param_14,
	.param .u32 _Z20updateLLBloch_kernelPfS_S_S_PKfS1_S1_S1_ffffffiii_param_15,
	.param .u32 _Z20updateLLBloch_kernelPfS_S_S_PKfS1_S1_S1_ffffffiii_param_16
)
{
	.reg .pred 	%p<16>;
	.reg .b32 	%r<22>;
	.reg .b32 	%f<123>;
	.reg .b64 	%rd<35>;

	ld.param.u64 	%rd12, [_Z20updateLLBloch_kernelPfS_S_S_PKfS1_S1_S1_ffffffiii_param_0];
	ld.param.u64 	%rd13, [_Z20updateLLBloch_kernelPfS_S_S_PKfS1_S1_S1_ffffffiii_param_1];
	ld.param.u64 	%rd14, [_Z20updateLLBloch_kernelPfS_S_S_PKfS1_S1_S1_ffffffiii_param_2];
	ld.param.u64 	%rd15, [_Z20updateLLBloch_kernelPfS_S_S_PKfS1_S1_S1_ffffffiii_param_3];
	ld.param.u64 	%rd10, [_Z20updateLLBloch_kernelPfS_S_S_PKfS1_S1_S1_ffffffiii_param_6];
	ld.param.u64 	%rd11, [_Z20updateLLBloch_kernelPfS_S_S_PKfS1_S1_S1_ffffffiii_param_7];
	ld.param.f32 	%f12, [_Z20updateLLBloch_kernelPfS_S_S_PKfS1_S1_S1_ffffffiii_param_8];
	ld.param.f32 	%f13, [_Z20updateLLBloch_kernelPfS_S_S_PKfS1_S1_S1_ffffffiii_param_9];
	ld.param.f32 	%f14, [_Z20updateLLBloch_kernelPfS_S_S_PKfS1_S1_S1_ffffffiii_param_10];
	ld.param.f32 	%f15, [_Z20updateLLBloch_kernelPfS_S_S_PKfS1_S1_S1_ffffffiii_param_11];
	ld.param.f32 	%f16, [_Z20updateLLBloch_kernelPfS_S_S_PKfS1_S1_S1_ffffffiii_param_13];
	ld.param.u32 	%r2, [_Z20updateLLBloch_kernelPfS_S_S_PKfS1_S1_S1_ffffffiii_param_14];
	ld.param.u32 	%r3, [_Z20updateLLBloch_kernelPfS_S_S_PKfS1_S1_S1_ffffffiii_param_15];
	ld.param.u32 	%r4, [_Z20updateLLBloch_kernelPfS_S_S_PKfS1_S1_S1_ffffffiii_param_16];
	cvta.to.global.u64 	%rd1, %rd15;
	cvta.to.global.u64 	%rd2, %rd14;
	cvta.to.global.u64 	%rd3, %rd13;
	cvta.to.global.u64 	%rd4, %rd12;
	mov.u32 	%r5, %ctaid.x;
	mov.u32 	%r6, %ntid.x;
	mov.u32 	%r7, %tid.x;
	mad.lo.s32 	%r1, %r5, %r6, %r7;
	mul.lo.s32 	%r8, %r3, %r2;
	mul.lo.s32 	%r9, %r8, %r4;
	setp.ge.s32 	%p1, %r1, %r9;
	@%p1 bra 	$L__BB18_13;
	ld.param.u64 	%rd33, [_Z20updateLLBloch_kernelPfS_S_S_PKfS1_S1_S1_ffffffiii_param_4];
	cvta.to.global.u64 	%rd16, %rd33;
	mul.wide.s32 	%rd17, %r1, 4;
	add.s64 	%rd18, %rd16, %rd17;
	ld.global.nc.f32 	%f17, [%rd18];
	div.rn.f32 	%f1, %f17, %f13;
	setp.ltu.f32 	%p2, %f1, 0f3F800000;
	@%p2 bra 	$L__BB18_3;
	add.s64 	%rd20, %rd4, %rd17;
	mov.b32 	%r10, 0;
	st.global.u32 	[%rd20], %r10;
	add.s64 	%rd21, %rd3, %rd17;
	st.global.u32 	[%rd21], %r10;
	add.s64 	%rd22, %rd2, %rd17;
	st.global.u32 	[%rd22], %r10;
	add.s64 	%rd23, %rd1, %rd17;
	st.global.u32 	[%rd23], %r10;
	bra.uni 	$L__BB18_13;
$L__BB18_3:
	mov.f32 	%f122, 0f3F800000;
	sub.f32 	%f2, %f122, %f1;
	abs.f32 	%f3, %f2;
	setp.eq.f32 	%p3, %f2, 0f3F800000;
	@%p3 bra 	$L__BB18_10;
	setp.num.f32 	%p4, %f3, %f3;
	@%p4 bra 	$L__BB18_6;
	mov.f32 	%f75, 0f3EB851EC;
	add.rn.f32 	%f122, %f2, %f75;
	bra.uni 	$L__BB18_10;
$L__BB18_6:
	setp.neu.f32 	%p5, %f2, 0f00000000;
	setp.neu.f32 	%p6, %f3, 0f7F800000;
	and.pred  	%p7, %p5, %p6;
	@%p7 bra 	$L__BB18_8;
	add.f32 	%f74, %f2, %f2;
	mov.b32 	%r20, %f74;
	and.b32  	%r21, %r20, 2147483647;
	mov.b32 	%f122, %r21;
	bra.uni 	$L__BB18_10;
$L__BB18_8:
	setp.lt.f32 	%p8, %f3, 0f00800000;
	mul.f32 	%f19, %f3, 0f4B800000;
	selp.f32 	%f20, %f19, %f3, %p8;
	mov.b32 	%r11, %f20;
	add.s32 	%r12, %r11, -1060439283;
	and.b32  	%r13, %r12, -8388608;
	sub.s32 	%r14, %r11, %r13;
	mov.b32 	%f21, %r14;
	cvt.rn.f32.s32 	%f22, %r13;
	selp.f32 	%f23, 0fC1C00000, 0f00000000, %p8;
	fma.rn.f32 	%f24, %f22, 0f34000000, %f23;
	add.f32 	%f25, %f21, 0fBF800000;
	add.f32 	%f26, %f21, 0f3F800000;
	rcp.approx.ftz.f32 	%f27, %f26;
	add.f32 	%f28, %f25, %f25;
	mul.f32 	%f29, %f28, %f27;
	mul.f32 	%f30, %f29, %f29;
	neg.f32 	%f31, %f29;
	sub.f32 	%f32, %f25, %f29;
	add.f32 	%f33, %f32, %f32;
	fma.rn.f32 	%f34, %f31, %f25, %f33;
	mul.rn.f32 	%f35, %f27, %f34;
	fma.rn.f32 	%f36, %f30, 0f3A2C32E4, 0f3B52E7DB;
	fma.rn.f32 	%f37, %f36, %f30, 0f3C93BB73;
	fma.rn.f32 	%f38, %f37, %f30, 0f3DF6384F;
	mul.rn.f32 	%f39, %f38, %f30;
	fma.rn.f32 	%f40, %f29, 0f3FB8AA3B, %f24;
	mul.f32 	%f41, %f39, 0f40400000;
	sub.f32 	%f42, %f24, %f40;
	fma.rn.f32 	%f43, %f29, 0f3FB8AA3B, %f42;
	fma.rn.f32 	%f44, %f35, 0f3FB8AA3B, %f43;
	fma.rn.f32 	%f45, %f29, 0f32A55E34, %f44;
	fma.rn.f32 	%f46, %f41, %f35, %f45;
	fma.rn.f32 	%f47, %f39, %f29, %f46;
	add.rn.f32 	%f48, %f40, %f47;
	mov.f32 	%f49, 0f3EB851EC;
	mul.rn.f32 	%f50, %f48, %f49;
	cvt.rni.f32.f32 	%f51, %f50;
	sub.f32 	%f52, %f50, %f51;
	neg.f32 	%f53, %f50;
	fma.rn.f32 	%f54, %f48, 0f3EB851EC, %f53;
	neg.f32 	%f55, %f40;
	add.rn.f32 	%f56, %f48, %f55;
	neg.f32 	%f57, %f56;
	add.rn.f32 	%f58, %f47, %f57;
	fma.rn.f32 	%f59, %f58, 0f3EB851EC, %f54;
	add.f32 	%f60, %f52, %f59;
	setp.gt.f32 	%p9, %f51, 0f00000000;
	selp.b32 	%r15, 0, -2097152000, %p9;
	setp.geu.f32 	%p10, %f2, 0f00000000;
	setp.lt.f32 	%p11, %f50, 0f00000000;
	selp.f32 	%f61, 0f00000000, 0f7F800000, %p11;
	abs.f32 	%f62, %f50;
	setp.gt.f32 	%p12, %f62, 0f43180000;
	cvt.rzi.s32.f32 	%r16, %f51;
	shl.b32 	%r17, %r16, 23;
	sub.s32 	%r18, %r17, %r15;
	mov.b32 	%f63, %r18;
	add.s32 	%r19, %r15, 2130706432;
	mov.b32 	%f64, %r19;
	fma.rn.f32 	%f65, %f60, 0f391FCB8E, 0f3AAF85ED;
	fma.rn.f32 	%f66, %f65, %f60, 0f3C1D9856;
	fma.rn.f32 	%f67, %f66, %f60, 0f3D6357BB;
	fma.rn.f32 	%f68, %f67, %f60, 0f3E75FDEC;
	fma.rn.f32 	%f69, %f68, %f60, 0f3F317218;
	fma.rn.f32 	%f70, %f69, %f60, 0f3F800000;
	mul.f32 	%f71, %f70, %f64;
	mul.f32 	%f72, %f71, %f63;
	selp.f32 	%f122, %f61, %f72, %p12;
	@%p10 bra 	$L__BB18_10;
	mov.f32 	%f122, 0f7FFFFFFF;
$L__BB18_10:
	mul.f32 	%f76, %f12, %f122;
	add.s64 	%rd25, %rd1, %rd17;
	ld.global.f32 	%f77, [%rd25];
	sub.f32 	%f78, %f77, %f76;
	div.rn.f32 	%f79, %f78, %f15;
	mul.f32 	%f80, %f16, %f79;
	sub.f32 	%f81, %f77, %f80;
	setp.lt.f32 	%p13, %f81, 0f00000000;
	selp.f32 	%f82, 0f00000000, %f81, %p13;
	st.global.f32 	[%rd25], %f82;
	setp.leu.f32 	%p14, %f82, 0f00000000;
	@%p14 bra 	$L__BB18_13;
	ld.param.u64 	%rd34, [_Z20updateLLBloch_kernelPfS_S_S_PKfS1_S1_S1_ffffffiii_param_5];
	add.s64 	%rd5, %rd4, %rd17;
	ld.global.f32 	%f83, [%rd5];
	add.s64 	%rd6, %rd3, %rd17;
	ld.global.f32 	%f84, [%rd6];
	add.s64 	%rd7, %rd2, %rd17;
	ld.global.f32 	%f85, [%rd7];
	cvta.to.global.u64 	%rd27, %rd34;
	add.s64 	%rd28, %rd27, %rd17;
	ld.global.nc.f32 	%f86, [%rd28];
	cvta.to.global.u64 	%rd29, %rd10;
	add.s64 	%rd30, %rd29, %rd17;
	ld.global.nc.f32 	%f87, [%rd30];
	cvta.to.global.u64 	%rd31, %rd11;
	add.s64 	%rd32, %rd31, %rd17;
	ld.global.nc.f32 	%f88, [%rd32];
	mul.f32 	%f89, %f84, %f88;
	mul.f32 	%f90, %f85, %f87;
	sub.f32 	%f91, %f89, %f90;
	mul.f32 	%f92, %f85, %f86;
	mul.f32 	%f93, %f83, %f88;
	sub.f32 	%f94, %f92, %f93;
	mul.f32 	%f95, %f83, %f87;
	mul.f32 	%f96, %f84, %f86;
	sub.f32 	%f97, %f95, %f96;
	mul.f32 	%f98, %f84, %f97;
	mul.f32 	%f99, %f85, %f94;
	sub.f32 	%f100, %f98, %f99;
	mul.f32 	%f101, %f85, %f91;
	mul.f32 	%f102, %f83, %f97;
	sub.f32 	%f103, %f101, %f102;
	mul.f32 	%f104, %f83, %f94;
	mul.f32 	%f105, %f84, %f91;
	sub.f32 	%f106, %f104, %f105;
	fma.rn.f32 	%f107, %f14, %f100, %f91;
	mul.f32 	%f108, %f107, 0f5223FE2A;
	fma.rn.f32 	%f109, %f14, %f103, %f94;
	mul.f32 	%f110, %f109, 0f5223FE2A;
	fma.rn.f32 	%f111, %f14, %f106, %f97;
	mul.f32 	%f112, %f111, 0f5223FE2A;
	mul.f32 	%f113, %f16, %f108;
	sub.f32 	%f8, %f83, %f113;
	st.global.f32 	[%rd5], %f8;
	mul.f32 	%f114, %f16, %f110;
	sub.f32 	%f9, %f84, %f114;
	st.global.f32 	[%rd6], %f9;
	mul.f32 	%f115, %f16, %f112;
	sub.f32 	%f10, %f85, %f115;
	st.global.f32 	[%rd7], %f10;
	mul.f32 	%f116, %f9, %f9;
	fma.rn.f32 	%f117, %f8, %f8, %f116;
	fma.rn.f32 	%f118, %f10, %f10, %f117;
	sqrt.rn.f32 	%f11, %f118;
	setp.leu.f32 	%p15, %f11, 0f00000000;
	@%p15 bra 	$L__BB18_13;
	div.rn.f32 	%f119, %f8, %f11;
	st.global.f32 	[%rd5], %f119;
	div.rn.f32 	%f120, %f9, %f11;
	st.global.f32 	[%rd6], %f120;
	div.rn.f32 	%f121, %f10, %f11;
	st.global.f32 	[%rd7], %f121;
$L__BB18_13:
	ret;

}
	// .globl	_Z36addDipolarSkyrmionInteraction_kernelPfS_S_PKfS1_S1_S1_S1_fiii
.visible .entry _Z36addDipolarSkyrmionInteraction_kernelPfS_S_PKfS1_S1_S1_S1_fiii(
	.param .u64 .ptr .align 1 _Z36addDipolarSkyrmionInteraction_kernelPfS_S_PKfS1_S1_S1_S1_fiii_param_0,
	.param .u64 .ptr .align 1 _Z36addDipolarSkyrmionInteraction_kernelPfS_S_PKfS1_S1_S1_S1_fiii_param_1,
	.param .u64 .ptr .align 1 _Z36addDipolarSkyrmionInteraction_kernelPfS_S_PKfS1_S1_S1_S1_fiii_param_2,
	.param .u64 .ptr .align 1 _Z36addDipolarSkyrmionInteraction_kernelPfS_S_PKfS1_S1_S1_S1_fiii_param_3,
	.param .u64 .ptr .align 1 _Z36addDipolarSkyrmionInteraction_kernelPfS_S_PKfS1_S1_S1_S1_fiii_param_4,
	.param .u64 .ptr .align 1 _Z36addDipolarSkyrmionInteraction_kernelPfS_S_PKfS1_S1_S1_S1_fiii_param_5,
	.param .u64 .ptr .align 1 _Z36addDipolarSkyrmionInteraction_kernelPfS_S_PKfS1_S1_S1_S1_fiii_param_6,
	.param .u64 .ptr .align 1 _Z36addDipolarSkyrmionInteraction_kernelPfS_S_PKfS1_S1_S1_S1_fiii_param_7,
	.param .f32 _Z36addDipolarSkyrmionInteraction_kernelPfS_S_PKfS1_S1_S1_S1_fiii_param_8,
	.param .u32 _Z36addDipolarSkyrmionInteraction_kernelPfS_S_PKfS1_S1_S1_S1_fiii_param_9,
	.param .u32 _Z36addDipolarSkyrmionInteraction_kernelPfS_S_PKfS1_S1_S1_S1_fiii_param_10,
	.param .u32 _Z36addDipolarSkyrmionInteraction_kernelPfS_S_PKfS1_S1_S1_S1_fiii_param_11
)
{
	.reg .pred 	%p<67>;
	.reg .b32 	%r<86>;
	.reg .b32 	%f<172>;
	.reg .b64 	%rd<33>;

	ld.param.u64 	%rd2, [_Z36addDipolarSkyrmionInteraction_kernelPfS_S_PKfS1_S1_S1_S1_fiii_param_0];
	ld.param.u64 	%rd3, [_Z36addDipolarSkyrmionInteraction_kernelPfS_S_PKfS1_S1_S1_S1_fiii_param_1];
	ld.param.u64 	%rd4, [_Z36addDipolarSkyrmionInteraction_kernelPfS_S_PKfS1_S1_S1_S1_fiii_param_2];
	ld.param.u64 	%rd5, [_Z36addDipolarSkyrmionInteraction_kernelPfS_S_PKfS1_S1_S1_S1_fiii_param_6];
	ld.param.u64 	%rd6, [_Z36addDipolarSkyrmionInteraction_kernelPfS_S_PKfS1_S1_S1_S1_fiii_param_7];
	ld.param.f32 	%f63, [_Z36addDipolarSkyrmionInteraction_kernelPfS_S_PKfS1_S1_S1_S1_fiii_param_8];
	ld.param.u32 	%r45, [_Z36addDipolarSkyrmionInteraction_kernelPfS_S_PKfS1_S1_S1_S1_fiii_param_9];
	ld.param.u32 	%r46, [_Z36addDipolarSkyrmionInteraction_kernelPfS_S_PKfS1_S1_S1_S1_fiii_param_10];
	ld.param.u32 	%r47, [_Z36addDipolarSkyrmionInteraction_kernelPfS_S_PKfS1_S1_S1_S1_fiii_param_11];
	cvta.to.global.u64 	%rd1, %rd6;
	mov.u32 	%r48, %ctaid.x;
	mov.u32 	%r49, %ntid.x;
	mov.u32 	%r50, %tid.x;
	mad.lo.s32 	%r1, %r48, %r49, %r50;
	mul.lo.s32 	%r2, %r46, %r45;
	mul.lo.s32 	%r51, %r2, %r47;
	setp.ge.s32 	%p5, %r1, %r51;
	@%p5 bra 	$L__BB19_39;
	cvta.to.global.u64 	%rd7, %rd5;
	mul.wide.s32 	%rd8, %r1, 4;
	add.s64 	%rd9, %rd7, %rd8;
	ld.global.nc.f32 	%f64, [%rd9];
	setp.le.f32 	%p6, %f64, 0f00000000;
	@%p6 bra 	$L__BB19_39;
	rem.s32 	%r3, %r1, %r2;
	div.s32 	%r4, %r3, %r45;
	add.s64 	%rd11, %rd1, %rd8;
	ld.global.nc.f32 	%f1, [%rd11];
	abs.f32 	%f65, %f1;
	setp.lt.f32 	%p7, %f65, 0f3C23D70A;
	@%p7 bra 	$L__BB19_39;
	div.rn.f32 	%f67, %f63, 0f31ABCC77;
	cvt.rzi.s32.f32 	%r5, %f67;
	neg.s32 	%r6, %r5;
	setp.lt.s32 	%p8, %r5, 0;
	mov.f32 	%f162, 0f00000000;
	mov.f32 	%f163, %f162;
	@%p8 bra 	$L__BB19_38;
	div.s32 	%r52, %r1, %r2;
	mul.lo.s32 	%r53, %r52, %r46;
	sub.s32 	%r54, %r4, %r5;
	setp.lt.s32 	%p9, %r54, 0;
	setp.ge.s32 	%p10, %r54, %r46;
	or.pred  	%p1, %p9, %p10;
	add.s32 	%r55, %r54, %r53;
	mul.lo.s32 	%r7, %r55, %r45;
	cvt.rn.f32.s32 	%f69, %r6;
	mul.f32 	%f2, %f69, 0f31ABCC77;
	sub.s32 	%r8, 1, %r5;
	add.s32 	%r56, %r8, %r4;
	setp.lt.s32 	%p11, %r56, 0;
	setp.ge.s32 	%p12, %r56, %r46;
	or.pred  	%p2, %p11, %p12;
	add.s32 	%r9, %r7, %r45;
	cvt.rn.f32.s32 	%f70, %r8;
	mul.f32 	%f3, %f70, 0f31ABCC77;
	mul.f32 	%f4, %f3, %f3;
	sub.s32 	%r57, 2, %r5;
	add.s32 	%r58, %r56, 1;
	setp.lt.s32 	%p13, %r58, 0;
	setp.ge.s32 	%p14, %r58, %r46;
	or.pred  	%p3, %p13, %p14;
	add.s32 	%r59, %r55, 2;
	mul.lo.s32 	%r10, %r59, %r45;
	cvt.rn.f32.s32 	%f71, %r57;
	mul.f32 	%f5, %f71, 0f31ABCC77;
	mul.f32 	%f6, %f5, %f5;
	sub.s32 	%r11, 3, %r5;
	add.s32 	%r12, %r4, %r53;
	add.s32 	%r13, %r12, 1;
	shl.b32 	%r14, %r45, 2;
	add.s32 	%r15, %r12, 3;
	rem.s32 	%r16, %r3, %r45;
	mov.f32 	%f163, 0f00000000;
	mov.u32 	%r77, %r6;
	mov.f32 	%f162, %f163;
$L__BB19_5:
	add.s32 	%r18, %r77, %r16;
	setp.lt.s32 	%p15, %r18, 0;
	setp.ge.s32 	%p16, %r18, %r45;
	or.pred  	%p4, %p15, %p16;
	cvt.rn.f32.s32 	%f72, %r77;
	mul.f32 	%f9, %f72, 0f31ABCC77;
	mul.f32 	%f10, %f9, %f9;
	or.pred  	%p17, %p4, %p1;
	or.b32  	%r60, %r77, %r6;
	setp.eq.s32 	%p18, %r60, 0;
	or.pred  	%p19, %p18, %p17;
	@%p19 bra 	$L__BB19_9;
	add.s32 	%r61, %r7, %r18;
	mul.wide.s32 	%rd12, %r61, 4;
	add.s64 	%rd13, %rd1, %rd12;
	ld.global.nc.f32 	%f11, [%rd13];
	abs.f32 	%f73, %f11;
	setp.lt.f32 	%p20, %f73, 0f3C23D70A;
	@%p20 bra 	$L__BB19_9;
	fma.rn.f32 	%f74, %f2, %f2, %f10;
	sqrt.rn.f32 	%f12, %f74;
	setp.lt.f32 	%p21, %f12, 0f3089705F;
	@%p21 bra 	$L__BB19_9;
	mul.f32 	%f75, %f1, %f11;
	mul.f32 	%f76, %f12, %f12;
	mul.f32 	%f77, %f12, %f76;
	div.rn.f32 	%f78, %f75, %f77;
	mul.f32 	%f79, %f9, %f78;
	div.rn.f32 	%f80, %f79, %f12;
	add.f32 	%f162, %f162, %f80;
	mul.f32 	%f81, %f2, %f78;
	div.rn.f32 	%f82, %f81, %f12;
	add.f32 	%f163, %f163, %f82;
$L__BB19_9:
	and.b32  	%r62, %r5, 1;
	setp.eq.b32 	%p22, %r62, 1;
	not.pred 	%p23, %p22;
	mov.u32 	%r78, %r8;
	@%p23 bra 	$L__BB19_18;
	or.pred  	%p24, %p4, %p2;
	or.b32  	%r63, %r8, %r77;
	setp.eq.s32 	%p25, %r63, 0;
	or.pred  	%p26, %p25, %p24;
	@%p26 bra 	$L__BB19_14;
	add.s32 	%r64, %r9, %r18;
	mul.wide.s32 	%rd14, %r64, 4;
	add.s64 	%rd15, %rd1, %rd14;
	ld.global.nc.f32 	%f17, [%rd15];
	abs.f32 	%f83, %f17;
	setp.lt.f32 	%p27, %f83, 0f3C23D70A;
	@%p27 bra 	$L__BB19_14;
	add.f32 	%f84, %f10, %f4;
	sqrt.rn.f32 	%f18, %f84;
	setp.lt.f32 	%p28, %f18, 0f3089705F;
	@%p28 bra 	$L__BB19_14;
	mul.f32 	%f85, %f1, %f17;
	mul.f32 	%f86, %f18, %f18;
	mul.f32 	%f87, %f18, %f86;
	div.rn.f32 	%f88, %f85, %f87;
	mul.f32 	%f89, %f9, %f88;
	div.rn.f32 	%f90, %f89, %f18;
	add.f32 	%f162, %f162, %f90;
	mul.f32 	%f91, %f3, %f88;
	div.rn.f32 	%f92, %f91, %f18;
	add.f32 	%f163, %f163, %f92;
$L__BB19_14:
	or.pred  	%p29, %p4, %p3;
	mov.u32 	%r78, %r11;
	@%p29 bra 	$L__BB19_18;
	add.s32 	%r65, %r10, %r18;
	mul.wide.s32 	%rd16, %r65, 4;
	add.s64 	%rd17, %rd1, %rd16;
	ld.global.nc.f32 	%f23, [%rd17];
	abs.f32 	%f93, %f23;
	setp.lt.f32 	%p30, %f93, 0f3C23D70A;
	mov.u32 	%r78, %r11;
	@%p30 bra 	$L__BB19_18;
	add.f32 	%f94, %f10, %f6;
	sqrt.rn.f32 	%f24, %f94;
	setp.lt.f32 	%p31, %f24, 0f3089705F;
	mov.u32 	%r78, %r11;
	@%p31 bra 	$L__BB19_18;
	mul.f32 	%f95, %f1, %f23;
	mul.f32 	%f96, %f24, %f24;
	mul.f32 	%f97, %f24, %f96;
	div.rn.f32 	%f98, %f95, %f97;
	mul.f32 	%f99, %f9, %f98;
	div.rn.f32 	%f100, %f99, %f24;
	add.f32 	%f162, %f162, %f100;
	mul.f32 	%f101, %f5, %f98;
	div.rn.f32 	%f102, %f101, %f24;
	add.f32 	%f163, %f163, %f102;
	mov.u32 	%r78, %r11;
$L__BB19_18:
	setp.lt.u32 	%p32, %r5, 2;
	@%p32 bra 	$L__BB19_37;
	add.s32 	%r85, %r78, 1;
	add.s32 	%r84, %r6, %r78;
	add.s32 	%r83, %r4, %r78;
	add.s32 	%r66, %r13, %r78;
	mad.lo.s32 	%r82, %r45, %r66, %r18;
	add.s32 	%r67, %r12, %r78;
	add.s32 	%r68, %r67, 2;
	mad.lo.s32 	%r81, %r45, %r68, %r18;
	add.s32 	%r69, %r15, %r78;
	mad.lo.s32 	%r80, %r45, %r69, %r18;
	mad.lo.s32 	%r79, %r45, %r67, %r18;
$L__BB19_20:
	add.s32 	%r34, %r85, -1;
	setp.lt.s32 	%p33, %r83, 0;
	setp.ge.s32 	%p34, %r83, %r46;
	or.pred  	%p35, %p33, %p34;
	or.pred  	%p36, %p4, %p35;
	or.b32  	%r70, %r34, %r77;
	setp.eq.s32 	%p37, %r70, 0;
	or.pred  	%p38, %p37, %p36;
	@%p38 bra 	$L__BB19_24;
	mul.wide.s32 	%rd18, %r79, 4;
	add.s64 	%rd19, %rd1, %rd18;
	ld.global.nc.f32 	%f31, [%rd19];
	abs.f32 	%f103, %f31;
	setp.lt.f32 	%p39, %f103, 0f3C23D70A;
	@%p39 bra 	$L__BB19_24;
	cvt.rn.f32.s32 	%f104, %r34;
	mul.f32 	%f32, %f104, 0f31ABCC77;
	fma.rn.f32 	%f105, %f32, %f32, %f10;
	sqrt.rn.f32 	%f33, %f105;
	setp.lt.f32 	%p40, %f33, 0f3089705F;
	@%p40 bra 	$L__BB19_24;
	mul.f32 	%f106, %f1, %f31;
	mul.f32 	%f107, %f33, %f33;
	mul.f32 	%f108, %f33, %f107;
	div.rn.f32 	%f109, %f106, %f108;
	mul.f32 	%f110, %f9, %f109;
	div.rn.f32 	%f111, %f110, %f33;
	add.f32 	%f162, %f162, %f111;
	mul.f32 	%f112, %f32, %f109;
	div.rn.f32 	%f113, %f112, %f33;
	add.f32 	%f163, %f163, %f113;
$L__BB19_24:
	add.s32 	%r35, %r85, 2;
	add.s32 	%r71, %r83, 1;
	setp.lt.s32 	%p41, %r71, 0;
	setp.ge.s32 	%p42, %r71, %r46;
	or.pred  	%p43, %p41, %p42;
	or.pred  	%p44, %p4, %p43;
	or.b32  	%r72, %r85, %r77;
	setp.eq.s32 	%p45, %r72, 0;
	or.pred  	%p46, %p45, %p44;
	@%p46 bra 	$L__BB19_28;
	mul.wide.s32 	%rd20, %r82, 4;
	add.s64 	%rd21, %rd1, %rd20;
	ld.global.nc.f32 	%f38, [%rd21];
	abs.f32 	%f114, %f38;
	setp.lt.f32 	%p47, %f114, 0f3C23D70A;
	@%p47 bra 	$L__BB19_28;
	cvt.rn.f32.s32 	%f115, %r85;
	mul.f32 	%f39, %f115, 0f31ABCC77;
	fma.rn.f32 	%f116, %f39, %f39, %f10;
	sqrt.rn.f32 	%f40, %f116;
	setp.lt.f32 	%p48, %f40, 0f3089705F;
	@%p48 bra 	$L__BB19_28;
	mul.f32 	%f117, %f1, %f38;
	mul.f32 	%f118, %f40, %f40;
	mul.f32 	%f119, %f40, %f118;
	div.rn.f32 	%f120, %f117, %f119;
	mul.f32 	%f121, %f9, %f120;
	div.rn.f32 	%f122, %f121, %f40;
	add.f32 	%f162, %f162, %f122;
	mul.f32 	%f123, %f39, %f120;
	div.rn.f32 	%f124, %f123, %f40;
	add.f32 	%f163, %f163, %f124;
$L__BB19_28:
	add.s32 	%r36, %r85, 1;
	add.s32 	%r73, %r83, 2;
	setp.lt.s32 	%p49, %r73, 0;
	setp.ge.s32 	%p50, %r73, %r46;
	or.pred  	%p51, %p49, %p50;
	or.pred  	%p52, %p4, %p51;
	or.b32  	%r74, %r36, %r77;
	setp.eq.s32 	%p53, %r74, 0;
	or.pred  	%p54, %p53, %p52;
	@%p54 bra 	$L__BB19_32;
	mul.wide.s32 	%rd22, %r81, 4;
	add.s64 	%rd23, %rd1, %rd22;
	ld.global.nc.f32 	%f45, [%rd23];
	abs.f32 	%f125, %f45;
	setp.lt.f32 	%p55, %f125, 0f3C23D70A;
	@%p55 bra 	$L__BB19_32;
	cvt.rn.f32.s32 	%f126, %r36;
	mul.f32 	%f46, %f126, 0f31ABCC77;
	fma.rn.f32 	%f127, %f46, %f46, %f10;
	sqrt.rn.f32 	%f47, %f127;
	setp.lt.f32 	%p56, %f47, 0f3089705F;
	@%p56 bra 	$L__BB19_32;
	mul.f32 	%f128, %f1, %f45;
	mul.f32 	%f129, %f47, %f47;
	mul.f32 	%f130, %f47, %f129;
	div.rn.f32 	%f131, %f128, %f130;
	mul.f32 	%f132, %f9, %f131;
	div.rn.f32 	%f133, %f132, %f47;
	add.f32 	%f162, %f162, %f133;
	mul.f32 	%f134, %f46, %f131;
	div.rn.f32 	%f135, %f134, %f47;
	add.f32 	%f163, %f163, %f135;
$L__BB19_32:
	add.s32 	%r75, %r83, 3;
	setp.lt.s32 	%p57, %r75, 0;
	setp.ge.s32 	%p58, %r75, %r46;
	or.pred  	%p59, %p57, %p58;
	or.pred  	%p60, %p4, %p59;
	or.b32  	%r76, %r35, %r77;
	setp.eq.s32 	%p61, %r76, 0;
	or.pred  	%p62, %p61, %p60;
	@%p62 bra 	$L__BB19_36;
	mul.wide.s32 	%rd24, %r80, 4;
	add.s64 	%rd25, %rd1, %rd24;
	ld.global.nc.f32 	%f52, [%rd25];
	abs.f32 	%f136, %f52;
	setp.lt.f32 	%p63, %f136, 0f3C23D70A;
	@%p63 bra 	$L__BB19_36;
	cvt.rn.f32.s32 	%f137, %r35;
	mul.f32 	%f53, %f137, 0f31ABCC77;
	fma.rn.f32 	%f138, %f53, %f53, %f10;
	sqrt.rn.f32 	%f54, %f138;
	setp.lt.f32 	%p64, %f54, 0f3089705F;
	@%p64 bra 	$L__BB19_36;
	mul.f32 	%f139, %f1, %f52;
	mul.f32 	%f140, %f54, %f54;
	mul.f32 	%f141, %f54, %f140;
	div.rn.f32 	%f142, %f139, %f141;
	mul.f32 	%f143, %f9, %f142;
	div.rn.f32 	%f144, %f143, %f54;
	add.f32 	%f162, %f162, %f144;
	mul.f32 	%f145, %f53, %f142;
	div.rn.f32 	%f146, %f145, %f54;
	add.f32 	%f163, %f163, %f146;
$L__BB19_36:
	add.s32 	%r85, %r85, 4;
	add.s32 	%r84, %r84, 4;
	add.s32 	%r83, %r83, 4;
	add.s32 	%r82, %r82, %r14;
	add.s32 	%r81, %r81, %r14;
	add.s32 	%r80, %r80, %r14;
	add.s32 	%r79, %r79, %r14;
	setp.ne.s32 	%p65, %r84, 1;
	@%p65 bra 	$L__BB19_20;
$L__BB19_37:
	add.s32 	%r44, %r77, 1;
	setp.ne.s32 	%p66, %r77, %r5;
	mov.u32 	%r77, %r44;
	@%p66 bra 	$L__BB19_5;
$L__BB19_38:
	cvta.to.global.u64 	%rd26, %rd2;
	mul.wide.s32 	%rd27, %r1, 4;
	add.s64 	%rd28, %rd26, %rd27;
	atom.global.add.f32 	%f147, [%rd28], %f162;
	cvta.to.global.u64 	%rd29, %rd3;
	add.s64 	%rd30, %rd29, %rd27;
	atom.global.add.f32 	%f148, [%rd30], %f163;
	cvta.to.global.u64 	%rd31, %rd4;
	add.s64 	%rd32, %rd31, %rd27;
	atom.global.add.f32 	%f149, [%rd32], 0f00000000;
$L__BB19_39:
	ret;

}
	// .globl	_Z23applyHomeostasis_kernelPfPKffffi
.visible .entry _Z23applyHomeostasis_kernelPfPKffffi(
	.param .u64 .ptr .align 1 _Z23applyHomeostasis_kernelPfPKffffi_param_0,
	.param .u64 .ptr .align 1 _Z23applyHomeostasis_kernelPfPKffffi_param_1,
	.param .f32 _Z23applyHomeostasis_kernelPfPKffffi_param_2,
	.param .f32 _Z23applyHomeostasis_kernelPfPKffffi_param_3,
	.param .f32 _Z23applyHomeostasis_kernelPfPKffffi_param_4,
	.param .u32 _Z23applyHomeostasis_kernelPfPKffffi_param_5
)
{
	.reg .pred 	%p<4>;
	.reg .b32 	%r<6>;
	.reg .b32 	%f<12>;
	.reg .b64 	%rd<8>;

	ld.param.u64 	%rd1, [_Z23applyHomeostasis_kernelPfPKffffi_param_0];
	ld.param.u64 	%rd2, [_Z23applyHomeostasis_kernelPfPKffffi_param_1];
	ld.param.f32 	%f1, [_Z23applyHomeostasis_kernelPfPKffffi_param_2];
	ld.param.f32 	%f2, [_Z23applyHomeostasis_kernelPfPKffffi_param_3];
	ld.param.f32 	%f3, [_Z23applyHomeostasis_kernelPfPKffffi_param_4];
	ld.param.u32 	%r2, [_Z23applyHomeostasis_kernelPfPKffffi_param_5];
	mov.u32 	%r3, %ctaid.x;
	mov.u32 	%r4, %ntid.x;
	mov.u32 	%r5, %tid.x;
	mad.lo.s32 	%r1, %r3, %r4, %r5;
	setp.ge.s32 	%p1, %r1, %r2;
	@%p1 bra 	$L__BB20_2;
	cvta.to.global.u64 	%rd3, %rd1;
	cvta.to.global.u64 	%rd4, %rd2;
	mul.wide.s32 	%rd5, %r1, 4;
	add.s64 	%rd6, %rd3, %rd5;
	ld.global.f32 	%f4, [%rd6];
	add.s64 	%rd7, %rd4, %rd5;
	ld.global.nc.f32 	%f5, [%rd7];
	sub.f32 	%f6, %f1, %f5;
	mul.f32 	%f7, %f6, 0f3C23D70A;
	div.rn.f32 	%f8, %f7, %f2;
	fma.rn.f32 	%f9, %f3, %f8, %f4;
	setp.lt.f32 	%p2, %f9, 0f00000000;
	selp.f32 	%f10, 0f00000000, %f9, %p2;
	setp.gt.f32 	%p3, %f10, 0f3F800000;
	selp.f32 	%f11, 0f3F800000, %f10, %p3;
	st.global.f32 	[%rd6], %f11;
$L__BB20_2:
	ret;

}
	// .globl	_Z27dendriticComputation_kernelPfPKfS1_ffffii
.visible .entry _Z27dendriticComputation_kernelPfPKfS1_ffffii(
	.param .u64 .ptr .align 1 _Z27dendriticComputation_kernelPfPKfS1_ffffii_param_0,
	.param .u64 .ptr .align 1 _Z27dendriticComputation_kernelPfPKfS1_ffffii_param_1,
	.param .u64 .ptr .align 1 _Z27dendriticComputation_kernelPfPKfS1_ffffii_param_2,
	.param .f32 _Z27dendriticComputation_kernelPfPKfS1_ffffii_param_3,
	.param .f32 _Z27dendriticComputation_kernelPfPKfS1_ffffii_param_4,
	.param .f32 _Z27dendriticComputation_kernelPfPKfS1_ffffii_param_5,
	.param .f32 _Z27dendriticComputation_kernelPfPKfS1_ffffii_param_6,
	.param .u32 _Z27dendriticComputation_kernelPfPKfS1_ffffii_param_7,
	.param .u32 _Z27dendriticComputation_kernelPfPKfS1_ffffii_param_8
)
{
	.reg .pred 	%p<24>;
	.reg .b32 	%r<26>;
	.reg .b32 	%f<160>;
	.reg .b64 	%rd<20>;

	ld.param.u64 	%rd6, [_Z27dendriticComputation_kernelPfPKfS1_ffffii_param_0];
	ld.param.u64 	%rd7, [_Z27dendriticComputation_kernelPfPKfS1_ffffii_param_1];
	ld.param.u64 	%rd8, [_Z27dendriticComputation_kernelPfPKfS1_ffffii_param_2];
	ld.param.f32 	%f11, [_Z27dendriticComputation_kernelPfPKfS1_ffffii_param_3];
	ld.param.f32 	%f12, [_Z27dendriticComputation_kernelPfPKfS1_ffffii_param_4];
	ld.param.f32 	%f13, [_Z27dendriticComputation_kernelPfPKfS1_ffffii_param_5];
	ld.param.f32 	%f14, [_Z27dendriticComputation_kernelPfPKfS1_ffffii_param_6];
	ld.param.u32 	%r14, [_Z27dendriticComputation_kernelPfPKfS1_ffffii_param_7];
	ld.param.u32 	%r13, [_Z27dendriticComputation_kernelPfPKfS1_ffffii_param_8];
	cvta.to.global.u64 	%rd1, %rd8;
	cvta.to.global.u64 	%rd2, %rd7;
	mov.u32 	%r15, %ctaid.x;
	mov.u32 	%r16, %ntid.x;
	mov.u32 	%r17, %tid.x;
	mad.lo.s32 	%r1, %r15, %r16, %r17;
	setp.ge.s32 	%p1, %r1, %r14;
	@%p1 bra 	$L__BB21_11;
	cvta.to.global.u64 	%rd9, %rd6;
	mul.wide.s32 	%rd10, %r1, 4;
	add.s64 	%rd3, %rd9, %rd10;
	ld.global.f32 	%f1, [%rd3];
	setp.lt.s32 	%p2, %r13, 1;
	mov.f32 	%f159, 0f00000000;
	@%p2 bra 	$L__BB21_10;
	mul.lo.s32 	%r2, %r13, %r1;
	and.b32  	%r3, %r13, 3;
	setp.lt.u32 	%p3, %r13, 4;
	mov.f32 	%f159, 0f00000000;
	mov.b32 	%r25, 0;
	@%p3 bra 	$L__BB21_5;
	and.b32  	%r25, %r13, 2147483644;
	neg.s32 	%r23, %r25;
	add.s64 	%rd4, %rd2, 8;
	add.s64 	%rd5, %rd1, 8;
	mov.f32 	%f159, 0f00000000;
	mov.u32 	%r22, %r2;
$L__BB21_4:
	.pragma "nounroll";
	mul.wide.s32 	%rd11, %r22, 4;
	add.s64 	%rd12, %rd4, %rd11;
	add.s64 	%rd13, %rd5, %rd11;
	ld.global.nc.f32 	%f19, [%rd12+-8];
	ld.global.nc.f32 	%f20, [%rd13+-8];
	mul.f32 	%f21, %f19, %f20;
	abs.f32 	%f22, %f21;
	mul.f32 	%f23, %f22, 0f4038AA3B;
	ex2.approx.ftz.f32 	%f24, %f23;
	add.f32 	%f25, %f24, 0f3F800000;
	rcp.approx.ftz.f32 	%f26, %f25;
	fma.rn.f32 	%f27, %f26, 0fC0000000, 0f3F800000;
	setp.ge.f32 	%p4, %f22, 0f41102CB4;
	selp.f32 	%f28, 0f3F800000, %f27, %p4;
	copysign.f32 	%f29, %f21, %f28;
	mul.f32 	%f30, %f21, %f21;
	fma.rn.f32 	%f31, %f30, 0f3C80F082, 0fBD563CAE;
	fma.rn.f32 	%f32, %f31, %f30, 0f3E085941;
	fma.rn.f32 	%f33, %f32, %f30, 0fBEAAA9ED;
	fma.rn.f32 	%f34, %f33, %f30, 0f00000000;
	fma.rn.f32 	%f35, %f34, %f21, %f21;
	setp.ge.f32 	%p5, %f22, 0f3F19999A;
	selp.f32 	%f36, %f29, %f35, %p5;
	add.f32 	%f37, %f159, %f36;
	ld.global.nc.f32 	%f38, [%rd12+-4];
	ld.global.nc.f32 	%f39, [%rd13+-4];
	mul.f32 	%f40, %f38, %f39;
	abs.f32 	%f41, %f40;
	mul.f32 	%f42, %f41, 0f4038AA3B;
	ex2.approx.ftz.f32 	%f43, %f42;
	add.f32 	%f44, %f43, 0f3F800000;
	rcp.approx.ftz.f32 	%f45, %f44;
	fma.rn.f32 	%f46, %f45, 0fC0000000, 0f3F800000;
	setp.ge.f32 	%p6, %f41, 0f41102CB4;
	selp.f32 	%f47, 0f3F800000, %f46, %p6;
	copysign.f32 	%f48, %f40, %f47;
	mul.f32 	%f49, %f40, %f40;
	fma.rn.f32 	%f50, %f49, 0f3C80F082, 0fBD563CAE;
	fma.rn.f32 	%f51, %f50, %f49, 0f3E085941;
	fma.rn.f32 	%f52, %f51, %f49, 0fBEAAA9ED;
	fma.rn.f32 	%f53, %f52, %f49, 0f00000000;
	fma.rn.f32 	%f54, %f53, %f40, %f40;
	setp.ge.f32 	%p7, %f41, 0f3F19999A;
	selp.f32 	%f55, %f48, %f54, %p7;
	add.f32 	%f56, %f37, %f55;
	ld.global.nc.f32 	%f57, [%rd12];
	ld.global.nc.f32 	%f58, [%rd13];
	mul.f32 	%f59, %f57, %f58;
	abs.f32 	%f60, %f59;
	mul.f32 	%f61, %f60, 0f4038AA3B;
	ex2.approx.ftz.f32 	%f62, %f61;
	add.f32 	%f63, %f62, 0f3F800000;
	rcp.approx.ftz.f32 	%f64, %f63;
	fma.rn.f32 	%f65, %f64, 0fC0000000, 0f3F800000;
	setp.ge.f32 	%p8, %f60, 0f41102CB4;
	selp.f32 	%f66, 0f3F800000, %f65, %p8;
	copysign.f32 	%f67, %f59, %f66;
	mul.f32 	%f68, %f59, %f59;
	fma.rn.f32 	%f69, %f68, 0f3C80F082, 0fBD563CAE;
	fma.rn.f32 	%f70, %f69, %f68, 0f3E085941;
	fma.rn.f32 	%f71, %f70, %f68, 0fBEAAA9ED;
	fma.rn.f32 	%f72, %f71, %f68, 0f00000000;
	fma.rn.f32 	%f73, %f72, %f59, %f59;
	setp.ge.f32 	%p9, %f60, 0f3F19999A;
	selp.f32 	%f74, %f67, %f73, %p9;
	add.f32 	%f75, %f56, %f74;
	ld.global.nc.f32 	%f76, [%rd12+4];
	ld.global.nc.f32 	%f77, [%rd13+4];
	mul.f32 	%f78, %f76, %f77;
	abs.f32 	%f79, %f78;
	mul.f32 	%f80, %f79, 0f4038AA3B;
	ex2.approx.ftz.f32 	%f81, %f80;
	add.f32 	%f82, %f81, 0f3F800000;
	rcp.approx.ftz.f32 	%f83, %f82;
	fma.rn.f32 	%f84, %f83, 0fC0000000, 0f3F800000;
	setp.ge.f32 	%p10, %f79, 0f41102CB4;
	selp.f32 	%f85, 0f3F800000, %f84, %p10;
	copysign.f32 	%f86, %f78, %f85;
	mul.f32 	%f87, %f78, %f78;
	fma.rn.f32 	%f88, %f87, 0f3C80F082, 0fBD563CAE;
	fma.rn.f32 	%f89, %f88, %f87, 0f3E085941;
	fma.rn.f32 	%f90, %f89, %f87, 0fBEAAA9ED;
	fma.rn.f32 	%f91, %f90, %f87, 0f00000000;
	fma.rn.f32 	%f92, %f91, %f78, %f78;
	setp.ge.f32 	%p11, %f79, 0f3F19999A;
	selp.f32 	%f93, %f86, %f92, %p11;
	add.f32 	%f159, %f75, %f93;
	add.s32 	%r23, %r23, 4;
	add.s32 	%r22, %r22, 4;
	setp.ne.s32 	%p12, %r23, 0;
	@%p12 bra 	$L__BB21_4;
$L__BB21_5:
	setp.eq.s32 	%p13, %r3, 0;
	@%p13 bra 	$L__BB21_10;
	setp.eq.s32 	%p14, %r3, 1;
	@%p14 bra 	$L__BB21_8;
	add.s32 	%r19, %r25, %r2;
	mul.wide.s32 	%rd14, %r19, 4;
	add.s64 	%rd15, %rd2, %rd14;
	ld.global.nc.f32 	%f95, [%rd15];
	add.s64 	%rd16, %rd1, %rd14;
	ld.global.nc.f32 	%f96, [%rd16];
	mul.f32 	%f97, %f95, %f96;
	abs.f32 	%f98, %f97;
	mul.f32 	%f99, %f98, 0f4038AA3B;
	ex2.approx.ftz.f32 	%f100, %f99;
	add.f32 	%f101, %f100, 0f3F800000;
	rcp.approx.ftz.f32 	%f102, %f101;
	fma.rn.f32 	%f103, %f102, 0fC0000000, 0f3F800000;
	setp.ge.f32 	%p15, %f98, 0f41102CB4;
	selp.f32 	%f104, 0f3F800000, %f103, %p15;
	copysign.f32 	%f105, %f97, %f104;
	mul.f32 	%f106, %f97, %f97;
	fma.rn.f32 	%f107, %f106, 0f3C80F082, 0fBD563CAE;
	fma.rn.f32 	%f108, %f107, %f106, 0f3E085941;
	fma.rn.f32 	%f109, %f108, %f106, 0fBEAAA9ED;
	fma.rn.f32 	%f110, %f109, %f106, 0f00000000;
	fma.rn.f32 	%f111, %f110, %f97, %f97;
	setp.ge.f32 	%p16, %f98, 0f3F19999A;
	selp.f32 	%f112, %f105, %f111, %p16;
	add.f32 	%f113, %f159, %f112;
	ld.global.nc.f32 	%f114, [%rd15+4];
	ld.global.nc.f32 	%f115, [%rd16+4];
	mul.f32 	%f116, %f114, %f115;
	abs.f32 	%f117, %f116;
	mul.f32 	%f118, %f117, 0f4038AA3B;
	ex2.approx.ftz.f32 	%f119, %f118;
	add.f32 	%f120, %f119, 0f3F800000;
	rcp.approx.ftz.f32 	%f121, %f120;
	fma.rn.f32 	%f122, %f121, 0fC0000000, 0f3F800000;
	setp.ge.f32 	%p17, %f117, 0f41102CB4;
	selp.f32 	%f123, 0f3F800000, %f122, %p17;
	copysign.f32 	%f124, %f116, %f123;
	mul.f32 	%f125, %f116, %f116;
	fma.rn.f32 	%f126, %f125, 0f3C80F082, 0fBD563CAE;
	fma.rn.f32 	%f127, %f126, %f125, 0f3E085941;
	fma.rn.f32 	%f128, %f127, %f125, 0fBEAAA9ED;
	fma.rn.f32 	%f129, %f128, %f125, 0f00000000;
	fma.rn.f32 	%f130, %f129, %f116, %f116;
	setp.ge.f32 	%p18, %f117, 0f3F19999A;
	selp.f32 	%f131, %f124, %f130, %p18;
	add.f32 	%f159, %f113, %f131;
	add.s32 	%r25, %r25, 2;
$L__BB21_8:
	and.b32  	%r20, %r13, 1;
	setp.eq.b32 	%p19, %r20, 1;
	not.pred 	%p20, %p19;
	@%p20 bra 	$L__BB21_10;
	add.s32 	%r21, %r25, %r2;
	mul.wide.s32 	%rd17, %r21, 4;
	add.s64 	%rd18, %rd2, %rd17;
	ld.global.nc.f32 	%f132, [%rd18];
	add.s64 	%rd19, %rd1, %rd17;
	ld.global.nc.f32 	%f133, [%rd19];
	mul.f32 	%f134, %f132, %f133;
	abs.f32 	%f135, %f134;
	mul.f32 	%f136, %f135, 0f4038AA3B;
	ex2.approx.ftz.f32 	%f137, %f136;
	add.f32 	%f138, %f137, 0f3F800000;
	rcp.approx.ftz.f32 	%f139, %f138;
	fma.rn.f32 	%f140, %f139, 0fC0000000, 0f3F800000;
	setp.ge.f32 	%p21, %f135, 0f41102CB4;
	selp.f32 	%f141, 0f3F800000, %f140, %p21;
	copysign.f32 	%f142, %f134, %f141;
	mul.f32 	%f143, %f134, %f134;
	fma.rn.f32 	%f144, %f143, 0f3C80F082, 0fBD563CAE;
	fma.rn.f32 	%f145, %f144, %f143, 0f3E085941;
	fma.rn.f32 	%f146, %f145, %f143, 0fBEAAA9ED;
	fma.rn.f32 	%f147, %f146, %f143, 0f00000000;
	fma.rn.f32 	%f148, %f147, %f134, %f134;
	setp.ge.f32 	%p22, %f135, 0f3F19999A;
	selp.f32 	%f149, %f142, %f148, %p22;
	add.f32 	%f159, %f159, %f149;
$L__BB21_10:
	sub.f32 	%f150, %f159, %f1;
	div.rn.f32 	%f151, %f150, %f13;
	fma.rn.f32 	%f152, %f14, %f151, %f1;
	setp.ge.f32 	%p23, %f152, %f11;
	selp.f32 	%f153, %f12, %f152, %p23;
	st.global.f32 	[%rd3], %f153;
$L__BB21_11:
	ret;

}
	// .globl	_Z15applyWTA_kernelPfif
.visible .entry _Z15applyWTA_kernelPfif(
	.param .u64 .ptr .align 1 _Z15applyWTA_kernelPfif_param_0,
	.param .u32 _Z15applyWTA_kernelPfif_param_1,
	.param .f32 _Z15applyWTA_kernelPfif_param_2
)
{
	.reg .pred 	%p<7>;
	.reg .b32 	%r<13>;
	.reg .b32 	%f<7>;
	.reg .b64 	%rd<5>;
	// demoted variable
	.shared .align 4 .f32 _ZZ15applyWTA_kernelPfifE12max_activity;
	// demoted variable
	.shared .align 4 .u32 _ZZ15applyWTA_kernelPfifE10winner_idx;
	ld.param.u64 	%rd2, [_Z15applyWTA_kernelPfif_param_0];
	ld.param.u32 	%r3, [_Z15applyWTA_kernelPfif_param_1];
	ld.param.f32 	%f2, [_Z15applyWTA_kernelPfif_param_2];
	mov.u32 	%r4, %ctaid.x;
	mov.u32 	%r5, %ntid.x;
	mov.u32 	%r1, %tid.x;
	mad.lo.s32 	%r2, %r4, %r5, %r1;
	setp.ge.s32 	%p1, %r2, %r3;
	@%p1 bra 	$L__BB22_7;
	setp.ne.s32 	%p2, %r1, 0;
	@%p2 bra 	$L__BB22_3;
	mov.b32 	%r6, -246811958;
	st.shared.u32 	[_ZZ15applyWTA_kernelPfifE12max_activity], %r6;
	mov.b32 	%r7, -1;
	st.shared.u32 	[_ZZ15applyWTA_kernelPfifE10winner_idx], %r7;
$L__BB22_3:
	bar.sync 	0;
	cvta.to.global.u64 	%rd3, %rd2;
	mul.wide.s32 	%rd4, %r2, 4;
	add.s64 	%rd1, %rd3, %rd4;
	ld.global.f32 	%f1, [%rd1];
	mov.b32 	%r8, %f1;
	atom.shared.max.s32 	%r9, [_ZZ15applyWTA_kernelPfifE12max_activity], %r8;
	bar.sync 	0;
	ld.shared.f32 	%f3, [_ZZ15applyWTA_kernelPfifE12max_activity];
	setp.neu.f32 	%p3, %f1, %f3;
	ld.shared.u32 	%r10, [_ZZ15applyWTA_kernelPfifE10winner_idx];
	setp.ne.s32 	%p4, %r10, -1;
	or.pred  	%p5, %p3, %p4;
	@%p5 bra 	$L__BB22_5;
	st.shared.u32 	[_ZZ15applyWTA_kernelPfifE10winner_idx], %r2;
$L__BB22_5:
	bar.sync 	0;
	ld.shared.u32 	%r12, [_ZZ15applyWTA_kernelPfifE10winner_idx];
	setp.eq.s32 	%p6, %r2, %r12;
	@%p6 bra 	$L__BB22_7;
	mov.f32 	%f4, 0f3F800000;
	sub.f32 	%f5, %f4, %f2;
	mul.f32 	%f6, %f5, %f1;
	st.global.f32 	[%rd1], %f6;
$L__BB22_7:
	ret;

}
	// .globl	_Z31calculateTopologicalHall_kernelPfPKfS1_S1_ffiii
.visible .entry _Z31calculateTopologicalHall_kernelPfPKfS1_S1_ffiii(
	.param .u64 .ptr .align 1 _Z31calculateTopologicalHall_kernelPfPKfS1_S1_ffiii_param_0,
	.param .u64 .ptr .align 1 _Z31calculateTopologicalHall_kernelPfPKfS1_S1_ffiii_param_1,
	.param .u64 .ptr .align 1 _Z31calculateTopologicalHall_kernelPfPKfS1_S1_ffiii_param_2,
	.param .u64 .ptr .align 1 _Z31calculateTopologicalHall_kernelPfPKfS1_S1_ffiii_param_3,
	.param .f32 _Z31calculateTopologicalHall_kernelPfPKfS1_S1_ffiii_param_4,
	.param .f32 _Z31calculateTopologicalHall_kernelPfPKfS1_S1_ffiii_param_5,
	.param .u32 _Z31calculateTopologicalHall_kernelPfPKfS1_S1_ffiii_param_6,
	.param .u32 _Z31calculateTopologicalHall_kernelPfPKfS1_S1_ffiii_param_7,
	.param .u32 _Z31calculateTopologicalHall_kernelPfPKfS1_S1_ffiii_param_8
)
{
	.reg .pred 	%p<19>;
	.reg .b32 	%r<47>;
	.reg .b32 	%f<181>;
	.reg .b64 	%rd<48>;

	ld.param.u64 	%rd14, [_Z31calculateTopologicalHall_kernelPfPKfS1_S1_ffiii_param_1];
	ld.param.u64 	%rd15, [_Z31calculateTopologicalHall_kernelPfPKfS1_S1_ffiii_param_2];
	ld.param.u64 	%rd16, [_Z31calculateTopologicalHall_kernelPfPKfS1_S1_ffiii_param_3];
	ld.param.f32 	%f53, [_Z31calculateTopologicalHall_kernelPfPKfS1_S1_ffiii_param_4];
	ld.param.f32 	%f54, [_Z31calculateTopologicalHall_kernelPfPKfS1_S1_ffiii_param_5];
	ld.param.u32 	%r24, [_Z31calculateTopologicalHall_kernelPfPKfS1_S1_ffiii_param_6];
	ld.param.u32 	%r25, [_Z31calculateTopologicalHall_kernelPfPKfS1_S1_ffiii_param_7];
	ld.param.u32 	%r26, [_Z31calculateTopologicalHall_kernelPfPKfS1_S1_ffiii_param_8];
	cvta.to.global.u64 	%rd1, %rd16;
	cvta.to.global.u64 	%rd2, %rd15;
	cvta.to.global.u64 	%rd3, %rd14;
	mov.u32 	%r27, %ctaid.x;
	mov.u32 	%r28, %ntid.x;
	mov.u32 	%r29, %tid.x;
	mad.lo.s32 	%r1, %r27, %r28, %r29;
	mul.lo.s32 	%r2, %r25, %r24;
	setp.ge.s32 	%p3, %r1, %r2;
	@%p3 bra 	$L__BB23_20;
	div.s32 	%r3, %r1, %r24;
	mul.lo.s32 	%r30, %r3, %r24;
	sub.s32 	%r4, %r1, %r30;
	setp.lt.s32 	%p4, %r26, 1;
	mov.f32 	%f172, 0f00000000;
	@%p4 bra 	$L__BB23_19;
	setp.gt.s32 	%p5, %r4, 0;
	add.s32 	%r32, %r24, -1;
	setp.lt.s32 	%p6, %r4, %r32;
	and.pred  	%p1, %p5, %p6;
	setp.gt.s32 	%p7, %r3, 0;
	add.s32 	%r33, %r25, -1;
	setp.lt.s32 	%p8, %r3, %r33;
	and.pred  	%p2, %p7, %p8;
	setp.eq.s32 	%p9, %r26, 1;
	mov.f32 	%f172, 0f00000000;
	mov.b32 	%r46, 0;
	@%p9 bra 	$L__BB23_13;
	and.b32  	%r46, %r26, 2147483646;
	neg.s32 	%r45, %r46;
	add.s32 	%r34, %r3, -1;
	mad.lo.s32 	%r44, %r24, %r34, %r4;
	shl.b32 	%r8, %r2, 1;
	add.s32 	%r35, %r3, %r25;
	mad.lo.s32 	%r43, %r24, %r35, %r4;
	add.s32 	%r36, %r35, -1;
	mad.lo.s32 	%r42, %r24, %r36, %r4;
	mad.lo.s32 	%r41, %r3, %r24, %r4;
	mov.f32 	%f172, 0f00000000;
	not.pred 	%p10, %p1;
	not.pred 	%p11, %p2;
	mul.wide.s32 	%rd18, %r24, 4;
$L__BB23_4:
	mul.wide.s32 	%rd17, %r41, 4;
	add.s64 	%rd4, %rd3, %rd17;
	ld.global.nc.f32 	%f2, [%rd4];
	add.s64 	%rd5, %rd2, %rd17;
	ld.global.nc.f32 	%f3, [%rd5];
	add.s64 	%rd6, %rd1, %rd17;
	ld.global.nc.f32 	%f4, [%rd6];
	mov.f32 	%f160, 0f00000000;
	mov.f32 	%f161, %f160;
	mov.f32 	%f162, %f160;
	@%p10 bra 	$L__BB23_6;
	ld.global.nc.f32 	%f60, [%rd4+4];
	ld.global.nc.f32 	%f61, [%rd4+-4];
	sub.f32 	%f62, %f60, %f61;
	mul.f32 	%f160, %f62, 0f3F000000;
	ld.global.nc.f32 	%f63, [%rd5+4];
	ld.global.nc.f32 	%f64, [%rd5+-4];
	sub.f32 	%f65, %f63, %f64;
	mul.f32 	%f161, %f65, 0f3F000000;
	ld.global.nc.f32 	%f66, [%rd6+4];
	ld.global.nc.f32 	%f67, [%rd6+-4];
	sub.f32 	%f68, %f66, %f67;
	mul.f32 	%f162, %f68, 0f3F000000;
$L__BB23_6:
	mov.f32 	%f163, 0f00000000;
	mov.f32 	%f164, %f163;
	mov.f32 	%f165, %f163;
	@%p11 bra 	$L__BB23_8;
	add.s64 	%rd19, %rd4, %rd18;
	ld.global.nc.f32 	%f70, [%rd19];
	mul.wide.s32 	%rd20, %r44, 4;
	add.s64 	%rd21, %rd3, %rd20;
	ld.global.nc.f32 	%f71, [%rd21];
	sub.f32 	%f72, %f70, %f71;
	mul.f32 	%f163, %f72, 0f3F000000;
	add.s64 	%rd22, %rd5, %rd18;
	ld.global.nc.f32 	%f73, [%rd22];
	add.s64 	%rd23, %rd2, %rd20;
	ld.global.nc.f32 	%f74, [%rd23];
	sub.f32 	%f75, %f73, %f74;
	mul.f32 	%f164, %f75, 0f3F000000;
	add.s64 	%rd24, %rd6, %rd18;
	ld.global.nc.f32 	%f76, [%rd24];
	add.s64 	%rd25, %rd1, %rd20;
	ld.global.nc.f32 	%f77, [%rd25];
	sub.f32 	%f78, %f76, %f77;
	mul.f32 	%f165, %f78, 0f3F000000;
$L__BB23_8:
	mul.f32 	%f80, %f161, %f165;
	mul.f32 	%f81, %f162, %f164;
	sub.f32 	%f82, %f80, %f81;
	mul.f32 	%f83, %f162, %f163;
	mul.f32 	%f84, %f160, %f165;
	sub.f32 	%f85, %f83, %f84;
	mul.f32 	%f86, %f160, %f164;
	mul.f32 	%f87, %f161, %f163;
	sub.f32 	%f88, %f86, %f87;
	mul.f32 	%f89, %f3, %f85;
	fma.rn.f32 	%f90, %f2, %f82, %f89;
	fma.rn.f32 	%f91, %f4, %f88, %f90;
	add.f32 	%f17, %f172, %f91;
	mul.wide.s32 	%rd26, %r43, 4;
	add.s64 	%rd7, %rd3, %rd26;
	ld.global.nc.f32 	%f18, [%rd7];
	add.s64 	%rd8, %rd2, %rd26;
	ld.global.nc.f32 	%f19, [%rd8];
	add.s64 	%rd9, %rd1, %rd26;
	ld.global.nc.f32 	%f20, [%rd9];
	mov.f32 	%f166, 0f00000000;
	mov.f32 	%f167, %f166;
	mov.f32 	%f168, %f166;
	@%p10 bra 	$L__BB23_10;
	ld.global.nc.f32 	%f92, [%rd7+4];
	ld.global.nc.f32 	%f93, [%rd7+-4];
	sub.f32 	%f94, %f92, %f93;
	mul.f32 	%f166, %f94, 0f3F000000;
	ld.global.nc.f32 	%f95, [%rd8+4];
	ld.global.nc.f32 	%f96, [%rd8+-4];
	sub.f32 	%f97, %f95, %f96;
	mul.f32 	%f167, %f97, 0f3F000000;
	ld.global.nc.f32 	%f98, [%rd9+4];
	ld.global.nc.f32 	%f99, [%rd9+-4];
	sub.f32 	%f100, %f98, %f99;
	mul.f32 	%f168, %f100, 0f3F000000;
$L__BB23_10:
	mov.f32 	%f169, 0f00000000;
	mov.f32 	%f170, %f169;
	mov.f32 	%f171, %f169;
	@%p11 bra 	$L__BB23_12;
	mul.wide.s32 	%rd27, %r24, 4;
	add.s64 	%rd28, %rd7, %rd27;
	ld.global.nc.f32 	%f102, [%rd28];
	mul.wide.s32 	%rd29, %r42, 4;
	add.s64 	%rd30, %rd3, %rd29;
	ld.global.nc.f32 	%f103, [%rd30];
	sub.f32 	%f104, %f102, %f103;
	mul.f32 	%f169, %f104, 0f3F000000;
	add.s64 	%rd31, %rd8, %rd27;
	ld.global.nc.f32 	%f105, [%rd31];
	add.s64 	%rd32, %rd2, %rd29;
	ld.global.nc.f32 	%f106, [%rd32];
	sub.f32 	%f107, %f105, %f106;
	mul.f32 	%f170, %f107, 0f3F000000;
	add.s64 	%rd33, %rd9, %rd27;
	ld.global.nc.f32 	%f108, [%rd33];
	add.s64 	%rd34, %rd1, %rd29;
	ld.global.nc.f32 	%f109, [%rd34];
	sub.f32 	%f110, %f108, %f109;
	mul.f32 	%f171, %f110, 0f3F000000;
$L__BB23_12:
	mul.f32 	%f111, %f167, %f171;
	mul.f32 	%f112, %f168, %f170;
	sub.f32 	%f113, %f111, %f112;
	mul.f32 	%f114, %f168, %f169;
	mul.f32 	%f115, %f166, %f171;
	sub.f32 	%f116, %f114, %f115;
	mul.f32 	%f117, %f166, %f170;
	mul.f32 	%f118, %f167, %f169;
	sub.f32 	%f119, %f117, %f118;
	mul.f32 	%f120, %f19, %f116;
	fma.rn.f32 	%f121, %f18, %f113, %f120;
	fma.rn.f32 	%f122, %f20, %f119, %f121;
	add.f32 	%f172, %f17, %f122;
	add.s32 	%r45, %r45, 2;
	add.s32 	%r44, %r44, %r8;
	add.s32 	%r43, %r43, %r8;
	add.s32 	%r42, %r42, %r8;
	add.s32 	%r41, %r41, %r8;
	setp.ne.s32 	%p14, %r45, 0;
	@%p14 bra 	$L__BB23_4;
$L__BB23_13:
	and.b32  	%r37, %r26, 1;
	setp.eq.b32 	%p15, %r37, 1;
	not.pred 	%p16, %p15;
	@%p16 bra 	$L__BB23_19;
	mad.lo.s32 	%r23, %r46, %r25, %r3;
	mad.lo.s32 	%r38, %r23, %r24, %r4;
	mul.wide.s32 	%rd35, %r38, 4;
	add.s64 	%rd10, %rd3, %rd35;
	ld.global.nc.f32 	%f36, [%rd10];
	add.s64 	%rd11, %rd2, %rd35;
	ld.global.nc.f32 	%f37, [%rd11];
	add.s64 	%rd12, %rd1, %rd35;
	ld.global.nc.f32 	%f38, [%rd12];
	mov.f32 	%f174, 0f00000000;
	not.pred 	%p17, %p1;
	mov.f32 	%f175, %f174;
	mov.f32 	%f176, %f174;
	@%p17 bra 	$L__BB23_16;
	ld.global.nc.f32 	%f124, [%rd10+4];
	ld.global.nc.f32 	%f125, [%rd10+-4];
	sub.f32 	%f126, %f124, %f125;
	mul.f32 	%f174, %f126, 0f3F000000;
	ld.global.nc.f32 	%f127, [%rd11+4];
	ld.global.nc.f32 	%f128, [%rd11+-4];
	sub.f32 	%f129, %f127, %f128;
	mul.f32 	%f175, %f129, 0f3F000000;
	ld.global.nc.f32 	%f130, [%rd12+4];
	ld.global.nc.f32 	%f131, [%rd12+-4];
	sub.f32 	%f132, %f130, %f131;
	mul.f32 	%f176, %f132, 0f3F000000;
$L__BB23_16:
	mov.f32 	%f177, 0f00000000;
	not.pred 	%p18, %p2;
	mov.f32 	%f178, %f177;
	mov.f32 	%f179, %f177;
	@%p18 bra 	$L__BB23_18;
	add.s32 	%r39, %r23, -1;
	mad.lo.s32 	%r40, %r39, %r24, %r4;
	mul.wide.s32 	%rd36, %r24, 4;
	add.s64 	%rd37, %rd10, %rd36;
	ld.global.nc.f32 	%f134, [%rd37];
	mul.wide.s32 	%rd38, %r40, 4;
	add.s64 	%rd39, %rd3, %rd38;
	ld.global.nc.f32 	%f135, [%rd39];
	sub.f32 	%f136, %f134, %f135;
	mul.f32 	%f177, %f136, 0f3F000000;
	add.s64 	%rd40, %rd11, %rd36;
	ld.global.nc.f32 	%f137, [%rd40];
	add.s64 	%rd41, %rd2, %rd38;
	ld.global.nc.f32 	%f138, [%rd41];
	sub.f32 	%f139, %f137, %f138;
	mul.f32 	%f178, %f139, 0f3F000000;
	add.s64 	%rd42, %rd12, %rd36;
	ld.global.nc.f32 	%f140, [%rd42];
	add.s64 	%rd43, %rd1, %rd38;
	ld.global.nc.f32 	%f141, [%rd43];
	sub.f32 	%f142, %f140, %f141;
	mul.f32 	%f179, %f142, 0f3F000000;
$L__BB23_18:
	mul.f32 	%f143, %f175, %f179;
	mul.f32 	%f144, %f176, %f178;
	sub.f32 	%f145, %f143, %f144;
	mul.f32 	%f146, %f176, %f177;
	mul.f32 	%f147, %f174, %f179;
	sub.f32 	%f148, %f146, %f147;
	mul.f32 	%f149, %f174, %f178;
	mul.f32 	%f150, %f175, %f177;
	sub.f32 	%f151, %f149, %f150;
	mul.f32 	%f152, %f37, %f148;
	fma.rn.f32 	%f153, %f36, %f145, %f152;
	fma.rn.f32 	%f154, %f38, %f151, %f153;
	add.f32 	%f172, %f172, %f154;
$L__BB23_19:
	ld.param.u64 	%rd47, [_Z31calculateTopologicalHall_kernelPfPKfS1_S1_ffiii_param_0];
	div.rn.f32 	%f155, %f172, 0f41490FDB;
	mul.f32 	%f156, %f155, 0f25BDB778;
	mul.f32 	%f157, %f53, %f156;
	div.rn.f32 	%f158, %f157, %f54;
	cvta.to.global.u64 	%rd44, %rd47;
	mul.wide.s32 	%rd45, %r1, 4;
	add.s64 	%rd46, %rd44, %rd45;
	st.global.f32 	[%rd46], %f158;
$L__BB23_20:
	ret;

}
	// .globl	_Z24spinChargePumping_kernelPfS_S_PKfS1_S1_S1_S1_S1_fffiii
.visible .entry _Z24spinChargePumping_kernelPfS_S_PKfS1_S1_S1_S1_S1_fffiii(
	.param .u64 .ptr .align 1 _Z24spinChargePumping_kernelPfS_S_PKfS1_S1_S1_S1_S1_fffiii_param_0,
	.param .u64 .ptr .align 1 _Z24spinChargePumping_kernelPfS_S_PKfS1_S1_S1_S1_S1_fffiii_param_1,
	.param .u64 .ptr .align 1 _Z24spinChargePumping_kernelPfS_S_PKfS1_S1_S1_S1_S1_fffiii_param_2,
	.param .u64 .ptr .align 1 _Z24spinChargePumping_kernelPfS_S_PKfS1_S1_S1_S1_S1_fffiii_param_3,
	.param .u64 .ptr .align 1 _Z24spinChargePumping_kernelPfS_S_PKfS1_S1_S1_S1_S1_fffiii_param_4,
	.param .u64 .ptr .align 1 _Z24spinChargePumping_kernelPfS_S_PKfS1_S1_S1_S1_S1_fffiii_param_5,
	.param .u64 .ptr .align 1 _Z24spinChargePumping_kernelPfS_S_PKfS1_S1_S1_S1_S1_fffiii_param_6,
	.param .u64 .ptr .align 1 _Z24spinChargePumping_kernelPfS_S_PKfS1_S1_S1_S1_S1_fffiii_param_7,
	.param .u64 .ptr .align 1 _Z24spinChargePumping_kernelPfS_S_PKfS1_S1_S1_S1_S1_fffiii_param_8,
	.param .f32 _Z24spinChargePumping_kernelPfS_S_PKfS1_S1_S1_S1_S1_fffiii_param_9,
	.param .f32 _Z24spinChargePumping_kernelPfS_S_PKfS1_S1_S1_S1_S1_fffiii_param_10,
	.param .f32 _Z24spinChargePumping_kernelPfS_S_PKfS1_S1_S1_S1_S1_fffiii_param_11,
	.param .u32 _Z24spinChargePumping_kernelPfS_S_PKfS1_S1_S1_S1_S1_fffiii_param_12,
	.param .u32 _Z24spinChargePumping_kernelPfS_S_PKfS1_S1_S1_S1_S1_fffiii_param_13,
	.param .u32 _Z24spinChargePumping_kernelPfS_S_PKfS1_S1_S1_S1_S1_fffiii_param_14
)
{
	.reg .pred 	%p<2>;
	.reg .b32 	%r<10>;
	.reg .b32 	%f<30>;
	.reg .b64 	%rd<31>;

	ld.param.u64 	%rd2, [_Z24spinChargePumping_kernelPfS_S_PKfS1_S1_S1_S1_S1_fffiii_param_1];
	ld.param.u64 	%rd4, [_Z24spinChargePumping_kernelPfS_S_PKfS1_S1_S1_S1_S1_fffiii_param_3];
	ld.param.u64 	%rd5, [_Z24spinChargePumping_kernelPfS_S_PKfS1_S1_S1_S1_S1_fffiii_param_4];
	ld.param.u64 	%rd6, [_Z24spinChargePumping_kernelPfS_S_PKfS1_S1_S1_S1_S1_fffiii_param_5];
	ld.param.u64 	%rd7, [_Z24spinChargePumping_kernelPfS_S_PKfS1_S1_S1_S1_S1_fffiii_param_6];
	ld.param.u64 	%rd8, [_Z24spinChargePumping_kernelPfS_S_PKfS1_S1_S1_S1_S1_fffiii_param_7];
	ld.param.u64 	%rd9, [_Z24spinChargePumping_kernelPfS_S_PKfS1_S1_S1_S1_S1_fffiii_param_8];
	ld.param.f32 	%f1, [_Z24spinChargePumping_kernelPfS_S_PKfS1_S1_S1_S1_S1_fffiii_param_9];
	ld.param.f32 	%f2, [_Z24spinChargePumping_kernelPfS_S_PKfS1_S1_S1_S1_S1_fffiii_param_10];
	ld.param.f32 	%f3, [_Z24spinChargePumping_kernelPfS_S_PKfS1_S1_S1_S1_S1_fffiii_param_11];
	ld.param.u32 	%r2, [_Z24spinChargePumping_kernelPfS_S_PKfS1_S1_S1_S1_S1_fffiii_param_12];
	ld.param.u32 	%r3, [_Z24spinChargePumping_kernelPfS_S_PKfS1_S1_S1_S1_S1_fffiii_param_13];
	ld.param.u32 	%r4, [_Z24spinChargePumping_kernelPfS_S_PKfS1_S1_S1_S1_S1_fffiii_param_14];
	mov.u32 	%r5, %ctaid.x;
	mov.u32 	%r6, %ntid.x;
	mov.u32 	%r7, %tid.x;
	mad.lo.s32 	%r1, %r5, %r6, %r7;
	mul.lo.s32 	%r8, %r3, %r2;
	mul.lo.s32 	%r9, %r8, %r4;
	setp.ge.s32 	%p1, %r1, %r9;
	@%p1 bra 	$L__BB24_2;
	ld.param.u64 	%rd30, [_Z24spinChargePumping_kernelPfS_S_PKfS1_S1_S1_S1_S1_fffiii_param_2];
	ld.param.u64 	%rd29, [_Z24spinChargePumping_kernelPfS_S_PKfS1_S1_S1_S1_S1_fffiii_param_0];
	cvta.to.global.u64 	%rd10, %rd4;
	cvta.to.global.u64 	%rd11, %rd7;
	cvta.to.global.u64 	%rd12, %rd5;
	cvta.to.global.u64 	%rd13, %rd8;
	cvta.to.global.u64 	%rd14, %rd6;
	cvta.to.global.u64 	%rd15, %rd9;
	cvta.to.global.u64 	%rd16, %rd29;
	cvta.to.global.u64 	%rd17, %rd2;
	cvta.to.global.u64 	%rd18, %rd30;
	mul.wide.s32 	%rd19, %r1, 4;
	add.s64 	%rd20, %rd10, %rd19;
	ld.global.nc.f32 	%f4, [%rd20];
	add.s64 	%rd21, %rd11, %rd19;
	ld.global.nc.f32 	%f5, [%rd21];
	sub.f32 	%f6, %f4, %f5;
	div.rn.f32 	%f7, %f6, %f3;
	add.s64 	%rd22, %rd12, %rd19;
	ld.global.nc.f32 	%f8, [%rd22];
	add.s64 	%rd23, %rd13, %rd19;
	ld.global.nc.f32 	%f9, [%rd23];
	sub.f32 	%f10, %f8, %f9;
	div.rn.f32 	%f11, %f10, %f3;
	add.s64 	%rd24, %rd14, %rd19;
	ld.global.nc.f32 	%f12, [%rd24];
	add.s64 	%rd25, %rd15, %rd19;
	ld.global.nc.f32 	%f13, [%rd25];
	sub.f32 	%f14, %f12, %f13;
	div.rn.f32 	%f15, %f14, %f3;
	mul.f32 	%f16, %f8, %f15;
	mul.f32 	%f17, %f11, %f12;
	sub.f32 	%f18, %f16, %f17;
	mul.f32 	%f19, %f7, %f12;
	mul.f32 	%f20, %f4, %f15;
	sub.f32 	%f21, %f19, %f20;
	mul.f32 	%f22, %f11, %f4;
	mul.f32 	%f23, %f7, %f8;
	sub.f32 	%f24, %f22, %f23;
	mul.f32 	%f25, %f1, 0f05327A7A;
	mul.f32 	%f26, %f25, %f2;
	mul.f32 	%f27, %f26, %f18;
	add.s64 	%rd26, %rd16, %rd19;
	st.global.f32 	[%rd26], %f27;
	mul.f32 	%f28, %f26, %f21;
	add.s64 	%rd27, %rd17, %rd19;
	st.global.f32 	[%rd27], %f28;
	mul.f32 	%f29, %f26, %f24;
	add.s64 	%rd28, %rd18, %rd19;
	st.global.f32 	[%rd28], %f29;
$L__BB24_2:
	ret;

}


// ===== COMPILED SASS (sm_100) =====

	.target	sm_100

	.elftype	@"ET_EXEC"


//--------------------- .note.nv.tkinfo           --------------------------
	.section	.note.nv.tkinfo,"",@"SHT_NOTE"
	.sectionflags	@"SHF_NOTE_NV_TKINFO"
	.tkinfo
        /*0018*/ 	.word	0x00000002
        /*0030*/ 	.string	""
        /*0030*/ 	.string	"ptxas"
        /*0030*/ 	.string	"Cuda compilation tools, release 13.0, V13.0.88"
        /*0030*/ 	.string	"Build cuda_13.0.r13.0/compiler.36424714_0"
        /*0030*/ 	.string	"-arch sm_100 -m 64 "



//--------------------- .note.nv.cuinfo           --------------------------
	.section	.note.nv.cuinfo,"",@"SHT_NOTE"
	.sectionflags	@"SHF_NOTE_NV_CUINFO"
        /*0018*/ 	.short	0x0002
        /*001a*/ 	.short	0x0064
        /*001c*/ 	.short	0x0082
	.zero		2


//--------------------- .nv.info                  --------------------------
	.section	.nv.info,"",@"SHT_CUDA_INFO"
	.align	4


	//----- nvinfo : EIATTR_REGCOUNT
	.align		4
        /*0000*/ 	.byte	0x04, 0x2f
        /*0002*/ 	.short	(.L_11 - .L_10)
	.align		4
.L_10:
        /*0004*/ 	.word	index@(_Z27addMultiNeighborRKKY_kernelPfS_S_PKfS1_S1_S1_PKhffffiiifiii)
        /*0008*/ 	.word	0x00000017


	//----- nvinfo : EIATTR_FRAME_SIZE
	.align		4
.L_11:
        /*000c*/ 	.byte	0x04, 0x11
        /*000e*/ 	.short	(.L_13 - .L_12)
	.align		4
.L_12:
        /*0010*/ 	.word	index@($__internal_26_$__cuda_sm3x_div_rn_noftz_f32_slowpath)
        /*0014*/ 	.word	0x00000000


	//----- nvinfo : EIATTR_FRAME_SIZE
	.align		4
.L_13:
        /*0018*/ 	.byte	0x04, 0x11
        /*001a*/ 	.short	(.L_15 - .L_14)
	.align		4
.L_14:
        /*001c*/ 	.word	index@(_Z27addMultiNeighborRKKY_kernelPfS_S_PKfS1_S1_S1_PKhffffiiifiii)
        /*0020*/ 	.word	0x00000000


	//----- nvinfo : EIATTR_REGCOUNT
	.align		4
.L_15:
        /*0024*/ 	.byte	0x04, 0x2f
        /*0026*/ 	.short	(.L_17 - .L_16)
	.align		4
.L_16:
        /*0028*/ 	.word	index@(_Z23addInterlayerDMI_kernelPfS_S_PKfS1_S1_S1_PKhfiifffiii)
        /*002c*/ 	.word	0x0000001a


	//----- nvinfo : EIATTR_FRAME_SIZE
	.align		4
.L_17:
        /*0030*/ 	.byte	0x04, 0x11
        /*0032*/ 	.short	(.L_19 - .L_18)
	.align		4
.L_18:
        /*0034*/ 	.word	index@($__internal_25_$__cuda_sm3x_div_rn_noftz_f32_slowpath)
        /*0038*/ 	.word	0x00000000


	//----- nvinfo : EIATTR_FRAME_SIZE
	.align		4
.L_19:
        /*003c*/ 	.byte	0x04, 0x11
        /*003e*/ 	.short	(.L_21 - .L_20)
	.align		4
.L_20:
        /*0040*/ 	.word	index@(_Z23addInterlayerDMI_kernelPfS_S_PKfS1_S1_S1_PKhfiifffiii)
        /*0044*/ 	.word	0x00000000


	//----- nvinfo : EIATTR_REGCOUNT
	.align		4
.L_21:
        /*0048*/ 	.byte	0x04, 0x2f
        /*004a*/ 	.short	(.L_23 - .L_22)
	.align		4
.L_22:
        /*004c*/ 	.word	index@(_Z26addNonCollinearRKKY_kernelPfS_S_PKfS1_S1_S1_PKhffiifiii)
        /*0050*/ 	.word	0x0000001f


	//----- nvinfo : EIATTR_FRAME_SIZE
	.align		4
.L_23:
        /*0054*/ 	.byte	0x04, 0x11
        /*0056*/ 	.short	(.L_25 - .L_24)
	.align		4
.L_24:
        /*0058*/ 	.word	index@($__internal_24_$__cuda_sm3x_div_rn_noftz_f32_slowpath)
        /*005c*/ 	.word	0x00000000


	//----- nvinfo : EIATTR_FRAME_SIZE
	.align		4
.L_25:
        /*0060*/ 	.byte	0x04, 0x11
        /*0062*/ 	.short	(.L_27 - .L_26)
	.align		4
.L_26:
        /*0064*/ 	.word	index@(_Z26addNonCollinearRKKY_kernelPfS_S_PKfS1_S1_S1_PKhffiifiii)
        /*0068*/ 	.word	0x00000000


	//----- nvinfo : EIATTR_REGCOUNT
	.align		4
.L_27:
        /*006c*/ 	.byte	0x04, 0x2f
        /*006e*/ 	.short	(.L_29 - .L_28)
	.align		4
.L_28:
        /*0070*/ 	.word	index@(_Z25solveSpinDiffusion_kernelPfS_S_PKfS1_S1_fiiii)
        /*0074*/ 	.word	0x00000020


	//----- nvinfo : EIATTR_FRAME_SIZE
	.align		4
.L_29:
        /*0078*/ 	.byte	0x04, 0x11
        /*007a*/ 	.short	(.L_31 - .L_30)
	.align		4
.L_30:
        /*007c*/ 	.word	index@($__internal_23_$__cuda_sm3x_div_rn_noftz_f32_slowpath)
        /*0080*/ 	.word	0x00000400


	//----- nvinfo : EIATTR_FRAME_SIZE
	.align		4
.L_31:
        /*0084*/ 	.byte	0x04, 0x11
        /*0086*/ 	.short	(.L_33 - .L_32)
	.align		4
.L_32:
        /*0088*/ 	.word	index@(_Z25solveSpinDiffusion_kernelPfS_S_PKfS1_S1_fiiii)
        /*008c*/ 	.word	0x00000400


	//----- nvinfo : EIATTR_REGCOUNT
	.align		4
.L_33:
        /*0090*/ 	.byte	0x04, 0x2f
        /*0092*/ 	.short	(.L_35 - .L_34)
	.align		4
.L_34:
        /*0094*/ 	.word	index@(_Z28addSpinDiffusionField_kernelPfS_S_PKfS1_S1_S1_S1_S1_S1_ffiii)
        /*0098*/ 	.word	0x00000012


	//----- nvinfo : EIATTR_FRAME_SIZE
	.align		4
.L_35:
        /*009c*/ 	.byte	0x04, 0x11
        /*009e*/ 	.short	(.L_37 - .L_36)
	.align		4
.L_36:
        /*00a0*/ 	.word	index@($__internal_22_$__cuda_sm3x_div_rn_noftz_f32_slowpath)
        /*00a4*/ 	.word	0x00000000


	//----- nvinfo : EIATTR_FRAME_SIZE
	.align		4
.L_37:
        /*00a8*/ 	.byte	0x04, 0x11
        /*00aa*/ 	.short	(.L_39 - .L_38)
	.align		4
.L_38:
        /*00ac*/ 	.word	index@(_Z28addSpinDiffusionField_kernelPfS_S_PKfS1_S1_S1_S1_S1_S1_ffiii)
        /*00b0*/ 	.word	0x00000000


	//----- nvinfo : EIATTR_REGCOUNT
	.align		4
.L_39:
        /*00b4*/ 	.byte	0x04, 0x2f
        /*00b6*/ 	.short	(.L_41 - .L_40)
	.align		4
.L_40:
        /*00b8*/ 	.word	index@(_Z26applyStochasticSTDP_kernelPfPKfS1_P17curandStateXORWOWfffffffi)
        /*00bc*/ 	.word	0x0000001c


	//----- nvinfo : EIATTR_FRAME_SIZE
	.align		4
.L_41:
        /*00c0*/ 	.byte	0x04, 0x11
        /*00c2*/ 	.short	(.L_43 - .L_42)
	.align		4
.L_42:
        /*00c4*/ 	.word	index@($__internal_21_$__cuda_sm3x_div_rn_noftz_f32_slowpath)
        /*00c8*/ 	.word	0x00000000


	//----- nvinfo : EIATTR_FRAME_SIZE
	.align		4
.L_43:
        /*00cc*/ 	.byte	0x04, 0x11
        /*00ce*/ 	.short	(.L_45 - .L_44)
	.align		4
.L_44:
        /*00d0*/ 	.word	index@($__internal_20_$__cuda_sm20_sqrt_rn_f32_slowpath)
        /*00d4*/ 	.word	0x00000000


	//----- nvinfo : EIATTR_FRAME_SIZE
	.align		4
.L_45:
        /*00d8*/ 	.byte	0x04, 0x11
        /*00da*/ 	.short	(.L_47 - .L_46)
	.align		4
.L_46:
        /*00dc*/ 	.word	index@(_Z26applyStochasticSTDP_kernelPfPKfS1_P17curandStateXORWOWfffffffi)
        /*00e0*/ 	.word	0x00000000


	//----- nvinfo : EIATTR_REGCOUNT
	.align		4
.L_47:
        /*00e4*/ 	.byte	0x04, 0x2f
        /*00e6*/ 	.short	(.L_49 - .L_48)
	.align		4
.L_48:
        /*00e8*/ 	.word	index@(_Z27updateReservoirState_kernelPfPKfS1_ffii)
        /*00ec*/ 	.word	0x0000001e


	//----- nvinfo : EIATTR_FRAME_SIZE
	.align		4
.L_49:
        /*00f0*/ 	.byte	0x04, 0x11
        /*00f2*/ 	.short	(.L_51 - .L_50)
	.align		4
.L_50:
        /*00f4*/ 	.word	index@(_Z27updateReservoirState_kernelPfPKfS1_ffii)
        /*00f8*/ 	.word	0x00000000


	//----- nvinfo : EIATTR_REGCOUNT
	.align		4
.L_51:
        /*00fc*/ 	.byte	0x04, 0x2f
        /*00fe*/ 	.short	(.L_53 - .L_52)
	.align		4
.L_52:
        /*0100*/ 	.word	index@(_Z26applyMetaplasticity_kernelPfS_PKffffi)
        /*0104*/ 	.word	0x00000014


	//----- nvinfo : EIATTR_FRAME_SIZE
	.align		4
.L_53:
        /*0108*/ 	.byte	0x04, 0x11
        /*010a*/ 	.short	(.L_55 - .L_54)
	.align		4
.L_54:
        /*010c*/ 	.word	index@($__internal_19_$__cuda_sm3x_div_rn_noftz_f32_slowpath)
        /*0110*/ 	.word	0x00000000


	//----- nvinfo : EIATTR_FRAME_SIZE
	.align		4
.L_55:
        /*0114*/ 	.byte	0x04, 0x11
        /*0116*/ 	.short	(.L_57 - .L_56)
	.align		4
.L_56:
        /*0118*/ 	.word	index@(_Z26applyMetaplasticity_kernelPfS_PKffffi)
        /*011c*/ 	.word	0x00000000


	//----- nvinfo : EIATTR_REGCOUNT
	.align		4
.L_57:
        /*0120*/ 	.byte	0x04, 0x2f
        /*0122*/ 	.short	(.L_59 - .L_58)
	.align		4
.L_58:
        /*0124*/ 	.word	index@(_Z25solveHeatDiffusion_kernelPfPKfS1_S1_S1_fffffiii)
        /*0128*/ 	.word	0x00000015


	//----- nvinfo : EIATTR_FRAME_SIZE
	.align		4
.L_59:
        /*012c*/ 	.byte	0x04, 0x11
        /*012e*/ 	.short	(.L_61 - .L_60)
	.align		4
.L_60:
        /*0130*/ 	.word	index@($__internal_18_$__cuda_sm3x_div_rn_noftz_f32_slowpath)
        /*0134*/ 	.word	0x00000000


	//----- nvinfo : EIATTR_FRAME_SIZE
	.align		4
.L_61:
        /*0138*/ 	.byte	0x04, 0x11
        /*013a*/ 	.short	(.L_63 - .L_62)
	.align		4
.L_62:
        /*013c*/ 	.word	index@(_Z25solveHeatDiffusion_kernelPfPKfS1_S1_S1_fffffiii)
        /*0140*/ 	.word	0x00000000


	//----- nvinfo : EIATTR_REGCOUNT
	.align		4
.L_63:
        /*0144*/ 	.byte	0x04, 0x2f
        /*0146*/ 	.short	(.L_65 - .L_64)
	.align		4
.L_64:
        /*0148*/ 	.word	index@(_Z23addNonlinearVCMA_kernelPfS_S_PKfS1_S1_S1_S1_ffffiii)
        /*014c*/ 	.word	0x0000000f


	//----- nvinfo : EIATTR_FRAME_SIZE
	.align		4
.L_65:
        /*0150*/ 	.byte	0x04, 0x11
        /*0152*/ 	.short	(.L_67 - .L_66)
	.align		4
.L_66:
        /*0154*/ 	.word	index@($__internal_17_$__cuda_sm3x_div_rn_noftz_f32_slowpath)
        /*0158*/ 	.word	0x00000000


	//----- nvinfo : EIATTR_FRAME_SIZE
	.align		4
.L_67:
        /*015c*/ 	.byte	0x04, 0x11
        /*015e*/ 	.short	(.L_69 - .L_68)
	.align		4
.L_68:
        /*0160*/ 	.word	index@(_Z23addNonlinearVCMA_kernelPfS_S_PKfS1_S1_S1_S1_ffffiii)
        /*0164*/ 	.word	0x00000000


	//----- nvinfo : EIATTR_REGCOUNT
	.align		4
.L_69:
        /*0168*/ 	.byte	0x04, 0x2f
        /*016a*/ 	.short	(.L_71 - .L_70)
	.align		4
.L_70:
        /*016c*/ 	.word	index@(_Z30addMagnonPhononCoupling_kernelPfS_S_PKfS1_S1_S1_S1_S1_ffiii)
        /*0170*/ 	.word	0x00000013


	//----- nvinfo : EIATTR_FRAME_SIZE
	.align		4
.L_71:
        /*0174*/ 	.byte	0x04, 0x11
        /*0176*/ 	.short	(.L_73 - .L_72)
	.align		4
.L_72:
        /*0178*/ 	.word	index@($__internal_16_$__cuda_sm3x_div_rn_noftz_f32_slowpath)
        /*017c*/ 	.word	0x00000000


	//----- nvinfo : EIATTR_FRAME_SIZE
	.align		4
.L_73:
        /*0180*/ 	.byte	0x04, 0x11
        /*0182*/ 	.short	(.L_75 - .L_74)
	.align		4
.L_74:
        /*0184*/ 	.word	index@(_Z30addMagnonPhononCoupling_kernelPfS_S_PKfS1_S1_S1_S1_S1_ffiii)
        /*0188*/ 	.word	0x00000000


	//----- nvinfo : EIATTR_REGCOUNT
	.align		4
.L_75:
        /*018c*/ 	.byte	0x04, 0x2f
        /*018e*/ 	.short	(.L_77 - .L_76)
	.align		4
.L_76:
        /*0190*/ 	.word	index@(_Z26calculateQuantumTMR_kernelPfPKfS1_S1_S1_ffffiii)
        /*0194*/ 	.word	0x00000011


	//----- nvinfo : EIATTR_FRAME_SIZE
	.align		4
.L_77:
        /*0198*/ 	.byte	0x04, 0x11
        /*019a*/ 	.short	(.L_79 - .L_78)
	.align		4
.L_78:
        /*019c*/ 	.word	index@($__internal_15_$__cuda_sm3x_div_rn_noftz_f32_slowpath)
        /*01a0*/ 	.word	0x00000000


	//----- nvinfo : EIATTR_FRAME_SIZE
	.align		4
.L_79:
        /*01a4*/ 	.byte	0x04, 0x11
        /*01a6*/ 	.short	(.L_81 - .L_80)
	.align		4
.L_80:
        /*01a8*/ 	.word	index@(_Z26calculateQuantumTMR_kernelPfPKfS1_S1_S1_ffffiii)
        /*01ac*/ 	.word	0x00000000


	//----- nvinfo : EIATTR_REGCOUNT
	.align		4
.L_81:
        /*01b0*/ 	.byte	0x04, 0x2f
        /*01b2*/ 	.short	(.L_83 - .L_82)
	.align		4
.L_82:
        /*01b4*/ 	.word	index@(_Z34addTemperatureDependentRKKY_kernelPfS_S_PKfS1_S1_S1_PKhS1_fffiifiii)
        /*01b8*/ 	.word	0x00000019


	//----- nvinfo : EIATTR_FRAME_SIZE
	.align		4
.L_83:
        /*01bc*/ 	.byte	0x04, 0x11
        /*01be*/ 	.short	(.L_85 - .L_84)
	.align		4
.L_84:
        /*01c0*/ 	.word	index@($__internal_14_$__cuda_sm3x_div_rn_noftz_f32_slowpath)
        /*01c4*/ 	.word	0x00000000


	//----- nvinfo : EIATTR_FRAME_SIZE
	.align		4
.L_85:
        /*01c8*/ 	.byte	0x04, 0x11
        /*01ca*/ 	.short	(.L_87 - .L_86)
	.align		4
.L_86:
        /*01cc*/ 	.word	index@(_Z34addTemperatureDependentRKKY_kernelPfS_S_PKfS1_S1_S1_PKhS1_fffiifiii)
        /*01d0*/ 	.word	0x00000000


	//----- nvinfo : EIATTR_REGCOUNT
	.align		4
.L_87:
        /*01d4*/ 	.byte	0x04, 0x2f
        /*01d6*/ 	.short	(.L_89 - .L_88)
	.align		4
.L_88:
        /*01d8*/ 	.word	index@(_Z30computeSpinWaveSpectrum_kernelPfS_PKfS1_S1_iiii)
        /*01dc*/ 	.word	0x0000001c


	//----- nvinfo : EIATTR_FRAME_SIZE
	.align		4
.L_89:
        /*01e0*/ 	.byte	0x04, 0x11
        /*01e2*/ 	.short	(.L_91 - .L_90)
	.align		4
.L_90:
        /*01e4*/ 	.word	index@($__internal_13_$__cuda_sm3x_div_rn_noftz_f32_slowpath)
        /*01e8*/ 	.word	0x00000020


	//----- nvinfo : EIATTR_FRAME_SIZE
	.align		4
.L_91:
        /*01ec*/ 	.byte	0x04, 0x11
        /*01ee*/ 	.short	(.L_93 - .L_92)
	.align		4
.L_92:
        /*01f0*/ 	.word	index@(_Z30computeSpinWaveSpectrum_kernelPfS_PKfS1_S1_iiii)
        /*01f4*/ 	.word	0x00000020


	//----- nvinfo : EIATTR_REGCOUNT
	.align		4
.L_93:
        /*01f8*/ 	.byte	0x04, 0x2f
        /*01fa*/ 	.short	(.L_95 - .L_94)
	.align		4
.L_94:
        /*01fc*/ 	.word	index@(_Z17updateSHNO_kernelPfS_S_PKfPKhffffiii)
        /*0200*/ 	.word	0x00000018


	//----- nvinfo : EIATTR_FRAME_SIZE
	.align		4
.L_95:
        /*0204*/ 	.byte	0x04, 0x11
        /*0206*/ 	.short	(.L_97 - .L_96)
	.align		4
.L_96:
        /*0208*/ 	.word	index@($__internal_12_$__cuda_sm3x_div_rn_noftz_f32_slowpath)
        /*020c*/ 	.word	0x00000000


	//----- nvinfo : EIATTR_FRAME_SIZE
	.align		4
.L_97:
        /*0210*/ 	.byte	0x04, 0x11
        /*0212*/ 	.short	(.L_99 - .L_98)
	.align		4
.L_98:
        /*0214*/ 	.word	index@($__internal_11_$__cuda_sm20_sqrt_rn_f32_slowpath)
        /*0218*/ 	.word	0x00000000


	//----- nvinfo : EIATTR_FRAME_SIZE
	.align		4
.L_99:
        /*021c*/ 	.byte	0x04, 0x11
        /*021e*/ 	.short	(.L_101 - .L_100)
	.align		4
.L_100:
        /*0220*/ 	.word	index@(_Z17updateSHNO_kernelPfS_S_PKfPKhffffiii)
        /*0224*/ 	.word	0x00000000


	//----- nvinfo : EIATTR_REGCOUNT
	.align		4
.L_101:
        /*0228*/ 	.byte	0x04, 0x2f
        /*022a*/ 	.short	(.L_103 - .L_102)
	.align		4
.L_102:
        /*022c*/ 	.word	index@(_Z22addExchangeBias_kernelPfS_S_PKfS1_S1_S1_PKhfffiiiii)
        /*0230*/ 	.word	0x0000001e


	//----- nvinfo : EIATTR_FRAME_SIZE
	.align		4
.L_103:
        /*0234*/ 	.byte	0x04, 0x11
        /*0236*/ 	.short	(.L_105 - .L_104)
	.align		4
.L_104:
        /*0238*/ 	.word	index@($__internal_10_$__cuda_sm3x_div_rn_noftz_f32_slowpath)
        /*023c*/ 	.word	0x00000000


	//----- nvinfo : EIATTR_FRAME_SIZE
	.align		4
.L_105:
        /*0240*/ 	.byte	0x04, 0x11
        /*0242*/ 	.short	(.L_107 - .L_106)
	.align		4
.L_106:
        /*0244*/ 	.word	index@(_Z22addExchangeBias_kernelPfS_S_PKfS1_S1_S1_PKhfffiiiii)
        /*0248*/ 	.word	0x00000000


	//----- nvinfo : EIATTR_REGCOUNT
	.align		4
.L_107:
        /*024c*/ 	.byte	0x04, 0x2f
        /*024e*/ 	.short	(.L_109 - .L_108)
	.align		4
.L_108:
        /*0250*/ 	.word	index@(_Z31addVoltageControlledRKKY_kernelPfS_S_PKfS1_S1_S1_PKhS1_ffiifiii)
        /*0254*/ 	.word	0x00000019


	//----- nvinfo : EIATTR_FRAME_SIZE
	.align		4
.L_109:
        /*0258*/ 	.byte	0x04, 0x11
        /*025a*/ 	.short	(.L_111 - .L_110)
	.align		4
.L_110:
        /*025c*/ 	.word	index@($__internal_9_$__cuda_sm3x_div_rn_noftz_f32_slowpath)
        /*0260*/ 	.word	0x00000000


	//----- nvinfo : EIATTR_FRAME_SIZE
	.align		4
.L_111:
        /*0264*/ 	.byte	0x04, 0x11
        /*0266*/ 	.short	(.L_113 - .L_112)
	.align		4
.L_112:
        /*0268*/ 	.word	index@(_Z31addVoltageControlledRKKY_kernelPfS_S_PKfS1_S1_S1_PKhS1_ffiifiii)
        /*026c*/ 	.word	0x00000000


	//----- nvinfo : EIATTR_REGCOUNT
	.align		4
.L_113:
        /*0270*/ 	.byte	0x04, 0x2f
        /*0272*/ 	.short	(.L_115 - .L_114)
	.align		4
.L_114:
        /*0274*/ 	.word	index@(_Z33atomisticContinuumCoupling_kernelPfS_S_PKfS1_S1_S1_S1_S1_S1_ffiii)
        /*0278*/ 	.word	0x00000019


	//----- nvinfo : EIATTR_FRAME_SIZE
	.align		4
.L_115:
        /*027c*/ 	.byte	0x04, 0x11
        /*027e*/ 	.short	(.L_117 - .L_116)
	.align		4
.L_116:
        /*0280*/ 	.word	index@($__internal_8_$__cuda_sm3x_div_rn_noftz_f32_slowpath)
        /*0284*/ 	.word	0x00000000


	//----- nvinfo : EIATTR_FRAME_SIZE
	.align		4
.L_117:
        /*0288*/ 	.byte	0x04, 0x11
        /*028a*/ 	.short	(.L_119 - .L_118)
	.align		4
.L_118:
        /*028c*/ 	.word	index@(_Z33atomisticContinuumCoupling_kernelPfS_S_PKfS1_S1_S1_S1_S1_S1_ffiii)
        /*0290*/ 	.word	0x00000000


	//----- nvinfo : EIATTR_REGCOUNT
	.align		4
.L_119:
        /*0294*/ 	.byte	0x04, 0x2f
        /*0296*/ 	.short	(.L_121 - .L_120)
	.align		4
.L_120:
        /*0298*/ 	.word	index@(_Z20updateLLBloch_kernelPfS_S_S_PKfS1_S1_S1_ffffffiii)
        /*029c*/ 	.word	0x00000017


	//----- nvinfo : EIATTR_FRAME_SIZE
	.align		4
.L_121:
        /*02a0*/ 	.byte	0x04, 0x11
        /*02a2*/ 	.short	(.L_123 - .L_122)
	.align		4
.L_122:
        /*02a4*/ 	.word	index@($__internal_7_$__cuda_sm3x_div_rn_noftz_f32_slowpath)
        /*02a8*/ 	.word	0x00000000


	//----- nvinfo : EIATTR_FRAME_SIZE
	.align		4
.L_123:
        /*02ac*/ 	.byte	0x04, 0x11
        /*02ae*/ 	.short	(.L_125 - .L_124)
	.align		4
.L_124:
        /*02b0*/ 	.word	index@($__internal_6_$__cuda_sm20_sqrt_rn_f32_slowpath)
        /*02b4*/ 	.word	0x00000000


	//----- nvinfo : EIATTR_FRAME_SIZE
	.align		4
.L_125:
        /*02b8*/ 	.byte	0x04, 0x11
        /*02ba*/ 	.short	(.L_127 - .L_126)
	.align		4
.L_126:
        /*02bc*/ 	.word	index@(_Z20updateLLBloch_kernelPfS_S_S_PKfS1_S1_S1_ffffffiii)
        /*02c0*/ 	.word	0x00000000


	//----- nvinfo : EIATTR_REGCOUNT
	.align		4
.L_127:
        /*02c4*/ 	.byte	0x04, 0x2f
        /*02c6*/ 	.short	(.L_129 - .L_128)
	.align		4
.L_128:
        /*02c8*/ 	.word	index@(_Z36addDipolarSkyrmionInteraction_kernelPfS_S_PKfS1_S1_S1_S1_fiii)
        /*02cc*/ 	.word	0x0000002f


	//----- nvinfo : EIATTR_FRAME_SIZE
	.align		4
.L_129:
        /*02d0*/ 	.byte	0x04, 0x11
        /*02d2*/ 	.short	(.L_131 - .L_130)
	.align		4
.L_130:
        /*02d4*/ 	.word	index@($__internal_5_$__cuda_sm3x_div_rn_noftz_f32_slowpath)
        /*02d8*/ 	.word	0x00000000


	//----- nvinfo : EIATTR_FRAME_SIZE
	.align		4
.L_131:
        /*02dc*/ 	.byte	0x04, 0x11
        /*02de*/ 	.short	(.L_133 - .L_132)
	.align		4
.L_132:
        /*02e0*/ 	.word	index@($__internal_4_$__cuda_sm20_sqrt_rn_f32_slowpath)
        /*02e4*/ 	.word	0x00000000


	//----- nvinfo : EIATTR_FRAME_SIZE
	.align		4
.L_133:
        /*02e8*/ 	.byte	0x04, 0x11
        /*02ea*/ 	.short	(.L_135 - .L_134)
	.align		4
.L_134:
        /*02ec*/ 	.word	index@(_Z36addDipolarSkyrmionInteraction_kernelPfS_S_PKfS1_S1_S1_S1_fiii)
        /*02f0*/ 	.word	0x00000000


	//----- nvinfo : EIATTR_REGCOUNT
	.align		4
.L_135:
        /*02f4*/ 	.byte	0x04, 0x2f
        /*02f6*/ 	.short	(.L_137 - .L_136)
	.align		4
.L_136:
        /*02f8*/ 	.word	index@(_Z23applyHomeostasis_kernelPfPKffffi)
        /*02fc*/ 	.word	0x00000012


	//----- nvinfo : EIATTR_FRAME_SIZE
	.align		4
.L_137:
        /*0300*/ 	.byte	0x04, 0x11
        /*0302*/ 	.short	(.L_139 - .L_138)
	.align		4
.L_138:
        /*0304*/ 	.word	index@($__internal_3_$__cuda_sm3x_div_rn_noftz_f32_slowpath)
        /*0308*/ 	.word	0x00000000


	//----- nvinfo : EIATTR_FRAME_SIZE
	.align		4
.L_139:
        /*030c*/ 	.byte	0x04, 0x11
        /*030e*/ 	.short	(.L_141 - .L_140)
	.align		4
.L_140:
        /*0310*/ 	.word	index@(_Z23applyHomeostasis_kernelPfPKffffi)
        /*0314*/ 	.word	0x00000000


	//----- nvinfo : EIATTR_REGCOUNT
	.align		4
.L_141:
        /*0318*/ 	.byte	0x04, 0x2f
        /*031a*/ 	.short	(.L_143 - .L_142)
	.align		4
.L_142:
        /*031c*/ 	.word	index@(_Z27dendriticComputation_kernelPfPKfS1_ffffii)
        /*0320*/ 	.word	0x00000019


	//----- nvinfo : EIATTR_FRAME_SIZE
	.align		4
.L_143:
        /*0324*/ 	.byte	0x04, 0x11
        /*0326*/ 	.short	(.L_145 - .L_144)
	.align		4
.L_144:
        /*0328*/ 	.word	index@($__internal_2_$__cuda_sm3x_div_rn_noftz_f32_slowpath)
        /*032c*/ 	.word	0x00000000


	//----- nvinfo : EIATTR_FRAME_SIZE
	.align		4
.L_145:
        /*0330*/ 	.byte	0x04, 0x11
        /*0332*/ 	.short	(.L_147 - .L_146)
	.align		4
.L_146:
        /*0334*/ 	.word	index@(_Z27dendriticComputation_kernelPfPKfS1_ffffii)
        /*0338*/ 	.word	0x00000000


	//----- nvinfo : EIATTR_REGCOUNT
	.align		4
.L_147:
        /*033c*/ 	.byte	0x04, 0x2f
        /*033e*/ 	.short	(.L_149 - .L_148)
	.align		4
.L_148:
        /*0340*/ 	.word	index@(_Z15applyWTA_kernelPfif)
        /*0344*/ 	.word	0x0000000c


	//----- nvinfo : EIATTR_FRAME_SIZE
	.align		4
.L_149:
        /*0348*/ 	.byte	0x04, 0x11
        /*034a*/ 	.short	(.L_151 - .L_150)
	.align		4
.L_150:
        /*034c*/ 	.word	index@(_Z15applyWTA_kernelPfif)
        /*0350*/ 	.word	0x00000000


	//----- nvinfo : EIATTR_REGCOUNT
	.align		4
.L_151:
        /*0354*/ 	.byte	0x04, 0x2f
        /*0356*/ 	.short	(.L_153 - .L_152)
	.align		4
.L_152:
        /*0358*/ 	.word	index@(_Z31calculateTopologicalHall_kernelPfPKfS1_S1_ffiii)
        /*035c*/ 	.word	0x00000020


	//----- nvinfo : EIATTR_FRAME_SIZE
	.align		4
.L_153:
        /*0360*/ 	.byte	0x04, 0x11
        /*0362*/ 	.short	(.L_155 - .L_154)
	.align		4
.L_154:
        /*0364*/ 	.word	index@($__internal_1_$__cuda_sm3x_div_rn_noftz_f32_slowpath)
        /*0368*/ 	.word	0x00000000


	//----- nvinfo : EIATTR_FRAME_SIZE
	.align		4
.L_155:
        /*036c*/ 	.byte	0x04, 0x11
        /*036e*/ 	.short	(.L_157 - .L_156)
	.align		4
.L_156:
        /*0370*/ 	.word	index@(_Z31calculateTopologicalHall_kernelPfPKfS1_S1_ffiii)
        /*0374*/ 	.word	0x00000000


	//----- nvinfo : EIATTR_REGCOUNT
	.align		4
.L_157:
        /*0378*/ 	.byte	0x04, 0x2f
        /*037a*/ 	.short	(.L_159 - .L_158)
	.align		4
.L_158:
        /*037c*/ 	.word	index@(_Z24spinChargePumping_kernelPfS_S_PKfS1_S1_S1_S1_S1_fffiii)
        /*0380*/ 	.word	0x0000001a


	//----- nvinfo : EIATTR_FRAME_SIZE
	.align		4
.L_159:
        /*0384*/ 	.byte	0x04, 0x11
        /*0386*/ 	.short	(.L_161 - .L_160)
	.align		4
.L_160:
        /*0388*/ 	.word	index@($__internal_0_$__cuda_sm3x_div_rn_noftz_f32_slowpath)
        /*038c*/ 	.word	0x00000000


	//----- nvinfo : EIATTR_FRAME_SIZE
	.align		4
.L_161:
        /*0390*/ 	.byte	0x04, 0x11
        /*0392*/ 	.short	(.L_163 - .L_162)
	.align		4
.L_162:
        /*0394*/ 	.word	index@(_Z24spinChargePumping_kernelPfS_S_PKfS1_S1_S1_S1_S1_fffiii)
        /*0398*/ 	.word	0x00000000


	//----- nvinfo : EIATTR_MIN_STACK_SIZE
	.align		4
.L_163:
        /*039c*/ 	.byte	0x04, 0x12
        /*039e*/ 	.short	(.L_165 - .L_164)
	.align		4
.L_164:
        /*03a0*/ 	.word	index@(_Z24spinChargePumping_kernelPfS_S_PKfS1_S1_S1_S1_S1_fffiii)
        /*03a4*/ 	.word	0x00000000


	//----- nvinfo : EIATTR_MIN_STACK_SIZE
	.align		4
.L_165:
        /*03a8*/ 	.byte	0x04, 0x12
        /*03aa*/ 	.short	(.L_167 - .L_166)
	.align		4
.L_166:
        /*03ac*/ 	.word	index@(_Z31calculateTopologicalHall_kernelPfPKfS1_S1_ffiii)
        /*03b0*/ 	.word	0x00000000


	//----- nvinfo : EIATTR_MIN_STACK_SIZE
	.align		4
.L_167:
        /*03b4*/ 	.byte	0x04, 0x12
        /*03b6*/ 	.short	(.L_169 - .L_168)
	.align		4
.L_168:
        /*03b8*/ 	.word	index@(_Z15applyWTA_kernelPfif)
        /*03bc*/ 	.word	0x00000000


	//----- nvinfo : EIATTR_MIN_STACK_SIZE
	.align		4
.L_169:
        /*03c0*/ 	.byte	0x04, 0x12
        /*03c2*/ 	.short	(.L_171 - .L_170)
	.align		4
.L_170:
        /*03c4*/ 	.word	index@(_Z27dendriticComputation_kernelPfPKfS1_ffffii)
        /*03c8*/ 	.word	0x00000000


	//----- nvinfo : EIATTR_MIN_STACK_SIZE
	.align		4
.L_171:
        /*03cc*/ 	.byte	0x04, 0x12
        /*03ce*/ 	.short	(.L_173 - .L_172)
	.align		4
.L_172:
        /*03d0*/ 	.word	index@(_Z23applyHomeostasis_kernelPfPKffffi)
        /*03d4*/ 	.word	0x00000000


	//----- nvinfo : EIATTR_MIN_STACK_SIZE
	.align		4
.L_173:
        /*03d8*/ 	.byte	0x04, 0x12
        /*03da*/ 	.short	(.L_175 - .L_174)
	.align		4
.L_174:
        /*03dc*/ 	.word	index@(_Z36addDipolarSkyrmionInteraction_kernelPfS_S_PKfS1_S1_S1_S1_fiii)
        /*03e0*/ 	.word	0x00000000


	//----- nvinfo : EIATTR_MIN_STACK_SIZE
	.align		4
.L_175:
        /*03e4*/ 	.byte	0x04, 0x12
        /*03e6*/ 	.short	(.L_177 - .L_176)
	.align		4
.L_176:
        /*03e8*/ 	.word	index@(_Z20updateLLBloch_kernelPfS_S_S_PKfS1_S1_S1_ffffffiii)
        /*03ec*/ 	.word	0x00000000


	//----- nvinfo : EIATTR_MIN_STACK_SIZE
	.align		4
.L_177:
        /*03f0*/ 	.byte	0x04, 0x12
        /*03f2*/ 	.short	(.L_179 - .L_178)
	.align		4
.L_178:
        /*03f4*/ 	.word	index@(_Z33atomisticContinuumCoupling_kernelPfS_S_PKfS1_S1_S1_S1_S1_S1_ffiii)
        /*03f8*/ 	.word	0x00000000


	//----- nvinfo : EIATTR_MIN_STACK_SIZE
	.align		4
.L_179:
        /*03fc*/ 	.byte	0x04, 0x12
        /*03fe*/ 	.short	(.L_181 - .L_180)
	.align		4
.L_180:
        /*0400*/ 	.word	index@(_Z31addVoltageControlledRKKY_kernelPfS_S_PKfS1_S1_S1_PKhS1_ffiifiii)
        /*0404*/ 	.word	0x00000000


	//----- nvinfo : EIATTR_MIN_STACK_SIZE
	.align		4
.L_181:
        /*0408*/ 	.byte	0x04, 0x12
        /*040a*/ 	.short	(.L_183 - .L_182)
	.align		4
.L_182:
        /*040c*/ 	.word	index@(_Z22addExchangeBias_kernelPfS_S_PKfS1_S1_S1_PKhfffiiiii)
        /*0410*/ 	.word	0x00000000


	//----- nvinfo : EIATTR_MIN_STACK_SIZE
	.align		4
.L_183:
        /*0414*/ 	.byte	0x04, 0x12
        /*0416*/ 	.short	(.L_185 - .L_184)
	.align		4
.L_184:
        /*0418*/ 	.word	index@(_Z17updateSHNO_kernelPfS_S_PKfPKhffffiii)
        /*041c*/ 	.word	0x00000000


	//----- nvinfo : EIATTR_MIN_STACK_SIZE
	.align		4
.L_185:
        /*0420*/ 	.byte	0x04, 0x12
        /*0422*/ 	.short	(.L_187 - .L_186)
	.align		4
.L_186:
        /*0424*/ 	.word	index@(_Z30computeSpinWaveSpectrum_kernelPfS_PKfS1_S1_iiii)
        /*0428*/ 	.word	0x00000020


	//----- nvinfo : EIATTR_MIN_STACK_SIZE
	.align		4
.L_187:
        /*042c*/ 	.byte	0x04, 0x12
        /*042e*/ 	.short	(.L_189 - .L_188)
	.align		4
.L_188:
        /*0430*/ 	.word	index@(_Z34addTemperatureDependentRKKY_kernelPfS_S_PKfS1_S1_S1_PKhS1_fffiifiii)
        /*0434*/ 	.word	0x00000000


	//----- nvinfo : EIATTR_MIN_STACK_SIZE
	.align		4
.L_189:
        /*0438*/ 	.byte	0x04, 0x12
        /*043a*/ 	.short	(.L_191 - .L_190)
	.align		4
.L_190:
        /*043c*/ 	.word	index@(_Z26calculateQuantumTMR_kernelPfPKfS1_S1_S1_ffffiii)
        /*0440*/ 	.word	0x00000000


	//----- nvinfo : EIATTR_MIN_STACK_SIZE
	.align		4
.L_191:
        /*0444*/ 	.byte	0x04, 0x12
        /*0446*/ 	.short	(.L_193 - .L_192)
	.align		4
.L_192:
        /*0448*/ 	.word	index@(_Z30addMagnonPhononCoupling_kernelPfS_S_PKfS1_S1_S1_S1_S1_ffiii)
        /*044c*/ 	.word	0x00000000


	//----- nvinfo : EIATTR_MIN_STACK_SIZE
	.align		4
.L_193:
        /*0450*/ 	.byte	0x04, 0x12
        /*0452*/ 	.short	(.L_195 - .L_194)
	.align		4
.L_194:
        /*0454*/ 	.word	index@(_Z23addNonlinearVCMA_kernelPfS_S_PKfS1_S1_S1_S1_ffffiii)
        /*0458*/ 	.word	0x00000000


	//----- nvinfo : EIATTR_MIN_STACK_SIZE
	.align		4
.L_195:
        /*045c*/ 	.byte	0x04, 0x12
        /*045e*/ 	.short	(.L_197 - .L_196)
	.align		4
.L_196:
        /*0460*/ 	.word	index@(_Z25solveHeatDiffusion_kernelPfPKfS1_S1_S1_fffffiii)
        /*0464*/ 	.word	0x00000000


	//----- nvinfo : EIATTR_MIN_STACK_SIZE
	.align		4
.L_197:
        /*0468*/ 	.byte	0x04, 0x12
        /*046a*/ 	.short	(.L_199 - .L_198)
	.align		4
.L_198:
        /*046c*/ 	.word	index@(_Z26applyMetaplasticity_kernelPfS_PKffffi)
        /*0470*/ 	.word	0x00000000


	//----- nvinfo : EIATTR_MIN_STACK_SIZE
	.align		4
.L_199:
        /*0474*/ 	.byte	0x04, 0x12
        /*0476*/ 	.short	(.L_201 - .L_200)
	.align		4
.L_200:
        /*0478*/ 	.word	index@(_Z27updateReservoirState_kernelPfPKfS1_ffii)
        /*047c*/ 	.word	0x00000000


	//----- nvinfo : EIATTR_MIN_STACK_SIZE
	.align		4
.L_201:
        /*0480*/ 	.byte	0x04, 0x12
        /*0482*/ 	.short	(.L_203 - .L_202)
	.align		4
.L_202:
        /*0484*/ 	.word	index@(_Z26applyStochasticSTDP_kernelPfPKfS1_P17curandStateXORWOWfffffffi)
        /*0488*/ 	.word	0x00000000


	//----- nvinfo : EIATTR_MIN_STACK_SIZE
	.align		4
.L_203:
        /*048c*/ 	.byte	0x04, 0x12
        /*048e*/ 	.short	(.L_205 - .L_204)
	.align		4
.L_204:
        /*0490*/ 	.word	index@(_Z28addSpinDiffusionField_kernelPfS_S_PKfS1_S1_S1_S1_S1_S1_ffiii)
        /*0494*/ 	.word	0x00000000


	//----- nvinfo : EIATTR_MIN_STACK_SIZE
	.align		4
.L_205:
        /*0498*/ 	.byte	0x04, 0x12
        /*049a*/ 	.short	(.L_207 - .L_206)
	.align		4
.L_206:
        /*049c*/ 	.word	index@(_Z25solveSpinDiffusion_kernelPfS_S_PKfS1_S1_fiiii)
        /*04a0*/ 	.word	0x00000400


	//----- nvinfo : EIATTR_MIN_STACK_SIZE
	.align		4
.L_207:
        /*04a4*/ 	.byte	0x04, 0x12
        /*04a6*/ 	.short	(.L_209 - .L_208)
	.align		4
.L_208:
        /*04a8*/ 	.word	index@(_Z26addNonCollinearRKKY_kernelPfS_S_PKfS1_S1_S1_PKhffiifiii)
        /*04ac*/ 	.word	0x00000000


	//----- nvinfo : EIATTR_MIN_STACK_SIZE
	.align		4
.L_209:
        /*04b0*/ 	.byte	0x04, 0x12
        /*04b2*/ 	.short	(.L_211 - .L_210)
	.align		4
.L_210:
        /*04b4*/ 	.word	index@(_Z23addInterlayerDMI_kernelPfS_S_PKfS1_S1_S1_PKhfiifffiii)
        /*04b8*/ 	.word	0x00000000


	//----- nvinfo : EIATTR_MIN_STACK_SIZE
	.align		4
.L_211:
        /*04bc*/ 	.byte	0x04, 0x12
        /*04be*/ 	.short	(.L_213 - .L_212)
	.align		4
.L_212:
        /*04c0*/ 	.word	index@(_Z27addMultiNeighborRKKY_kernelPfS_S_PKfS1_S1_S1_PKhffffiiifiii)
        /*04c4*/ 	.word	0x00000000
.L_213:


//--------------------- .nv.compat                --------------------------
	.section	.nv.compat,"",@"SHT_CUDA_COMPAT_INFO"
	.align	4
        /*0000*/ 	.byte	0x02, 0x09, 0x00, 0x00, 0x02, 0x02, 0x01, 0x00, 0x02, 0x05, 0x05, 0x00, 0x03, 0x07, 0x01, 0x01
        /*0010*/ 	.byte	0x02, 0x03, 0x00, 0x00, 0x02, 0x06, 0x01, 0x00, 0x04, 0x0b, 0x08, 0x00, 0x01, 0x00, 0x00, 0x00
        /*0020*/ 	.byte	0x00, 0x00, 0x00, 0x00


//--------------------- .nv.info._Z24spinChargePumping_kernelPfS_S_PKfS1_S1_S1_S1_S1_fffiii --------------------------
	.section	.nv.info._Z24spinChargePumping_kernelPfS_S_PKfS1_S1_S1_S1_S1_fffiii,"",@"SHT_CUDA_INFO"
	.sectionflags	@""
	.align	4


	//----- nvinfo : EIATTR_CUDA_API_VERSION
	.align		4
        /*0000*/ 	.byte	0x04, 0x37
        /*0002*/ 	.short	(.L_215 - .L_214)
.L_214:
        /*0004*/ 	.word	0x00000082


	//----- nvinfo : EIATTR_KPARAM_INFO
	.align		4
.L_215:
        /*0008*/ 	.byte	0x04, 0x17
        /*000a*/ 	.short	(.L_217 - .L_216)
.L_216:
        /*000c*/ 	.word	0x00000000
        /*0010*/ 	.short	0x000e
        /*0012*/ 	.short	0x005c
        /*0014*/ 	.byte	0x00, 0xf0, 0x11, 0x00


	//----- nvinfo : EIATTR_KPARAM_INFO
	.align		4
.L_217:
        /*0018*/ 	.byte	0x04, 0x17
        /*001a*/ 	.short	(.L_219 - .L_218)
.L_218:
        /*001c*/ 	.word	0x00000000
        /*0020*/ 	.short	0x000d
        /*0022*/ 	.short	0x0058
        /*0024*/ 	.byte	0x00, 0xf0, 0x11, 0x00


	//----- nvinfo : EIATTR_KPARAM_INFO
	.align		4
.L_219:
        /*0028*/ 	.byte	0x04, 0x17
        /*002a*/ 	.short	(.L_221 - .L_220)
.L_220:
        /*002c*/ 	.word	0x00000000
        /*0030*/ 	.short	0x000c
        /*0032*/ 	.short	0x0054
        /*0034*/ 	.byte	0x00, 0xf0, 0x11, 0x00


	//----- nvinfo : EIATTR_KPARAM_INFO
	.align		4
.L_221:
        /*0038*/ 	.byte	0x04, 0x17
        /*003a*/ 	.short	(.L_223 - .L_222)
.L_222:
        /*003c*/ 	.word	0x00000000
        /*0040*/ 	.short	0x000b
        /*0042*/ 	.short	0x0050
        /*0044*/ 	.byte	0x00, 0xf0, 0x11, 0x00


	//----- nvinfo : EIATTR_KPARAM_INFO
	.align		4
.L_223:
        /*0048*/ 	.byte	0x04, 0x17
        /*004a*/ 	.short	(.L_225 - .L_224)
.L_224:
        /*004c*/ 	.word	0x00000000
        /*0050*/ 	.short	0x000a
        /*0052*/ 	.short	0x004c
        /*0054*/ 	.byte	0x00, 0xf0, 0x11, 0x00


	//----- nvinfo : EIATTR_KPARAM_INFO
	.align		4
.L_225:
        /*0058*/ 	.byte	0x04, 0x17
        /*005a*/ 	.short	(.L_227 - .L_226)
.L_226:
        /*005c*/ 	.word	0x00000000
        /*0060*/ 	.short	0x0009
        /*0062*/ 	.short	0x0048
        /*0064*/ 	.byte	0x00, 0xf0, 0x11, 0x00


	//----- nvinfo : EIATTR_KPARAM_INFO
	.align		4
.L_227:
        /*0068*/ 	.byte	0x04, 0x17
        /*006a*/ 	.short	(.L_229 - .L_228)
.L_228:
        /*006c*/ 	.word	0x00000000
        /*0070*/ 	.short	0x0008
        /*0072*/ 	.short	0x0040
        /*0074*/ 	.byte	0x00, 0xf5, 0x21, 0x00


	//----- nvinfo : EIATTR_KPARAM_INFO
	.align		4
.L_229:
        /*0078*/ 	.byte	0x04, 0x17
        /*007a*/ 	.short	(.L_231 - .L_230)
.L_230:
        /*007c*/ 	.word	0x00000000
        /*0080*/ 	.short	0x0007
        /*0082*/ 	.short	0x0038
        /*0084*/ 	.byte	0x00, 0xf5, 0x21, 0x00


	//----- nvinfo : EIATTR_KPARAM_INFO
	.align		4
.L_231:
        /*0088*/ 	.byte	0x04, 0x17
        /*008a*/ 	.short	(.L_233 - .L_232)
.L_232:
        /*008c*/ 	.word	0x00000000
        /*0090*/ 	.short	0x0006
        /*0092*/ 	.short	0x0030
        /*0094*/ 	.byte	0x00, 0xf5, 0x21, 0x00


	//----- nvinfo : EIATTR_KPARAM_INFO
	.align		4
.L_233:
        /*0098*/ 	.byte	0x04, 0x17
        /*009a*/ 	.short	(.L_235 - .L_234)
.L_234:
        /*009c*/ 	.word	0x00000000
        /*00a0*/ 	.short	0x0005
        /*00a2*/ 	.short	0x0028
        /*00a4*/ 	.byte	0x00, 0xf5, 0x21, 0x00


	//----- nvinfo : EIATTR_KPARAM_INFO
	.align		4
.L_235:
        /*00a8*/ 	.byte	0x04, 0x17
        /*00aa*/ 	.short	(.L_237 - .L_236)
.L_236:
        /*00ac*/ 	.word	0x00000000
        /*00b0*/ 	.short	0x0004
        /*00b2*/ 	.short	0x0020
        /*00b4*/ 	.byte	0x00, 0xf5, 0x21, 0x00


	//----- nvinfo : EIATTR_KPARAM_INFO
	.align		4
.L_237:
        /*00b8*/ 	.byte	0x04, 0x17
        /*00ba*/ 	.short	(.L_239 - .L_238)
.L_238:
        /*00bc*/ 	.word	0x00000000
        /*00c0*/ 	.short	0x0003
        /*00c2*/ 	.short	0x0018
        /*00c4*/ 	.byte	0x00, 0xf5, 0x21, 0x00


	//----- nvinfo : EIATTR_KPARAM_INFO
	.align		4
.L_239:
        /*00c8*/ 	.byte	0x04, 0x17
        /*00ca*/ 	.short	(.L_241 - .L_240)
.L_240:
        /*00cc*/ 	.word	0x00000000
        /*00d0*/ 	.short	0x0002
        /*00d2*/ 	.short	0x0010
        /*00d4*/ 	.byte	0x00, 0xf5, 0x21, 0x00


	//----- nvinfo : EIATTR_KPARAM_INFO
	.align		4
.L_241:
        /*00d8*/ 	.byte	0x04, 0x17
        /*00da*/ 	.short	(.L_243 - .L_242)
.L_242:
        /*00dc*/ 	.word	0x00000000
        /*00e0*/ 	.short	0x0001
        /*00e2*/ 	.short	0x0008
        /*00e4*/ 	.byte	0x00, 0xf5, 0x21, 0x00


	//----- nvinfo : EIATTR_KPARAM_INFO
	.align		4
.L_243:
        /*00e8*/ 	.byte	0x04, 0x17
        /*00ea*/ 	.short	(.L_245 - .L_244)
.L_244:
        /*00ec*/ 	.word	0x00000000
        /*00f0*/ 	.short	0x0000
        /*00f2*/ 	.short	0x0000
        /*00f4*/ 	.byte	0x00, 0xf5, 0x21, 0x00


	//----- nvinfo : EIATTR_SPARSE_MMA_MASK
	.align		4
.L_245:
        /*00f8*/ 	.byte	0x03, 0x50
        /*00fa*/ 	.short	0x0000


	//----- nvinfo : EIATTR_MAXREG_COUNT
	.align		4
        /*00fc*/ 	.byte	0x03, 0x1b
        /*00fe*/ 	.short	0x00ff


	//----- nvinfo : EIATTR_MERCURY_ISA_VERSION
	.align		4
        /*0100*/ 	.byte	0x03, 0x5f
        /*0102*/ 	.short	0x0101


	//----- nvinfo : EIATTR_VRC_CTA_INIT_COUNT
	.align		4
        /*0104*/ 	.byte	0x02, 0x4a
	.zero		1
	.zero		1


	//----- nvinfo : EIATTR_EXIT_INSTR_OFFSETS
	.align		4
        /*0108*/ 	.byte	0x04, 0x1c
        /*010a*/ 	.short	(.L_247 - .L_246)


	//   ....[0]....
.L_246:
        /*010c*/ 	.word	0x000000a0


	//   ....[1]....
        /*0110*/ 	.word	0x00000630


	//----- nvinfo : EIATTR_CRS_STACK_SIZE
	.align		4
.L_247:
        /*0114*/ 	.byte	0x04, 0x1e
        /*0116*/ 	.short	(.L_249 - .L_248)
.L_248:
        /*0118*/ 	.word	0x00000000


	//----- nvinfo : EIATTR_CBANK_PARAM_SIZE
	.align		4
.L_249:
        /*011c*/ 	.byte	0x03, 0x19
        /*011e*/ 	.short	0x0060


	//----- nvinfo : EIATTR_PARAM_CBANK
	.align		4
        /*0120*/ 	.byte	0x04, 0x0a
        /*0122*/ 	.short	(.L_251 - .L_250)
	.align		4
.L_250:
        /*0124*/ 	.word	index@(.nv.constant0._Z24spinChargePumping_kernelPfS_S_PKfS1_S1_S1_S1_S1_fffiii)
        /*0128*/ 	.short	0x0380
        /*012a*/ 	.short	0x0060


	//----- nvinfo : EIATTR_SW_WAR
	.align		4
.L_251:
        /*012c*/ 	.byte	0x04, 0x36
        /*012e*/ 	.short	(.L_253 - .L_252)
.L_252:
        /*0130*/ 	.word	0x00000008
.L_253:


//--------------------- .nv.info._Z31calculateTopologicalHall_kernelPfPKfS1_S1_ffiii --------------------------
	.section	.nv.info._Z31calculateTopologicalHall_kernelPfPKfS1_S1_ffiii,"",@"SHT_CUDA_INFO"
	.sectionflags	@""
	.align	4


	//----- nvinfo : EIATTR_CUDA_API_VERSION
	.align		4
        /*0000*/ 	.byte	0x04, 0x37
        /*0002*/ 	.short	(.L_255 - .L_254)
.L_254:
        /*0004*/ 	.word	0x00000082


	//----- nvinfo : EIATTR_KPARAM_INFO
	.align		4
.L_255:
        /*0008*/ 	.byte	0x04, 0x17
        /*000a*/ 	.short	(.L_257 - .L_256)
.L_256:
        /*000c*/ 	.word	0x00000000
        /*0010*/ 	.short	0x0008
        /*0012*/ 	.short	0x0030
        /*0014*/ 	.byte	0x00, 0xf0, 0x11, 0x00


	//----- nvinfo : EIATTR_KPARAM_INFO
	.align		4
.L_257:
        /*0018*/ 	.byte	0x04, 0x17
        /*001a*/ 	.short	(.L_259 - .L_258)
.L_258:
        /*001c*/ 	.word	0x00000000
        /*0020*/ 	.short	0x0007
        /*0022*/ 	.short	0x002c
        /*0024*/ 	.byte	0x00, 0xf0, 0x11, 0x00


	//----- nvinfo : EIATTR_KPARAM_INFO
	.align		4
.L_259:
        /*0028*/ 	.byte	0x04, 0x17
        /*002a*/ 	.short	(.L_261 - .L_260)
.L_260:
        /*002c*/ 	.word	0x00000000
        /*0030*/ 	.short	0x0006
        /*0032*/ 	.short	0x0028
        /*0034*/ 	.byte	0x00, 0xf0, 0x11, 0x00


	//----- nvinfo : EIATTR_KPARAM_INFO
	.align		4
.L_261:
        /*0038*/ 	.byte	0x04, 0x17
        /*003a*/ 	.short	(.L_263 - .L_262)
.L_262:
        /*003c*/ 	.word	0x00000000
        /*0040*/ 	.short	0x0005
        /*0042*/ 	.short	0x0024
        /*0044*/ 	.byte	0x00, 0xf0, 0x11, 0x00


	//----- nvinfo : EIATTR_KPARAM_INFO
	.align		4
.L_263:
        /*0048*/ 	.byte	0x04, 0x17
        /*004a*/ 	.short	(.L_265 - .L_264)
.L_264:
        /*004c*/ 	.word	0x00000000
        /*0050*/ 	.short	0x0004
        /*0052*/ 	.short	0x0020
        /*0054*/ 	.byte	0x00, 0xf0, 0x11, 0x00


	//----- nvinfo : EIATTR_KPARAM_INFO
	.align		4
.L_265:
        /*0058*/ 	.byte	0x04, 0x17
        /*005a*/ 	.short	(.L_267 - .L_266)
.L_266:
        /*005c*/ 	.word	0x00000000
        /*0060*/ 	.short	0x0003
        /*0062*/ 	.short	0x0018
        /*0064*/ 	.byte	0x00, 0xf5, 0x21, 0x00


	//----- nvinfo : EIATTR_KPARAM_INFO
	.align		4
.L_267:
        /*0068*/ 	.byte	0x04, 0x17
        /*006a*/ 	.short	(.L_269 - .L_268)
.L_268:
        /*006c*/ 	.word	0x00000000
        /*0070*/ 	.short	0x0002
        /*0072*/ 	.short	0x0010
        /*0074*/ 	.byte	0x00, 0xf5, 0x21, 0x00


	//----- nvinfo : EIATTR_KPARAM_INFO
	.align		4
.L_269:
        /*0078*/ 	.byte	0x04, 0x17
        /*007a*/ 	.short	(.L_271 - .L_270)
.L_270:
        /*007c*/ 	.word	0x00000000
        /*0080*/ 	.short	0x0001
        /*0082*/ 	.short	0x0008
        /*0084*/ 	.byte	0x00, 0xf5, 0x21, 0x00


	//----- nvinfo : EIATTR_KPARAM_INFO
	.align		4
.L_271:
        /*0088*/ 	.byte	0x04, 0x17
        /*008a*/ 	.short	(.L_273 - .L_272)
.L_272:
        /*008c*/ 	.word	0x00000000
        /*0090*/ 	.short	0x0000
        /*0092*/ 	.short	0x0000
        /*0094*/ 	.byte	0x00, 0xf5, 0x21, 0x00


	//----- nvinfo : EIATTR_SPARSE_MMA_MASK
	.align		4
.L_273:
        /*0098*/ 	.byte	0x03, 0x50
        /*009a*/ 	.short	0x0000


	//----- nvinfo : EIATTR_MAXREG_COUNT
	.align		4
        /*009c*/ 	.byte	0x03, 0x1b
        /*009e*/ 	.short	0x00ff


	//----- nvinfo : EIATTR_MERCURY_ISA_VERSION
	.align		4
        /*00a0*/ 	.byte	0x03, 0x5f
        /*00a2*/ 	.short	0x0101


	//----- nvinfo : EIATTR_VRC_CTA_INIT_COUNT
	.align		4
        /*00a4*/ 	.byte	0x02, 0x4a
	.zero		1
	.zero		1


	//----- nvinfo : EIATTR_EXIT_INSTR_OFFSETS
	.align		4
        /*00a8*/ 	.byte	0x04, 0x1c
        /*00aa*/ 	.short	(.L_275 - .L_274)


	//   ....[0]....
.L_274:
        /*00ac*/ 	.word	0x00000080


	//   ....[1]....
        /*00b0*/ 	.word	0x00001170


	//----- nvinfo : EIATTR_CRS_STACK_SIZE
	.align		4
.L_275:
        /*00b4*/ 	.byte	0x04, 0x1e
        /*00b6*/ 	.short	(.L_277 - .L_276)
.L_276:
        /*00b8*/ 	.word	0x00000000


	//----- nvinfo : EIATTR_CBANK_PARAM_SIZE
	.align		4
.L_277:
        /*00bc*/ 	.byte	0x03, 0x19
        /*00be*/ 	.short	0x0034


	//----- nvinfo : EIATTR_PARAM_CBANK
	.align		4
        /*00c0*/ 	.byte	0x04, 0x0a
        /*00c2*/ 	.short	(.L_279 - .L_278)
	.align		4
.L_278:
        /*00c4*/ 	.word	index@(.nv.constant0._Z31calculateTopologicalHall_kernelPfPKfS1_S1_ffiii)
        /*00c8*/ 	.short	0x0380
        /*00ca*/ 	.short	0x0034


	//----- nvinfo : EIATTR_SW_WAR
	.align		4
.L_279:
        /*00cc*/ 	.byte	0x04, 0x36
        /*00ce*/ 	.short	(.L_281 - .L_280)
.L_280:
        /*00d0*/ 	.word	0x00000008
.L_281:


//--------------------- .nv.info._Z15applyWTA_kernelPfif --------------------------
	.section	.nv.info._Z15applyWTA_kernelPfif,"",@"SHT_CUDA_INFO"
	.sectionflags	@""
	.align	4


	//----- nvinfo : EIATTR_CUDA_API_VERSION
	.align		4
        /*0000*/ 	.byte	0x04, 0x37
        /*0002*/ 	.short	(.L_283 - .L_282)
.L_282:
        /*0004*/ 	.word	0x00000082


	//----- nvinfo : EIATTR_KPARAM_INFO
	.align		4
.L_283:
        /*0008*/ 	.byte	0x04, 0x17
        /*000a*/ 	.short	(.L_285 - .L_284)
.L_284:
        /*000c*/ 	.word	0x00000000
        /*0010*/ 	.short	0x0002
        /*0012*/ 	.short	0x000c
        /*0014*/ 	.byte	0x00, 0xf0, 0x11, 0x00


	//----- nvinfo : EIATTR_KPARAM_INFO
	.align		4
.L_285:
        /*0018*/ 	.byte	0x04, 0x17
        /*001a*/ 	.short	(.L_287 - .L_286)
.L_286:
        /*001c*/ 	.word	0x00000000
        /*0020*/ 	.short	0x0001
        /*0022*/ 	.short	0x0008
        /*0024*/ 	.byte	0x00, 0xf0, 0x11, 0x00


	//----- nvinfo : EIATTR_KPARAM_INFO
	.align		4
.L_287:
        /*0028*/ 	.byte	0x04, 0x17
        /*002a*/ 	.short	(.L_289 - .L_288)
.L_288:
        /*002c*/ 	.word	0x00000000
        /*0030*/ 	.short	0x0000
        /*0032*/ 	.short	0x0000
        /*0034*/ 	.byte	0x00, 0xf5, 0x21, 0x00


	//----- nvinfo : EIATTR_SPARSE_MMA_MASK
	.align		4
.L_289:
        /*0038*/ 	.byte	0x03, 0x50
        /*003a*/ 	.short	0x0000


	//----- nvinfo : EIATTR_MAXREG_COUNT
	.align		4
        /*003c*/ 	.byte	0x03, 0x1b
        /*003e*/ 	.short	0x00ff


	//----- nvinfo : EIATTR_NUM_BARRIERS
	.align		4
        /*0040*/ 	.byte	0x02, 0x4c
        /*0042*/ 	.byte	0x01
	.zero		1


	//----- nvinfo : EIATTR_MERCURY_ISA_VERSION
	.align		4
        /*0044*/ 	.byte	0x03, 0x5f
        /*0046*/ 	.short	0x0101


	//----- nvinfo : EIATTR_INT_WARP_WIDE_INSTR_OFFSETS
	.align		4
        /*0048*/ 	.byte	0x04, 0x31
        /*004a*/ 	.short	(.L_291 - .L_290)


	//   ....[0]....
.L_290:
        /*004c*/ 	.word	0x00000140


	//   ....[1]....
        /*0050*/ 	.word	0x00000180


	//----- nvinfo : EIATTR_VRC_CTA_INIT_COUNT
	.align		4
.L_291:
        /*0054*/ 	.byte	0x02, 0x4a
	.zero		1
	.zero		1


	//----- nvinfo : EIATTR_EXIT_INSTR_OFFSETS
	.align		4
        /*0058*/ 	.byte	0x04, 0x1c
        /*005a*/ 	.short	(.L_293 - .L_292)


	//   ....[0]....
.L_292:
        /*005c*/ 	.word	0x00000070


	//   ....[1]....
        /*0060*/ 	.word	0x00000230


	//   ....[2]....
        /*0064*/ 	.word	0x00000280


	//----- nvinfo : EIATTR_CBANK_PARAM_SIZE
	.align		4
.L_293:
        /*0068*/ 	.byte	0x03, 0x19
        /*006a*/ 	.short	0x0010


	//----- nvinfo : EIATTR_PARAM_CBANK
	.align		4
        /*006c*/ 	.byte	0x04, 0x0a
        /*006e*/ 	.short	(.L_295 - .L_294)
	.align		4
.L_294:
        /*0070*/ 	.word	index@(.nv.constant0._Z15applyWTA_kernelPfif)
        /*0074*/ 	.short	0x0380
        /*0076*/ 	.short	0x0010


	//----- nvinfo : EIATTR_SW_WAR
	.align		4
.L_295:
        /*0078*/ 	.byte	0x04, 0x36
        /*007a*/ 	.short	(.L_297 - .L_296)
.L_296:
        /*007c*/ 	.word	0x00000008
.L_297:


//--------------------- .nv.info._Z27dendriticComputation_kernelPfPKfS1_ffffii --------------------------
	.section	.nv.info._Z27dendriticComputation_kernelPfPKfS1_ffffii,"",@"SHT_CUDA_INFO"
	.sectionflags	@""
	.align	4


	//----- nvinfo : EIATTR_CUDA_API_VERSION
	.align		4
        /*0000*/ 	.byte	0x04, 0x37
        /*0002*/ 	.short	(.L_299 - .L_298)
.L_298:
        /*0004*/ 	.word	0x00000082


	//----- nvinfo : EIATTR_KPARAM_INFO
	.align		4
.L_299:
        /*0008*/ 	.byte	0x04, 0x17
        /*000a*/ 	.short	(.L_301 - .L_300)
.L_300:
        /*000c*/ 	.word	0x00000000
        /*0010*/ 	.short	0x0008
        /*0012*/ 	.short	0x002c
        /*0014*/ 	.byte	0x00, 0xf0, 0x11, 0x00


	//----- nvinfo : EIATTR_KPARAM_INFO
	.align		4
.L_301:
        /*0018*/ 	.byte	0x04, 0x17
        /*001a*/ 	.short	(.L_303 - .L_302)
.L_302:
        /*001c*/ 	.word	0x00000000
        /*0020*/ 	.short	0x0007
        /*0022*/ 	.short	0x0028
        /*0024*/ 	.byte	0x00, 0xf0, 0x11, 0x00


	//----- nvinfo : EIATTR_KPARAM_INFO
	.align		4
.L_303:
        /*0028*/ 	.byte	0x04, 0x17
        /*002a*/ 	.short	(.L_305 - .L_304)
.L_304:
        /*002c*/ 	.word	0x00000000
        /*0030*/ 	.short	0x0006
        /*0032*/ 	.short	0x0024
        /*0034*/ 	.byte	0x00, 0xf0, 0x11, 0x00


	//----- nvinfo : EIATTR_KPARAM_INFO
	.align		4
.L_305:
        /*0038*/ 	.byte	0x04, 0x17
        /*003a*/ 	.short	(.L_307 - .L_306)
.L_306:
        /*003c*/ 	.word	0x00000000
        /*0040*/ 	.short	0x0005
        /*0042*/ 	.short	0x0020
        /*0044*/ 	.byte	0x00, 0xf0, 0x11, 0x00


	//----- nvinfo : EIATTR_KPARAM_INFO
	.align		4
.L_307:
        /*0048*/ 	.byte	0x04, 0x17
        /*004a*/ 	.short	(.L_309 - .L_308)
.L_308:
        /*004c*/ 	.word	0x00000000
        /*0050*/ 	.short	0x0004
        /*0052*/ 	.short	0x001c
        /*0054*/ 	.byte	0x00, 0xf0, 0x11, 0x00


	//----- nvinfo : EIATTR_KPARAM_INFO
	.align		4
.L_309:
        /*0058*/ 	.byte	0x04, 0x17
        /*005a*/ 	.short	(.L_311 - .L_310)
.L_310:
        /*005c*/ 	.word	0x00000000
        /*0060*/ 	.short	0x0003
        /*0062*/ 	.short	0x0018
        /*0064*/ 	.byte	0x00, 0xf0, 0x11, 0x00


	//----- nvinfo : EIATTR_KPARAM_INFO
	.align		4
.L_311:
        /*0068*/ 	.byte	0x04, 0x17
        /*006a*/ 	.short	(.L_313 - .L_312)
.L_312:
        /*006c*/ 	.word	0x00000000
        /*0070*/ 	.short	0x0002
        /*0072*/ 	.short	0x0010
        /*0074*/ 	.byte	0x00, 0xf5, 0x21, 0x00


	//----- nvinfo : EIATTR_KPARAM_INFO
	.align		4
.L_313:
        /*0078*/ 	.byte	0x04, 0x17
        /*007a*/ 	.short	(.L_315 - .L_314)
.L_314:
        /*007c*/ 	.word	0x00000000
        /*0080*/ 	.short	0x0001
        /*0082*/ 	.short	0x0008
        /*0084*/ 	.byte	0x00, 0xf5, 0x21, 0x00


	//----- nvinfo : EIATTR_KPARAM_INFO
	.align		4
.L_315:
        /*0088*/ 	.byte	0x04, 0x17
        /*008a*/ 	.short	(.L_317 - .L_316)
.L_316:
        /*008c*/ 	.word	0x00000000
        /*0090*/ 	.short	0x0000
        /*0092*/ 	.short	0x0000
        /*0094*/ 	.byte	0x00, 0xf5, 0x21, 0x00


	//----- nvinfo : EIATTR_SPARSE_MMA_MASK
	.align		4
.L_317:
        /*0098*/ 	.byte	0x03, 0x50
        /*009a*/ 	.short	0x0000


	//----- nvinfo : EIATTR_MAXREG_COUNT
	.align		4
        /*009c*/ 	.byte	0x03, 0x1b
        /*009e*/ 	.short	0x00ff


	//----- nvinfo : EIATTR_MERCURY_ISA_VERSION
	.align		4
        /*00a0*/ 	.byte	0x03, 0x5f
        /*00a2*/ 	.short	0x0101


	//----- nvinfo : EIATTR_VRC_CTA_INIT_COUNT
	.align		4
        /*00a4*/ 	.byte	0x02, 0x4a
	.zero		1
	.zero		1


	//----- nvinfo : EIATTR_EXIT_INSTR_OFFSETS
	.align		4
        /*00a8*/ 	.byte	0x04, 0x1c
        /*00aa*/ 	.short	(.L_319 - .L_318)


	//   ....[0]....
.L_318:
        /*00ac*/ 	.word	0x00000070


	//   ....[1]....
        /*00b0*/ 	.word	0x00000dc0


	//----- nvinfo : EIATTR_CRS_STACK_SIZE
	.align		4
.L_319:
        /*00b4*/ 	.byte	0x04, 0x1e
        /*00b6*/ 	.short	(.L_321 - .L_320)
.L_320:
        /*00b8*/ 	.word	0x00000000


	//----- nvinfo : EIATTR_CBANK_PARAM_SIZE
	.align		4
.L_321:
        /*00bc*/ 	.byte	0x03, 0x19
        /*00be*/ 	.short	0x0030


	//----- nvinfo : EIATTR_PARAM_CBANK
	.align		4
        /*00c0*/ 	.byte	0x04, 0x0a
        /*00c2*/ 	.short	(.L_323 - .L_322)
	.align		4
.L_322:
        /*00c4*/ 	.word	index@(.nv.constant0._Z27dendriticComputation_kernelPfPKfS1_ffffii)
        /*00c8*/ 	.short	0x0380
        /*00ca*/ 	.short	0x0030


	//----- nvinfo : EIATTR_SW_WAR
	.align		4
.L_323:
        /*00cc*/ 	.byte	0x04, 0x36
        /*00ce*/ 	.short	(.L_325 - .L_324)
.L_324:
        /*00d0*/ 	.word	0x00000008
.L_325:


//--------------------- .nv.info._Z23applyHomeostasis_kernelPfPKffffi --------------------------
	.section	.nv.info._Z23applyHomeostasis_kernelPfPKffffi,"",@"SHT_CUDA_INFO"
	.sectionflags	@""
	.align	4


	//----- nvinfo : EIATTR_CUDA_API_VERSION
	.align		4
        /*0000*/ 	.byte	0x04, 0x37
        /*0002*/ 	.short	(.L_327 - .L_326)
.L_326:
        /*0004*/ 	.word	0x00000082


	//----- nvinfo : EIATTR_KPARAM_INFO
	.align		4
.L_327:
        /*0008*/ 	.byte	0x04, 0x17
        /*000a*/ 	.short	(.L_329 - .L_328)
.L_328:
        /*000c*/ 	.word	0x00000000
        /*0010*/ 	.short	0x0005
        /*0012*/ 	.short	0x001c
        /*0014*/ 	.byte	0x00, 0xf0, 0x11, 0x00


	//----- nvinfo : EIATTR_KPARAM_INFO
	.align		4
.L_329:
        /*0018*/ 	.byte	0x04, 0x17
        /*001a*/ 	.short	(.L_331 - .L_330)
.L_330:
        /*001c*/ 	.word	0x00000000
        /*0020*/ 	.short	0x0004
        /*0022*/ 	.short	0x0018
        /*0024*/ 	.byte	0x00, 0xf0, 0x11, 0x00


	//----- nvinfo : EIATTR_KPARAM_INFO
	.align		4
.L_331:
        /*0028*/ 	.byte	0x04, 0x17
        /*002a*/ 	.short	(.L_333 - .L_332)
.L_332:
        /*002c*/ 	.word	0x00000000
        /*0030*/ 	.short	0x0003
        /*0032*/ 	.short	0x0014
        /*0034*/ 	.byte	0x00, 0xf0, 0x11, 0x00


	//----- nvinfo : EIATTR_KPARAM_INFO
	.align		4
.L_333:
        /*0038*/ 	.byte	0x04, 0x17
        /*003a*/ 	.short	(.L_335 - .L_334)
.L_334:
        /*003c*/ 	.word	0x00000000
        /*0040*/ 	.short	0x0002
        /*0042*/ 	.short	0x0010
        /*0044*/ 	.byte	0x00, 0xf0, 0x11, 0x00


	//----- nvinfo : EIATTR_KPARAM_INFO
	.align		4
.L_335:
        /*0048*/ 	.byte	0x04, 0x17
        /*004a*/ 	.short	(.L_337 - .L_336)
.L_336:
        /*004c*/ 	.word	0x00000000
        /*0050*/ 	.short	0x0001
        /*0052*/ 	.short	0x0008
        /*0054*/ 	.byte	0x00, 0xf5, 0x21, 0x00


	//----- nvinfo : EIATTR_KPARAM_INFO
	.align		4
.L_337:
        /*0058*/ 	.byte	0x04, 0x17
        /*005a*/ 	.short	(.L_339 - .L_338)
.L_338:
        /*005c*/ 	.word	0x00000000
        /*0060*/ 	.short	0x0000
        /*0062*/ 	.short	0x0000
        /*0064*/ 	.byte	0x00, 0xf5, 0x21, 0x00


	//----- nvinfo : EIATTR_SPARSE_MMA_MASK
	.align		4
.L_339:
        /*0068*/ 	.byte	0x03, 0x50
        /*006a*/ 	.short	0x0000


	//----- nvinfo : EIATTR_MAXREG_COUNT
	.align		4
        /*006c*/ 	.byte	0x03, 0x1b
        /*006e*/ 	.short	0x00ff


	//----- nvinfo : EIATTR_MERCURY_ISA_VERSION
	.align		4
        /*0070*/ 	.byte	0x03, 0x5f
        /*0072*/ 	.short	0x0101


	//----- nvinfo : EIATTR_VRC_CTA_INIT_COUNT
	.align		4
        /*0074*/ 	.byte	0x02, 0x4a
	.zero		1
	.zero		1


	//----- nvinfo : EIATTR_EXIT_INSTR_OFFSETS
	.align		4
        /*0078*/ 	.byte	0x04, 0x1c
        /*007a*/ 	.short	(.L_341 - .L_340)


	//   ....[0]....
.L_340:
        /*007c*/ 	.word	0x00000070


	//   ....[1]....
        /*0080*/ 	.word	0x00000250


	//----- nvinfo : EIATTR_CRS_STACK_SIZE
	.align		4
.L_341:
        /*0084*/ 	.byte	0x04, 0x1e
        /*0086*/ 	.short	(.L_343 - .L_342)
.L_342:
        /*0088*/ 	.word	0x00000000


	//----- nvinfo : EIATTR_CBANK_PARAM_SIZE
	.align		4
.L_343:
        /*008c*/ 	.byte	0x03, 0x19
        /*008e*/ 	.short	0x0020


	//----- nvinfo : EIATTR_PARAM_CBANK
	.align		4
        /*0090*/ 	.byte	0x04, 0x0a
        /*0092*/ 	.short	(.L_345 - .L_344)
	.align		4
.L_344:
        /*0094*/ 	.word	index@(.nv.constant0._Z23applyHomeostasis_kernelPfPKffffi)
        /*0098*/ 	.short	0x0380
        /*009a*/ 	.short	0x0020


	//----- nvinfo : EIATTR_SW_WAR
	.align		4
.L_345:
        /*009c*/ 	.byte	0x04, 0x36
        /*009e*/ 	.short	(.L_347 - .L_346)
.L_346:
        /*00a0*/ 	.word	0x00000008
.L_347:


//--------------------- .nv.info._Z36addDipolarSkyrmionInteraction_kernelPfS_S_PKfS1_S1_S1_S1_fiii --------------------------
	.section	.nv.info._Z36addDipolarSkyrmionInteraction_kernelPfS_S_PKfS1_S1_S1_S1_fiii,"",@"SHT_CUDA_INFO"
	.sectionflags	@""
	.align	4


	//----- nvinfo : EIATTR_CUDA_API_VERSION
	.align		4
        /*0000*/ 	.byte	0x04, 0x37
        /*0002*/ 	.short	(.L_349 - .L_348)
.L_348:
        /*0004*/ 	.word	0x00000082


	//----- nvinfo : EIATTR_KPARAM_INFO
	.align		4
.L_349:
        /*0008*/ 	.byte	0x04, 0x17
        /*000a*/ 	.short	(.L_351 - .L_350)
.L_350:
        /*000c*/ 	.word	0x00000000
        /*0010*/ 	.short	0x000b
        /*0012*/ 	.short	0x004c
        /*0014*/ 	.byte	0x00, 0xf0, 0x11, 0x00


	//----- nvinfo : EIATTR_KPARAM_INFO
	.align		4
.L_351:
        /*0018*/ 	.byte	0x04, 0x17
        /*001a*/ 	.short	(.L_353 - .L_352)
.L_352:
        /*001c*/ 	.word	0x00000000
        /*0020*/ 	.short	0x000a
        /*0022*/ 	.short	0x0048
        /*0024*/ 	.byte	0x00, 0xf0, 0x11, 0x00


	//----- nvinfo : EIATTR_KPARAM_INFO
	.align		4
.L_353:
        /*0028*/ 	.byte	0x04, 0x17
        /*002a*/ 	.short	(.L_355 - .L_354)
.L_354:
        /*002c*/ 	.word	0x00000000
        /*0030*/ 	.short	0x0009
        /*0032*/ 	.short	0x0044
        /*0034*/ 	.byte	0x00, 0xf0, 0x11, 0x00


	//----- nvinfo : EIATTR_KPARAM_INFO
	.align		4
.L_355:
        /*0038*/ 	.byte	0x04, 0x17
        /*003a*/ 	.short	(.L_357 - .L_356)
.L_356:
        /*003c*/ 	.word	0x00000000
        /*0040*/ 	.short	0x0008
        /*0042*/ 	.short	0x0040
        /*0044*/ 	.byte	0x00, 0xf0, 0x11, 0x00


	//----- nvinfo : EIATTR_KPARAM_INFO
	.align		4
.L_357:
        /*0048*/ 	.byte	0x04, 0x17
        /*004a*/ 	.short	(.L_359 - .L_358)
.L_358:
        /*004c*/ 	.word	0x00000000
        /*0050*/ 	.short	0x0007
        /*0052*/ 	.short	0x0038
        /*0054*/ 	.byte	0x00, 0xf5, 0x21, 0x00


	//----- nvinfo : EIATTR_KPARAM_INFO
	.align		4
.L_359:
        /*0058*/ 	.byte	0x04, 0x17
        /*005a*/ 	.short	(.L_361 - .L_360)
.L_360:
        /*005c*/ 	.word	0x00000000
        /*0060*/ 	.short	0x0006
        /*0062*/ 	.short	0x0030
        /*0064*/ 	.byte	0x00, 0xf5, 0x21, 0x00


	//----- nvinfo : EIATTR_KPARAM_INFO
	.align		4
.L_361:
        /*0068*/ 	.byte	0x04, 0x17
        /*006a*/ 	.short	(.L_363 - .L_362)
.L_362:
        /*006c*/ 	.word	0x00000000
        /*0070*/ 	.short	0x0005
        /*0072*/ 	.short	0x0028
        /*0074*/ 	.byte	0x00, 0xf5, 0x21, 0x00


	//----- nvinfo : EIATTR_KPARAM_INFO
	.align		4
.L_363:
        /*0078*/ 	.byte	0x04, 0x17
        /*007a*/ 	.short	(.L_365 - .L_364)
.L_364:
        /*007c*/ 	.word	0x00000000
        /*0080*/ 	.short	0x0004
        /*0082*/ 	.short	0x0020
        /*0084*/ 	.byte	0x00, 0xf5, 0x21, 0x00


	//----- nvinfo : EIATTR_KPARAM_INFO
	.align		4
.L_365:
        /*0088*/ 	.byte	0x04, 0x17
        /*008a*/ 	.short	(.L_367 - .L_366)
.L_366:
        /*008c*/ 	.word	0x00000000
        /*0090*/ 	.short	0x0003
        /*0092*/ 	.short	0x0018
        /*0094*/ 	.byte	0x00, 0xf5, 0x21, 0x00


	//----- nvinfo : EIATTR_KPARAM_INFO
	.align		4
.L_367:
        /*0098*/ 	.byte	0x04, 0x17
        /*009a*/ 	.short	(.L_369 - .L_368)
.L_368:
        /*009c*/ 	.word	0x00000000
        /*00a0*/ 	.short	0x0002
        /*00a2*/ 	.short	0x0010
        /*00a4*/ 	.byte	0x00, 0xf5, 0x21, 0x00


	//----- nvinfo : EIATTR_KPARAM_INFO
	.align		4
.L_369:
        /*00a8*/ 	.byte	0x04, 0x17
        /*00aa*/ 	.short	(.L_371 - .L_370)
.L_370:
        /*00ac*/ 	.word	0x00000000
        /*00b0*/ 	.short	0x0001
        /*00b2*/ 	.short	0x0008
        /*00b4*/ 	.byte	0x00, 0xf5, 0x21, 0x00


	//----- nvinfo : EIATTR_KPARAM_INFO
	.align		4
.L_371:
        /*00b8*/ 	.byte	0x04, 0x17
        /*00ba*/ 	.short	(.L_373 - .L_372)
.L_372:
        /*00bc*/ 	.word	0x00000000
        /*00c0*/ 	.short	0x0000
        /*00c2*/ 	.short	0x0000
        /*00c4*/ 	.byte	0x00, 0xf5, 0x21, 0x00


	//----- nvinfo : EIATTR_SPARSE_MMA_MASK
	.align		4
.L_373:
        /*00c8*/ 	.byte	0x03, 0x50
        /*00ca*/ 	.short	0x0000


	//----- nvinfo : EIATTR_MAXREG_COUNT
	.align		4
        /*00cc*/ 	.byte	0x03, 0x1b
        /*00ce*/ 	.short	0x00ff


	//----- nvinfo : EIATTR_MERCURY_ISA_VERSION
	.align		4
        /*00d0*/ 	.byte	0x03, 0x5f
        /*00d2*/ 	.short	0x0101


	//----- nvinfo : EIATTR_VRC_CTA_INIT_COUNT
	.align		4
        /*00d4*/ 	.byte	0x02, 0x4a
	.zero		1
	.zero		1


	//----- nvinfo : EIATTR_EXIT_INSTR_OFFSETS
	.align		4
        /*00d8*/ 	.byte	0x04, 0x1c
        /*00da*/ 	.short	(.L_375 - .L_374)


	//   ....[0]....
.L_374:
        /*00dc*/ 	.word	0x000000a0


	//   ....[1]....
        /*00e0*/ 	.word	0x00000100


	//   ....[2]....
        /*00e4*/ 	.word	0x00000390


	//   ....[3]....
        /*00e8*/ 	.word	0x00003150


	//----- nvinfo : EIATTR_CRS_STACK_SIZE
	.align		4
.L_375:
        /*00ec*/ 	.byte	0x04, 0x1e
        /*00ee*/ 	.short	(.L_377 - .L_376)
.L_376:
        /*00f0*/ 	.word	0x00000000


	//----- nvinfo : EIATTR_CBANK_PARAM_SIZE
	.align		4
.L_377:
        /*00f4*/ 	.byte	0x03, 0x19
        /*00f6*/ 	.short	0x0050


	//----- nvinfo : EIATTR_PARAM_CBANK
	.align		4
        /*00f8*/ 	.byte	0x04, 0x0a
        /*00fa*/ 	.short	(.L_379 - .L_378)
	.align		4
.L_378:
        /*00fc*/ 	.word	index@(.nv.constant0._Z36addDipolarSkyrmionInteraction_kernelPfS_S_PKfS1_S1_S1_S1_fiii)
        /*0100*/ 	.short	0x0380
        /*0102*/ 	.short	0x0050


	//----- nvinfo : EIATTR_SW_WAR
	.align		4
.L_379:
        /*0104*/ 	.byte	0x04, 0x36
        /*0106*/ 	.short	(.L_381 - .L_380)
.L_380:
        /*0108*/ 	.word	0x00000008
.L_381:


//--------------------- .nv.info._Z20updateLLBloch_kernelPfS_S_S_PKfS1_S1_S1_ffffffiii --------------------------
	.section	.nv.info._Z20updateLLBloch_kernelPfS_S_S_PKfS1_S1_S1_ffffffiii,"",@"SHT_CUDA_INFO"
	.sectionflags	@""
	.align	4


	//----- nvinfo : EIATTR_CUDA_API_VERSION
	.align		4
        /*0000*/ 	.byte	0x04, 0x37
        /*0002*/ 	.short	(.L_383 - .L_382)
.L_382:
        /*0004*/ 	.word	0x00000082


	//----- nvinfo : EIATTR_KPARAM_INFO
	.align		4
.L_383:
        /*0008*/ 	.byte	0x04, 0x17
        /*000a*/ 	.short	(.L_385 - .L_384)
.L_384:
        /*000c*/ 	.word	0x00000000
        /*0010*/ 	.short	0x0010
        /*0012*/ 	.short	0x0060
        /*0014*/ 	.byte	0x00, 0xf0, 0x11, 0x00


	//----- nvinfo : EIATTR_KPARAM_INFO
	.align		4
.L_385:
        /*0018*/ 	.byte	0x04, 0x17
        /*001a*/ 	.short	(.L_387 - .L_386)
.L_386:
        /*001c*/ 	.word	0x00000000
        /*0020*/ 	.short	0x000f
        /*0022*/ 	.short	0x005c
        /*0024*/ 	.byte	0x00, 0xf0, 0x11, 0x00


	//----- nvinfo : EIATTR_KPARAM_INFO
	.align		4
.L_387:
        /*0028*/ 	.byte	0x04, 0x17
        /*002a*/ 	.short	(.L_389 - .L_388)
.L_388:
        /*002c*/ 	.word	0x00000000
        /*0030*/ 	.short	0x000e
        /*0032*/ 	.short	0x0058
        /*0034*/ 	.byte	0x00, 0xf0, 0x11, 0x00


	//----- nvinfo : EIATTR_KPARAM_INFO
	.align		4
.L_389:
        /*0038*/ 	.byte	0x04, 0x17
        /*003a*/ 	.short	(.L_391 - .L_390)
.L_390:
        /*003c*/ 	.word	0x00000000
        /*0040*/ 	.short	0x000d
        /*0042*/ 	.short	0x0054
        /*0044*/ 	.byte	0x00, 0xf0, 0x11, 0x00


	//----- nvinfo : EIATTR_KPARAM_INFO
	.align		4
.L_391:
        /*0048*/ 	.byte	0x04, 0x17
        /*004a*/ 	.short	(.L_393 - .L_392)
.L_392:
        /*004c*/ 	.word	0x00000000
        /*0050*/ 	.short	0x000c
        /*0052*/ 	.short	0x0050
        /*0054*/ 	.byte	0x00, 0xf0, 0x11, 0x00


	//----- nvinfo : EIATTR_KPARAM_INFO
	.align		4
.L_393:
        /*0058*/ 	.byte	0x04, 0x17
        /*005a*/ 	.short	(.L_395 - .L_394)
.L_394:
        /*005c*/ 	.word	0x00000000
        /*0060*/ 	.short	0x000b
        /*0062*/ 	.short	0x004c
        /*0064*/ 	.byte	0x00, 0xf0, 0x11, 0x00


	//----- nvinfo : EIATTR_KPARAM_INFO
	.align		4
.L_395:
        /*0068*/ 	.byte	0x04, 0x17
        /*006a*/ 	.short	(.L_397 - .L_396)
.L_396:
        /*006c*/ 	.word	0x00000000
        /*0070*/ 	.short	0x000a
        /*0072*/ 	.short	0x0048
        /*0074*/ 	.byte	0x00, 0xf0, 0x11, 0x00


	//----- nvinfo : EIATTR_KPARAM_INFO
	.align		4
.L_397:
        /*0078*/ 	.byte	0x04, 0x17
        /*007a*/ 	.short	(.L_399 - .L_398)
.L_398:
        /*007c*/ 	.word	0x00000000
        /*0080*/ 	.short	0x0009
        /*0082*/ 	.short	0x0044
        /*0084*/ 	.byte	0x00, 0xf0, 0x11, 0x00


	//----- nvinfo : EIATTR_KPARAM_INFO
	.align		4
.L_399:
        /*0088*/ 	.byte	0x04, 0x17
        /*008a*/ 	.short	(.L_401 - .L_400)
.L_400:
        /*008c*/ 	.word	0x00000000
        /*0090*/ 	.short	0x0008
        /*0092*/ 	.short	0x0040
        /*0094*/ 	.byte	0x00, 0xf0, 0x11, 0x00


	//----- nvinfo : EIATTR_KPARAM_INFO
	.align		4
.L_401:
        /*0098*/ 	.byte	0x04, 0x17
        /*009a*/ 	.short	(.L_403 - .L_402)
.L_402:
        /*009c*/ 	.word	0x00000000
        /*00a0*/ 	.short	0x0007
        /*00a2*/ 	.short	0x0038
        /*00a4*/ 	.byte	0x00, 0xf5, 0x21, 0x00


	//----- nvinfo : EIATTR_KPARAM_INFO
	.align		4
.L_403:
        /*00a8*/ 	.byte	0x04, 0x17
        /*00aa*/ 	.short	(.L_405 - .L_404)
.L_404:
        /*00ac*/ 	.word	0x00000000
        /*00b0*/ 	.short	0x0006
        /*00b2*/ 	.short	0x0030
        /*00b4*/ 	.byte	0x00, 0xf5, 0x21, 0x00


	//----- nvinfo : EIATTR_KPARAM_INFO
	.align		4
.L_405:
        /*00b8*/ 	.byte	0x04, 0x17
        /*00ba*/ 	.short	(.L_407 - .L_406)
.L_406:
        /*00bc*/ 	.word	0x00000000
        /*00c0*/ 	.short	0x0005
        /*00c2*/ 	.short	0x0028
        /*00c4*/ 	.byte	0x00, 0xf5, 0x21, 0x00


	//----- nvinfo : EIATTR_KPARAM_INFO
	.align		4
.L_407:
        /*00c8*/ 	.byte	0x04, 0x17
        /*00ca*/ 	.short	(.L_409 - .L_408)
.L_408:
        /*00cc*/ 	.word	0x00000000
        /*00d0*/ 	.short	0x0004
        /*00d2*/ 	.short	0x0020
        /*00d4*/ 	.byte	0x00, 0xf5, 0x21, 0x00


	//----- nvinfo : EIATTR_KPARAM_INFO
	.align		4
.L_409:
        /*00d8*/ 	.byte	0x04, 0x17
        /*00da*/ 	.short	(.L_411 - .L_410)
.L_410:
        /*00dc*/ 	.word	0x00000000
        /*00e0*/ 	.short	0x0003
        /*00e2*/ 	.short	0x0018
        /*00e4*/ 	.byte	0x00, 0xf5, 0x21, 0x00


	//----- nvinfo : EIATTR_KPARAM_INFO
	.align		4
.L_411:
        /*00e8*/ 	.byte	0x04, 0x17
        /*00ea*/ 	.short	(.L_413 - .L_412)
.L_412:
        /*00ec*/ 	.word	0x00000000
        /*00f0*/ 	.short	0x0002
        /*00f2*/ 	.short	0x0010
        /*00f4*/ 	.byte	0x00, 0xf5, 0x21, 0x00


	//----- nvinfo : EIATTR_KPARAM_INFO
	.align		4
.L_413:
        /*00f8*/ 	.byte	0x04, 0x17
        /*00fa*/ 	.short	(.L_415 - .L_414)
.L_414:
        /*00fc*/ 	.word	0x00000000
        /*0100*/ 	.short	0x0001
        /*0102*/ 	.short	0x0008
        /*0104*/ 	.byte	0x00, 0xf5, 0x21, 0x00


	//----- nvinfo : EIATTR_KPARAM_INFO
	.align		4
.L_415:
        /*0108*/ 	.byte	0x04, 0x17
        /*010a*/ 	.short	(.L_417 - .L_416)
.L_416:
        /*010c*/ 	.word	0x00000000
        /*0110*/ 	.short	0x0000
        /*0112*/ 	.short	0x0000
        /*0114*/ 	.byte	0x00, 0xf5, 0x21, 0x00


	//----- nvinfo : EIATTR_SPARSE_MMA_MASK
	.align		4
.L_417:
        /*0118*/ 	.byte	0x03, 0x50
        /*011a*/ 	.short	0x0000


	//----- nvinfo : EIATTR_MAXREG_COUNT
	.align		4
        /*011c*/ 	.byte	0x03, 0x1b
        /*011e*/ 	.short	0x00ff


	//----- nvinfo : EIATTR_MERCURY_ISA_VERSION
	.align		4
        /*0120*/ 	.byte	0x03, 0x5f
        /*0122*/ 	.short	0x0101


	//----- nvinfo : EIATTR_VRC_CTA_INIT_COUNT
	.align		4
        /*0124*/ 	.byte	0x02, 0x4a
	.zero		1
	.zero		1


	//----- nvinfo : EIATTR_EXIT_INSTR_OFFSETS
	.align		4
        /*0128*/ 	.byte	0x04, 0x1c
        /*012a*/ 	.short	(.L_419 - .L_418)


	//   ....[0]....
.L_418:
        /*012c*/ 	.word	0x000000a0


	//   ....[1]....
        /*0130*/ 	.word	0x000002e0


	//   ....[2]....
        /*0134*/ 	.word	0x00000940


	//   ....[3]....
        /*0138*/ 	.word	0x00000d20


	//   ....[4]....
        /*013c*/ 	.word	0x00000fe0


	//----- nvinfo : EIATTR_CRS_STACK_SIZE
	.align		4
.L_419:
        /*0140*/ 	.byte	0x04, 0x1e
        /*0142*/ 	.short	(.L_421 - .L_420)
.L_420:
        /*0144*/ 	.word	0x00000000


	//----- nvinfo : EIATTR_CBANK_PARAM_SIZE
	.align		4
.L_421:
        /*0148*/ 	.byte	0x03, 0x19
        /*014a*/ 	.short	0x0064


	//----- nvinfo : EIATTR_PARAM_CBANK
	.align		4
        /*014c*/ 	.byte	0x04, 0x0a
        /*014e*/ 	.short	(.L_423 - .L_422)
	.align		4
.L_422:
        /*0150*/ 	.word	index@(.nv.constant0._Z20updateLLBloch_kernelPfS_S_S_PKfS1_S1_S1_ffffffiii)
        /*0154*/ 	.short	0x0380
        /*0156*/ 	.short	0x0064


	//----- nvinfo : EIATTR_SW_WAR
	.align		4
.L_423:
        /*0158*/ 	.byte	0x04, 0x36
        /*015a*/ 	.short	(.L_425 - .L_424)
.L_424:
        /*015c*/ 	.word	0x00000008
.L_425:


//--------------------- .nv.info._Z33atomisticContinuumCoupling_kernelPfS_S_PKfS1_S1_S1_S1_S1_S1_ffiii --------------------------
	.section	.nv.info._Z33atomisticContinuumCoupling_kernelPfS_S_PKfS1_S1_S1_S1_S1_S1_ffiii,"",@"SHT_CUDA_INFO"
	.sectionflags	@""
	.align	4


	//----- nvinfo : EIATTR_CUDA_API_VERSION
	.align		4
        /*0000*/ 	.byte	0x04, 0x37
        /*0002*/ 	.short	(.L_427 - .L_426)
.L_426:
        /*0004*/ 	.word	0x00000082


	//----- nvinfo : EIATTR_KPARAM_INFO
	.align		4
.L_427:
        /*0008*/ 	.byte	0x04, 0x17
        /*000a*/ 	.short	(.L_429 - .L_428)
.L_428:
        /*000c*/ 	.word	0x00000000
        /*0010*/ 	.short	0x000e
        /*0012*/ 	.short	0x0060
        /*0014*/ 	.byte	0x00, 0xf0, 0x11, 0x00


	//----- nvinfo : EIATTR_KPARAM_INFO
	.align		4
.L_429:
        /*0018*/ 	.byte	0x04, 0x17
        /*001a*/ 	.short	(.L_431 - .L_430)
.L_430:
        /*001c*/ 	.word	0x00000000
        /*0020*/ 	.short	0x000d
        /*0022*/ 	.short	0x005c
        /*0024*/ 	.byte	0x00, 0xf0, 0x11, 0x00


	//----- nvinfo : EIATTR_KPARAM_INFO
	.align		4
.L_431:
        /*0028*/ 	.byte	0x04, 0x17
        /*002a*/ 	.short	(.L_433 - .L_432)
.L_432:
        /*002c*/ 	.word	0x00000000
        /*0030*/ 	.short	0x000c
        /*0032*/ 	.short	0x0058
        /*0034*/ 	.byte	0x00, 0xf0, 0x11, 0x00


	//----- nvinfo : EIATTR_KPARAM_INFO
	.align		4
.L_433:
        /*0038*/ 	.byte	0x04, 0x17
        /*003a*/ 	.short	(.L_435 - .L_434)
.L_434:
        /*003c*/ 	.word	0x00000000
        /*0040*/ 	.short	0x000b
        /*0042*/ 	.short	0x0054
        /*0044*/ 	.byte	0x00, 0xf0, 0x11, 0x00


	//----- nvinfo : EIATTR_KPARAM_INFO
	.align		4
.L_435:
        /*0048*/ 	.byte	0x04, 0x17
        /*004a*/ 	.short	(.L_437 - .L_436)
.L_436:
        /*004c*/ 	.word	0x00000000
        /*0050*/ 	.short	0x000a
        /*0052*/ 	.short	0x0050
        /*0054*/ 	.byte	0x00, 0xf0, 0x11, 0x00


	//----- nvinfo : EIATTR_KPARAM_INFO
	.align		4
.L_437:
        /*0058*/ 	.byte	0x04, 0x17
        /*005a*/ 	.short	(.L_439 - .L_438)
.L_438:
        /*005c*/ 	.word	0x00000000
        /*0060*/ 	.short	0x0009
        /*0062*/ 	.short	0x0048
        /*0064*/ 	.byte	0x00, 0xf5, 0x21, 0x00


	//----- nvinfo : EIATTR_KPARAM_INFO
	.align		4
.L_439:
        /*0068*/ 	.byte	0x04, 0x17
        /*006a*/ 	.short	(.L_441 - .L_440)
.L_440:
        /*006c*/ 	.word	0x00000000
        /*0070*/ 	.short	0x0008
        /*0072*/ 	.short	0x0040
        /*0074*/ 	.byte	0x00, 0xf5, 0x21, 0x00


	//----- nvinfo : EIATTR_KPARAM_INFO
	.align		4
.L_441:
        /*0078*/ 	.byte	0x04, 0x17
        /*007a*/ 	.short	(.L_443 - .L_442)
.L_442:
        /*007c*/ 	.word	0x00000000
        /*0080*/ 	.short	0x0007
        /*0082*/ 	.short	0x0038
        /*0084*/ 	.byte	0x00, 0xf5, 0x21, 0x00


	//----- nvinfo : EIATTR_KPARAM_INFO
	.align		4
.L_443:
        /*0088*/ 	.byte	0x04, 0x17
        /*008a*/ 	.short	(.L_445 - .L_444)
.L_444:
        /*008c*/ 	.word	0x00000000
        /*0090*/ 	.short	0x0006
        /*0092*/ 	.short	0x0030
        /*0094*/ 	.byte	0x00, 0xf5, 0x21, 0x00


	//----- nvinfo : EIATTR_KPARAM_INFO
	.align		4
.L_445:
        /*0098*/ 	.byte	0x04, 0x17
        /*009a*/ 	.short	(.L_447 - .L_446)
.L_446:
        /*009c*/ 	.word	0x00000000
        /*00a0*/ 	.short	0x0005
        /*00a2*/ 	.short	0x0028
        /*00a4*/ 	.byte	0x00, 0xf5, 0x21, 0x00


	//----- nvinfo : EIATTR_KPARAM_INFO
	.align		4
.L_447:
        /*00a8*/ 	.byte	0x04, 0x17
        /*00aa*/ 	.short	(.L_449 - .L_448)
.L_448:
        /*00ac*/ 	.word	0x00000000
        /*00b0*/ 	.short	0x0004
        /*00b2*/ 	.short	0x0020
        /*00b4*/ 	.byte	0x00, 0xf5, 0x21, 0x00


	//----- nvinfo : EIATTR_KPARAM_INFO
	.align		4
.L_449:
        /*00b8*/ 	.byte	0x04, 0x17
        /*00ba*/ 	.short	(.L_451 - .L_450)
.L_450:
        /*00bc*/ 	.word	0x00000000
        /*00c0*/ 	.short	0x0003
        /*00c2*/ 	.short	0x0018
        /*00c4*/ 	.byte	0x00, 0xf5, 0x21, 0x00


	//----- nvinfo : EIATTR_KPARAM_INFO
	.align		4
.L_451:
        /*00c8*/ 	.byte	0x04, 0x17
        /*00ca*/ 	.short	(.L_453 - .L_452)
.L_452:
        /*00cc*/ 	.word	0x00000000
        /*00d0*/ 	.short	0x0002
        /*00d2*/ 	.short	0x0010
        /*00d4*/ 	.byte	0x00, 0xf5, 0x21, 0x00


	//----- nvinfo : EIATTR_KPARAM_INFO
	.align		4
.L_453:
        /*00d8*/ 	.byte	0x04, 0x17
        /*00da*/ 	.short	(.L_455 - .L_454)
.L_454:
        /*00dc*/ 	.word	0x00000000
        /*00e0*/ 	.short	0x0001
        /*00e2*/ 	.short	0x0008
        /*00e4*/ 	.byte	0x00, 0xf5, 0x21, 0x00


	//----- nvinfo : EIATTR_KPARAM_INFO
	.align		4
.L_455:
        /*00e8*/ 	.byte	0x04, 0x17
        /*00ea*/ 	.short	(.L_457 - .L_456)
.L_456:
        /*00ec*/ 	.word	0x00000000
        /*00f0*/ 	.short	0x0000
        /*00f2*/ 	.short	0x0000
        /*00f4*/ 	.byte	0x00, 0xf5, 0x21, 0x00


	//----- nvinfo : EIATTR_SPARSE_MMA_MASK
	.align		4
.L_457:
        /*00f8*/ 	.byte	0x03, 0x50
        /*00fa*/ 	.short	0x0000


	//----- nvinfo : EIATTR_MAXREG_COUNT
	.align		4
        /*00fc*/ 	.byte	0x03, 0x1b
        /*00fe*/ 	.short	0x00ff


	//----- nvinfo : EIATTR_MERCURY_ISA_VERSION
	.align		4
        /*0100*/ 	.byte	0x03, 0x5f
        /*0102*/ 	.short	0x0101


	//----- nvinfo : EIATTR_VRC_CTA_INIT_COUNT
	.align		4
        /*0104*/ 	.byte	0x02, 0x4a
	.zero		1
	.zero		1


	//----- nvinfo : EIATTR_EXIT_INSTR_OFFSETS
	.align		4
        /*0108*/ 	.byte	0x04, 0x1c
        /*010a*/ 	.short	(.L_459 - .L_458)


	//   ....[0]....
.L_458:
        /*010c*/ 	.word	0x000000a0


	//   ....[1]....
        /*0110*/ 	.word	0x00000100


	//   ....[2]....
        /*0114*/ 	.word	0x00000440


	//----- nvinfo : EIATTR_CRS_STACK_SIZE
	.align		4
.L_459:
        /*0118*/ 	.byte	0x04, 0x1e
        /*011a*/ 	.short	(.L_461 - .L_460)
.L_460:
        /*011c*/ 	.word	0x00000000


	//----- nvinfo : EIATTR_CBANK_PARAM_SIZE
	.align		4
.L_461:
        /*0120*/ 	.byte	0x03, 0x19
        /*0122*/ 	.short	0x0064


	//----- nvinfo : EIATTR_PARAM_CBANK
	.align		4
        /*0124*/ 	.byte	0x04, 0x0a
        /*0126*/ 	.short	(.L_463 - .L_462)
	.align		4
.L_462:
        /*0128*/ 	.word	index@(.nv.constant0._Z33atomisticContinuumCoupling_kernelPfS_S_PKfS1_S1_S1_S1_S1_S1_ffiii)
        /*012c*/ 	.short	0x0380
        /*012e*/ 	.short	0x0064


	//----- nvinfo : EIATTR_SW_WAR
	.align		4
.L_463:
        /*0130*/ 	.byte	0x04, 0x36
        /*0132*/ 	.short	(.L_465 - .L_464)
.L_464:
        /*0134*/ 	.word	0x00000008
.L_465:


//--------------------- .nv.info._Z31addVoltageControlledRKKY_kernelPfS_S_PKfS1_S1_S1_PKhS1_ffiifiii --------------------------
	.section	.nv.info._Z31addVoltageControlledRKKY_kernelPfS_S_PKfS1_S1_S1_PKhS1_ffiifiii,"",@"SHT_CUDA_INFO"
	.sectionflags	@""
	.align	4


	//----- nvinfo : EIATTR_CUDA_API_VERSION
	.align		4
        /*0000*/ 	.byte	0x04, 0x37
        /*0002*/ 	.short	(.L_467 - .L_466)
.L_466:
        /*0004*/ 	.word	0x00000082


	//----- nvinfo : EIATTR_KPARAM_INFO
	.align		4
.L_467:
        /*0008*/ 	.byte	0x04, 0x17
        /*000a*/ 	.short	(.L_469 - .L_468)
.L_468:
        /*000c*/ 	.word	0x00000000
        /*0010*/ 	.short	0x0010
        /*0012*/ 	.short	0x0064
        /*0014*/ 	.byte	0x00, 0xf0, 0x11, 0x00


	//----- nvinfo : EIATTR_KPARAM_INFO
	.align		4
.L_469:
        /*0018*/ 	.byte	0x04, 0x17
        /*001a*/ 	.short	(.L_471 - .L_470)
.L_470:
        /*001c*/ 	.word	0x00000000
        /*0020*/ 	.short	0x000f
        /*0022*/ 	.short	0x0060
        /*0024*/ 	.byte	0x00, 0xf0, 0x11, 0x00


	//----- nvinfo : EIATTR_KPARAM_INFO
	.align		4
.L_471:
        /*0028*/ 	.byte	0x04, 0x17
        /*002a*/ 	.short	(.L_473 - .L_472)
.L_472:
        /*002c*/ 	.word	0x00000000
        /*0030*/ 	.short	0x000e
        /*0032*/ 	.short	0x005c
        /*0034*/ 	.byte	0x00, 0xf0, 0x11, 0x00


	//----- nvinfo : EIATTR_KPARAM_INFO
	.align		4
.L_473:
        /*0038*/ 	.byte	0x04, 0x17
        /*003a*/ 	.short	(.L_475 - .L_474)
.L_474:
        /*003c*/ 	.word	0x00000000
        /*0040*/ 	.short	0x000d
        /*0042*/ 	.short	0x0058
        /*0044*/ 	.byte	0x00, 0xf0, 0x11, 0x00


	//----- nvinfo : EIATTR_KPARAM_INFO
	.align		4
.L_475:
        /*0048*/ 	.byte	0x04, 0x17
        /*004a*/ 	.short	(.L_477 - .L_476)
.L_476:
        /*004c*/ 	.word	0x00000000
        /*0050*/ 	.short	0x000c
        /*0052*/ 	.short	0x0054
        /*0054*/ 	.byte	0x00, 0xf0, 0x11, 0x00


	//----- nvinfo : EIATTR_KPARAM_INFO
	.align		4
.L_477:
        /*0058*/ 	.byte	0x04, 0x17
        /*005a*/ 	.short	(.L_479 - .L_478)
.L_478:
        /*005c*/ 	.word	0x00000000
        /*0060*/ 	.short	0x000b
        /*0062*/ 	.short	0x0050
        /*0064*/ 	.byte	0x00, 0xf0, 0x11, 0x00


	//----- nvinfo : EIATTR_KPARAM_INFO
	.align		4
.L_479:
        /*0068*/ 	.byte	0x04, 0x17
        /*006a*/ 	.short	(.L_481 - .L_480)
.L_480:
        /*006c*/ 	.word	0x00000000
        /*0070*/ 	.short	0x000a
        /*0072*/ 	.short	0x004c
        /*0074*/ 	.byte	0x00, 0xf0, 0x11, 0x00


	//----- nvinfo : EIATTR_KPARAM_INFO
	.align		4
.L_481:
        /*0078*/ 	.byte	0x04, 0x17
        /*007a*/ 	.short	(.L_483 - .L_482)
.L_482:
        /*007c*/ 	.word	0x00000000
        /*0080*/ 	.short	0x0009
        /*0082*/ 	.short	0x0048
        /*0084*/ 	.byte	0x00, 0xf0, 0x11, 0x00


	//----- nvinfo : EIATTR_KPARAM_INFO
	.align		4
.L_483:
        /*0088*/ 	.byte	0x04, 0x17
        /*008a*/ 	.short	(.L_485 - .L_484)
.L_484:
        /*008c*/ 	.word	0x00000000
        /*0090*/ 	.short	0x0008
        /*0092*/ 	.short	0x0040
        /*0094*/ 	.byte	0x00, 0xf5, 0x21, 0x00


	//----- nvinfo : EIATTR_KPARAM_INFO
	.align		4
.L_485:
        /*0098*/ 	.byte	0x04, 0x17
        /*009a*/ 	.short	(.L_487 - .L_486)
.L_486:
        /*009c*/ 	.word	0x00000000
        /*00a0*/ 	.short	0x0007
        /*00a2*/ 	.short	0x0038
        /*00a4*/ 	.byte	0x00, 0xf5, 0x21, 0x00


	//----- nvinfo : EIATTR_KPARAM_INFO
	.align		4
.L_487:
        /*00a8*/ 	.byte	0x04, 0x17
        /*00aa*/ 	.short	(.L_489 - .L_488)
.L_488:
        /*00ac*/ 	.word	0x00000000
        /*00b0*/ 	.short	0x0006
        /*00b2*/ 	.short	0x0030
        /*00b4*/ 	.byte	0x00, 0xf5, 0x21, 0x00


	//----- nvinfo : EIATTR_KPARAM_INFO
	.align		4
.L_489:
        /*00b8*/ 	.byte	0x04, 0x17
        /*00ba*/ 	.short	(.L_491 - .L_490)
.L_490:
        /*00bc*/ 	.word	0x00000000
        /*00c0*/ 	.short	0x0005
        /*00c2*/ 	.short	0x0028
        /*00c4*/ 	.byte	0x00, 0xf5, 0x21, 0x00


	//----- nvinfo : EIATTR_KPARAM_INFO
	.align		4
.L_491:
        /*00c8*/ 	.byte	0x04, 0x17
        /*00ca*/ 	.short	(.L_493 - .L_492)
.L_492:
        /*00cc*/ 	.word	0x00000000
        /*00d0*/ 	.short	0x0004
        /*00d2*/ 	.short	0x0020
        /*00d4*/ 	.byte	0x00, 0xf5, 0x21, 0x00


	//----- nvinfo : EIATTR_KPARAM_INFO
	.align		4
.L_493:
        /*00d8*/ 	.byte	0x04, 0x17
        /*00da*/ 	.short	(.L_495 - .L_494)
.L_494:
        /*00dc*/ 	.word	0x00000000
        /*00e0*/ 	.short	0x0003
        /*00e2*/ 	.short	0x0018
        /*00e4*/ 	.byte	0x00, 0xf5, 0x21, 0x00


	//----- nvinfo : EIATTR_KPARAM_INFO
	.align		4
.L_495:
        /*00e8*/ 	.byte	0x04, 0x17
        /*00ea*/ 	.short	(.L_497 - .L_496)
.L_496:
        /*00ec*/ 	.word	0x00000000
        /*00f0*/ 	.short	0x0002
        /*00f2*/ 	.short	0x0010
        /*00f4*/ 	.byte	0x00, 0xf5, 0x21, 0x00


	//----- nvinfo : EIATTR_KPARAM_INFO
	.align		4
.L_497:
        /*00f8*/ 	.byte	0x04, 0x17
        /*00fa*/ 	.short	(.L_499 - .L_498)
.L_498:
        /*00fc*/ 	.word	0x00000000
        /*0100*/ 	.short	0x0001
        /*0102*/ 	.short	0x0008
        /*0104*/ 	.byte	0x00, 0xf5, 0x21, 0x00


	//----- nvinfo : EIATTR_KPARAM_INFO
	.align		4
.L_499:
        /*0108*/ 	.byte	0x04, 0x17
        /*010a*/ 	.short	(.L_501 - .L_500)
.L_500:
        /*010c*/ 	.word	0x00000000
        /*0110*/ 	.short	0x0000
        /*0112*/ 	.short	0x0000
        /*0114*/ 	.byte	0x00, 0xf5, 0x21, 0x00


	//----- nvinfo : EIATTR_SPARSE_MMA_MASK
	.align		4
.L_501:
        /*0118*/ 	.byte	0x03, 0x50
        /*011a*/ 	.short	0x0000


	//----- nvinfo : EIATTR_MAXREG_COUNT
	.align		4
        /*011c*/ 	.byte	0x03, 0x1b
        /*011e*/ 	.short	0x00ff


	//----- nvinfo : EIATTR_MERCURY_ISA_VERSION
	.align		4
        /*0120*/ 	.byte	0x03, 0x5f
        /*0122*/ 	.short	0x0101


	//----- nvinfo : EIATTR_VRC_CTA_INIT_COUNT
	.align		4
        /*0124*/ 	.byte	0x02, 0x4a
	.zero		1
	.zero		1


	//----- nvinfo : EIATTR_EXIT_INSTR_OFFSETS
	.align		4
        /*0128*/ 	.byte	0x04, 0x1c
        /*012a*/ 	.short	(.L_503 - .L_502)


	//   ....[0]....
.L_502:
        /*012c*/ 	.word	0x000000a0


	//   ....[1]....
        /*0130*/ 	.word	0x00000100


	//   ....[2]....
        /*0134*/ 	.word	0x00000190


	//   ....[3]....
        /*0138*/ 	.word	0x00001100


	//----- nvinfo : EIATTR_CRS_STACK_SIZE
	.align		4
.L_503:
        /*013c*/ 	.byte	0x04, 0x1e
        /*013e*/ 	.short	(.L_505 - .L_504)
.L_504:
        /*0140*/ 	.word	0x00000000


	//----- nvinfo : EIATTR_CBANK_PARAM_SIZE
	.align		4
.L_505:
        /*0144*/ 	.byte	0x03, 0x19
        /*0146*/ 	.short	0x0068


	//----- nvinfo : EIATTR_PARAM_CBANK
	.align		4
        /*0148*/ 	.byte	0x04, 0x0a
        /*014a*/ 	.short	(.L_507 - .L_506)
	.align		4
.L_506:
        /*014c*/ 	.word	index@(.nv.constant0._Z31addVoltageControlledRKKY_kernelPfS_S_PKfS1_S1_S1_PKhS1_ffiifiii)
        /*0150*/ 	.short	0x0380
        /*0152*/ 	.short	0x0068


	//----- nvinfo : EIATTR_SW_WAR
	.align		4
.L_507:
        /*0154*/ 	.byte	0x04, 0x36
        /*0156*/ 	.short	(.L_509 - .L_508)
.L_508:
        /*0158*/ 	.word	0x00000008
.L_509:


//--------------------- .nv.info._Z22addExchangeBias_kernelPfS_S_PKfS1_S1_S1_PKhfffiiiii --------------------------
	.section	.nv.info._Z22addExchangeBias_kernelPfS_S_PKfS1_S1_S1_PKhfffiiiii,"",@"SHT_CUDA_INFO"
	.sectionflags	@""
	.align	4


	//----- nvinfo : EIATTR_CUDA_API_VERSION
	.align		4
        /*0000*/ 	.byte	0x04, 0x37
        /*0002*/ 	.short	(.L_511 - .L_510)
.L_510:
        /*0004*/ 	.word	0x00000082


	//----- nvinfo : EIATTR_KPARAM_INFO
	.align		4
.L_511:
        /*0008*/ 	.byte	0x04, 0x17
        /*000a*/ 	.short	(.L_513 - .L_512)
.L_512:
        /*000c*/ 	.word	0x00000000
        /*0010*/ 	.short	0x000f
        /*0012*/ 	.short	0x005c
        /*0014*/ 	.byte	0x00, 0xf0, 0x11, 0x00


	//----- nvinfo : EIATTR_KPARAM_INFO
	.align		4
.L_513:
        /*0018*/ 	.byte	0x04, 0x17
        /*001a*/ 	.short	(.L_515 - .L_514)
.L_514:
        /*001c*/ 	.word	0x00000000
        /*0020*/ 	.short	0x000e
        /*0022*/ 	.short	0x0058
        /*0024*/ 	.byte	0x00, 0xf0, 0x11, 0x00


	//----- nvinfo : EIATTR_KPARAM_INFO
	.align		4
.L_515:
        /*0028*/ 	.byte	0x04, 0x17
        /*002a*/ 	.short	(.L_517 - .L_516)
.L_516:
        /*002c*/ 	.word	0x00000000
        /*0030*/ 	.short	0x000d
        /*0032*/ 	.short	0x0054
        /*0034*/ 	.byte	0x00, 0xf0, 0x11, 0x00


	//----- nvinfo : EIATTR_KPARAM_INFO
	.align		4
.L_517:
        /*0038*/ 	.byte	0x04, 0x17
        /*003a*/ 	.short	(.L_519 - .L_518)
.L_518:
        /*003c*/ 	.word	0x00000000
        /*0040*/ 	.short	0x000c
        /*0042*/ 	.short	0x0050
        /*0044*/ 	.byte	0x00, 0xf0, 0x11, 0x00


	//----- nvinfo : EIATTR_KPARAM_INFO
	.align		4
.L_519:
        /*0048*/ 	.byte	0x04, 0x17
        /*004a*/ 	.short	(.L_521 - .L_520)
.L_520:
        /*004c*/ 	.word	0x00000000
        /*0050*/ 	.short	0x000b
        /*0052*/ 	.short	0x004c
        /*0054*/ 	.byte	0x00, 0xf0, 0x11, 0x00


	//----- nvinfo : EIATTR_KPARAM_INFO
	.align		4
.L_521:
        /*0058*/ 	.byte	0x04, 0x17
        /*005a*/ 	.short	(.L_523 - .L_522)
.L_522:
        /*005c*/ 	.word	0x00000000
        /*0060*/ 	.short	0x000a
        /*0062*/ 	.short	0x0048
        /*0064*/ 	.byte	0x00, 0xf0, 0x11, 0x00


	//----- nvinfo : EIATTR_KPARAM_INFO
	.align		4
.L_523:
        /*0068*/ 	.byte	0x04, 0x17
        /*006a*/ 	.short	(.L_525 - .L_524)
.L_524:
        /*006c*/ 	.word	0x00000000
        /*0070*/ 	.short	0x0009
        /*0072*/ 	.short	0x0044
        /*0074*/ 	.byte	0x00, 0xf0, 0x11, 0x00


	//----- nvinfo : EIATTR_KPARAM_INFO
	.align		4
.L_525:
        /*0078*/ 	.byte	0x04, 0x17
        /*007a*/ 	.short	(.L_527 - .L_526)
.L_526:
        /*007c*/ 	.word	0x00000000
        /*0080*/ 	.short	0x0008
        /*0082*/ 	.short	0x0040
        /*0084*/ 	.byte	0x00, 0xf0, 0x11, 0x00


	//----- nvinfo : EIATTR_KPARAM_INFO
	.align		4
.L_527:
        /*0088*/ 	.byte	0x04, 0x17
        /*008a*/ 	.short	(.L_529 - .L_528)
.L_528:
        /*008c*/ 	.word	0x00000000
        /*0090*/ 	.short	0x0007
        /*0092*/ 	.short	0x0038
        /*0094*/ 	.byte	0x00, 0xf5, 0x21, 0x00


	//----- nvinfo : EIATTR_KPARAM_INFO
	.align		4
.L_529:
        /*0098*/ 	.byte	0x04, 0x17
        /*009a*/ 	.short	(.L_531 - .L_530)
.L_530:
        /*009c*/ 	.word	0x00000000
        /*00a0*/ 	.short	0x0006
        /*00a2*/ 	.short	0x0030
        /*00a4*/ 	.byte	0x00, 0xf5, 0x21, 0x00


	//----- nvinfo : EIATTR_KPARAM_INFO
	.align		4
.L_531:
        /*00a8*/ 	.byte	0x04, 0x17
        /*00aa*/ 	.short	(.L_533 - .L_532)
.L_532:
        /*00ac*/ 	.word	0x00000000
        /*00b0*/ 	.short	0x0005
        /*00b2*/ 	.short	0x0028
        /*00b4*/ 	.byte	0x00, 0xf5, 0x21, 0x00


	//----- nvinfo : EIATTR_KPARAM_INFO
	.align		4
.L_533:
        /*00b8*/ 	.byte	0x04, 0x17
        /*00ba*/ 	.short	(.L_535 - .L_534)
.L_534:
        /*00bc*/ 	.word	0x00000000
        /*00c0*/ 	.short	0x0004
        /*00c2*/ 	.short	0x0020
        /*00c4*/ 	.byte	0x00, 0xf5, 0x21, 0x00


	//----- nvinfo : EIATTR_KPARAM_INFO
	.align		4
.L_535:
        /*00c8*/ 	.byte	0x04, 0x17
        /*00ca*/ 	.short	(.L_537 - .L_536)
.L_536:
        /*00cc*/ 	.word	0x00000000
        /*00d0*/ 	.short	0x0003
        /*00d2*/ 	.short	0x0018
        /*00d4*/ 	.byte	0x00, 0xf5, 0x21, 0x00


	//----- nvinfo : EIATTR_KPARAM_INFO
	.align		4
.L_537:
        /*00d8*/ 	.byte	0x04, 0x17
        /*00da*/ 	.short	(.L_539 - .L_538)
.L_538:
        /*00dc*/ 	.word	0x00000000
        /*00e0*/ 	.short	0x0002
        /*00e2*/ 	.short	0x0010
        /*00e4*/ 	.byte	0x00, 0xf5, 0x21, 0x00


	//----- nvinfo : EIATTR_KPARAM_INFO
	.align		4
.L_539:
        /*00e8*/ 	.byte	0x04, 0x17
        /*00ea*/ 	.short	(.L_541 - .L_540)
.L_540:
        /*00ec*/ 	.word	0x00000000
        /*00f0*/ 	.short	0x0001
        /*00f2*/ 	.short	0x0008
        /*00f4*/ 	.byte	0x00, 0xf5, 0x21, 0x00


	//----- nvinfo : EIATTR_KPARAM_INFO
	.align		4
.L_541:
        /*00f8*/ 	.byte	0x04, 0x17
        /*00fa*/ 	.short	(.L_543 - .L_542)
.L_542:
        /*00fc*/ 	.word	0x00000000
        /*0100*/ 	.short	0x0000
        /*0102*/ 	.short	0x0000
        /*0104*/ 	.byte	0x00, 0xf5, 0x21, 0x00


	//----- nvinfo : EIATTR_SPARSE_MMA_MASK
	.align		4
.L_543:
        /*0108*/ 	.byte	0x03, 0x50
        /*010a*/ 	.short	0x0000


	//----- nvinfo : EIATTR_MAXREG_COUNT
	.align		4
        /*010c*/ 	.byte	0x03, 0x1b
        /*010e*/ 	.short	0x00ff


	//----- nvinfo : EIATTR_MERCURY_ISA_VERSION
	.align		4
        /*0110*/ 	.byte	0x03, 0x5f
        /*0112*/ 	.short	0x0101


	//----- nvinfo : EIATTR_VRC_CTA_INIT_COUNT
	.align		4
        /*0114*/ 	.byte	0x02, 0x4a
	.zero		1
	.zero		1


	//----- nvinfo : EIATTR_EXIT_INSTR_OFFSETS
	.align		4
        /*0118*/ 	.byte	0x04, 0x1c
        /*011a*/ 	.short	(.L_545 - .L_544)


	//   ....[0]....
.L_544:
        /*011c*/ 	.word	0x000000a0


	//   ....[1]....
        /*0120*/ 	.word	0x00000120


	//   ....[2]....
        /*0124*/ 	.word	0x00000170


	//   ....[3]....
        /*0128*/ 	.word	0x00002780


	//----- nvinfo : EIATTR_CRS_STACK_SIZE
	.align		4
.L_545:
        /*012c*/ 	.byte	0x04, 0x1e
        /*012e*/ 	.short	(.L_547 - .L_546)
.L_546:
        /*0130*/ 	.word	0x00000000


	//----- nvinfo : EIATTR_CBANK_PARAM_SIZE
	.align		4
.L_547:
        /*0134*/ 	.byte	0x03, 0x19
        /*0136*/ 	.short	0x0060


	//----- nvinfo : EIATTR_PARAM_CBANK
	.align		4
        /*0138*/ 	.byte	0x04, 0x0a
        /*013a*/ 	.short	(.L_549 - .L_548)
	.align		4
.L_548:
        /*013c*/ 	.word	index@(.nv.constant0._Z22addExchangeBias_kernelPfS_S_PKfS1_S1_S1_PKhfffiiiii)
        /*0140*/ 	.short	0x0380
        /*0142*/ 	.short	0x0060


	//----- nvinfo : EIATTR_SW_WAR
	.align		4
.L_549:
        /*0144*/ 	.byte	0x04, 0x36
        /*0146*/ 	.short	(.L_551 - .L_550)
.L_550:
        /*0148*/ 	.word	0x00000008
.L_551:


//--------------------- .nv.info._Z17updateSHNO_kernelPfS_S_PKfPKhffffiii --------------------------
	.section	.nv.info._Z17updateSHNO_kernelPfS_S_PKfPKhffffiii,"",@"SHT_CUDA_INFO"
	.sectionflags	@""
	.align	4


	//----- nvinfo : EIATTR_CUDA_API_VERSION
	.align		4
        /*0000*/ 	.byte	0x04, 0x37
        /*0002*/ 	.short	(.L_553 - .L_552)
.L_552:
        /*0004*/ 	.word	0x00000082


	//----- nvinfo : EIATTR_KPARAM_INFO
	.align		4
.L_553:
        /*0008*/ 	.byte	0x04, 0x17
        /*000a*/ 	.short	(.L_555 - .L_554)
.L_554:
        /*000c*/ 	.word	0x00000000
        /*0010*/ 	.short	0x000b
        /*0012*/ 	.short	0x0040
        /*0014*/ 	.byte	0x00, 0xf0, 0x11, 0x00


	//----- nvinfo : EIATTR_KPARAM_INFO
	.align		4
.L_555:
        /*0018*/ 	.byte	0x04, 0x17
        /*001a*/ 	.short	(.L_557 - .L_556)
.L_556:
        /*001c*/ 	.word	0x00000000
        /*0020*/ 	.short	0x000a
        /*0022*/ 	.short	0x003c
        /*0024*/ 	.byte	0x00, 0xf0, 0x11, 0x00


	//----- nvinfo : EIATTR_KPARAM_INFO
	.align		4
.L_557:
        /*0028*/ 	.byte	0x04, 0x17
        /*002a*/ 	.short	(.L_559 - .L_558)
.L_558:
        /*002c*/ 	.word	0x00000000
        /*0030*/ 	.short	0x0009
        /*0032*/ 	.short	0x0038
        /*0034*/ 	.byte	0x00, 0xf0, 0x11, 0x00


	//----- nvinfo : EIATTR_KPARAM_INFO
	.align		4
.L_559:
        /*0038*/ 	.byte	0x04, 0x17
        /*003a*/ 	.short	(.L_561 - .L_560)
.L_560:
        /*003c*/ 	.word	0x00000000
        /*0040*/ 	.short	0x0008
        /*0042*/ 	.short	0x0034
        /*0044*/ 	.byte	0x00, 0xf0, 0x11, 0x00


	//----- nvinfo : EIATTR_KPARAM_INFO
	.align		4
.L_561:
        /*0048*/ 	.byte	0x04, 0x17
        /*004a*/ 	.short	(.L_563 - .L_562)
.L_562:
        /*004c*/ 	.word	0x00000000
        /*0050*/ 	.short	0x0007
        /*0052*/ 	.short	0x0030
        /*0054*/ 	.byte	0x00, 0xf0, 0x11, 0x00


	//----- nvinfo : EIATTR_KPARAM_INFO
	.align		4
.L_563:
        /*0058*/ 	.byte	0x04, 0x17
        /*005a*/ 	.short	(.L_565 - .L_564)
.L_564:
        /*005c*/ 	.word	0x00000000
        /*0060*/ 	.short	0x0006
        /*0062*/ 	.short	0x002c
        /*0064*/ 	.byte	0x00, 0xf0, 0x11, 0x00


	//----- nvinfo : EIATTR_KPARAM_INFO
	.align		4
.L_565:
        /*0068*/ 	.byte	0x04, 0x17
        /*006a*/ 	.short	(.L_567 - .L_566)
.L_566:
        /*006c*/ 	.word	0x00000000
        /*0070*/ 	.short	0x0005
        /*0072*/ 	.short	0x0028
        /*0074*/ 	.byte	0x00, 0xf0, 0x11, 0x00


	//----- nvinfo : EIATTR_KPARAM_INFO
	.align		4
.L_567:
        /*0078*/ 	.byte	0x04, 0x17
        /*007a*/ 	.short	(.L_569 - .L_568)
.L_568:
        /*007c*/ 	.word	0x00000000
        /*0080*/ 	.short	0x0004
        /*0082*/ 	.short	0x0020
        /*0084*/ 	.byte	0x00, 0xf5, 0x21, 0x00


	//----- nvinfo : EIATTR_KPARAM_INFO
	.align		4
.L_569:
        /*0088*/ 	.byte	0x04, 0x17
        /*008a*/ 	.short	(.L_571 - .L_570)
.L_570:
        /*008c*/ 	.word	0x00000000
        /*0090*/ 	.short	0x0003
        /*0092*/ 	.short	0x0018
        /*0094*/ 	.byte	0x00, 0xf5, 0x21, 0x00


	//----- nvinfo : EIATTR_KPARAM_INFO
	.align		4
.L_571:
        /*0098*/ 	.byte	0x04, 0x17
        /*009a*/ 	.short	(.L_573 - .L_572)
.L_572:
        /*009c*/ 	.word	0x00000000
        /*00a0*/ 	.short	0x0002
        /*00a2*/ 	.short	0x0010
        /*00a4*/ 	.byte	0x00, 0xf5, 0x21, 0x00


	//----- nvinfo : EIATTR_KPARAM_INFO
	.align		4
.L_573:
        /*00a8*/ 	.byte	0x04, 0x17
        /*00aa*/ 	.short	(.L_575 - .L_574)
.L_574:
        /*00ac*/ 	.word	0x00000000
        /*00b0*/ 	.short	0x0001
        /*00b2*/ 	.short	0x0008
        /*00b4*/ 	.byte	0x00, 0xf5, 0x21, 0x00


	//----- nvinfo : EIATTR_KPARAM_INFO
	.align		4
.L_575:
        /*00b8*/ 	.byte	0x04, 0x17
        /*00ba*/ 	.short	(.L_577 - .L_576)
.L_576:
        /*00bc*/ 	.word	0x00000000
        /*00c0*/ 	.short	0x0000
        /*00c2*/ 	.short	0x0000
        /*00c4*/ 	.byte	0x00, 0xf5, 0x21, 0x00


	//----- nvinfo : EIATTR_SPARSE_MMA_MASK
	.align		4
.L_577:
        /*00c8*/ 	.byte	0x03, 0x50
        /*00ca*/ 	.short	0x0000


	//----- nvinfo : EIATTR_MAXREG_COUNT
	.align		4
        /*00cc*/ 	.byte	0x03, 0x1b
        /*00ce*/ 	.short	0x00ff


	//----- nvinfo : EIATTR_MERCURY_ISA_VERSION
	.align		4
        /*00d0*/ 	.byte	0x03, 0x5f
        /*00d2*/ 	.short	0x0101


	//----- nvinfo : EIATTR_VRC_CTA_INIT_COUNT
	.align		4
        /*00d4*/ 	.byte	0x02, 0x4a
	.zero		1
	.zero		1


	//----- nvinfo : EIATTR_EXIT_INSTR_OFFSETS
	.align		4
        /*00d8*/ 	.byte	0x04, 0x1c
        /*00da*/ 	.short	(.L_579 - .L_578)


	//   ....[0]....
.L_578:
        /*00dc*/ 	.word	0x000000a0


	//   ....[1]....
        /*00e0*/ 	.word	0x00000100


	//   ....[2]....
        /*00e4*/ 	.word	0x000004e0


	//   ....[3]....
        /*00e8*/ 	.word	0x000007a0


	//----- nvinfo : EIATTR_CRS_STACK_SIZE
	.align		4
.L_579:
        /*00ec*/ 	.byte	0x04, 0x1e
        /*00ee*/ 	.short	(.L_581 - .L_580)
.L_580:
        /*00f0*/ 	.word	0x00000000


	//----- nvinfo : EIATTR_CBANK_PARAM_SIZE
	.align		4
.L_581:
        /*00f4*/ 	.byte	0x03, 0x19
        /*00f6*/ 	.short	0x0044


	//----- nvinfo : EIATTR_PARAM_CBANK
	.align		4
        /*00f8*/ 	.byte	0x04, 0x0a
        /*00fa*/ 	.short	(.L_583 - .L_582)
	.align		4
.L_582:
        /*00fc*/ 	.word	index@(.nv.constant0._Z17updateSHNO_kernelPfS_S_PKfPKhffffiii)
        /*0100*/ 	.short	0x0380
        /*0102*/ 	.short	0x0044


	//----- nvinfo : EIATTR_SW_WAR
	.align		4
.L_583:
        /*0104*/ 	.byte	0x04, 0x36
        /*0106*/ 	.short	(.L_585 - .L_584)
.L_584:
        /*0108*/ 	.word	0x00000008
.L_585:


//--------------------- .nv.info._Z30computeSpinWaveSpectrum_kernelPfS_PKfS1_S1_iiii --------------------------
	.section	.nv.info._Z30computeSpinWaveSpectrum_kernelPfS_PKfS1_S1_iiii,"",@"SHT_CUDA_INFO"
	.sectionflags	@""
	.align	4


	//----- nvinfo : EIATTR_CUDA_API_VERSION
	.align		4
        /*0000*/ 	.byte	0x04, 0x37
        /*0002*/ 	.short	(.L_587 - .L_586)
.L_586:
        /*0004*/ 	.word	0x00000082


	//----- nvinfo : EIATTR_KPARAM_INFO
	.align		4
.L_587:
        /*0008*/ 	.byte	0x04, 0x17
        /*000a*/ 	.short	(.L_589 - .L_588)
.L_588:
        /*000c*/ 	.word	0x00000000
        /*0010*/ 	.short	0x0008
        /*0012*/ 	.short	0x0034
        /*0014*/ 	.byte	0x00, 0xf0, 0x11, 0x00


	//----- nvinfo : EIATTR_KPARAM_INFO
	.align		4
.L_589:
        /*0018*/ 	.byte	0x04, 0x17
        /*001a*/ 	.short	(.L_591 - .L_590)
.L_590:
        /*001c*/ 	.word	0x00000000
        /*0020*/ 	.short	0x0007
        /*0022*/ 	.short	0x0030
        /*0024*/ 	.byte	0x00, 0xf0, 0x11, 0x00


	//----- nvinfo : EIATTR_KPARAM_INFO
	.align		4
.L_591:
        /*0028*/ 	.byte	0x04, 0x17
        /*002a*/ 	.short	(.L_593 - .L_592)
.L_592:
        /*002c*/ 	.word	0x00000000
        /*0030*/ 	.short	0x0006
        /*0032*/ 	.short	0x002c
        /*0034*/ 	.byte	0x00, 0xf0, 0x11, 0x00


	//----- nvinfo : EIATTR_KPARAM_INFO
	.align		4
.L_593:
        /*0038*/ 	.byte	0x04, 0x17
        /*003a*/ 	.short	(.L_595 - .L_594)
.L_594:
        /*003c*/ 	.word	0x00000000
        /*0040*/ 	.short	0x0005
        /*0042*/ 	.short	0x0028
        /*0044*/ 	.byte	0x00, 0xf0, 0x11, 0x00


	//----- nvinfo : EIATTR_KPARAM_INFO
	.align		4
.L_595:
        /*0048*/ 	.byte	0x04, 0x17
        /*004a*/ 	.short	(.L_597 - .L_596)
.L_596:
        /*004c*/ 	.word	0x00000000
        /*0050*/ 	.short	0x0004
        /*0052*/ 	.short	0x0020
        /*0054*/ 	.byte	0x00, 0xf5, 0x21, 0x00


	//----- nvinfo : EIATTR_KPARAM_INFO
	.align		4
.L_597:
        /*0058*/ 	.byte	0x04, 0x17
        /*005a*/ 	.short	(.L_599 - .L_598)
.L_598:
        /*005c*/ 	.word	0x00000000
        /*0060*/ 	.short	0x0003
        /*0062*/ 	.short	0x0018
        /*0064*/ 	.byte	0x00, 0xf5, 0x21, 0x00


	//----- nvinfo : EIATTR_KPARAM_INFO
	.align		4
.L_599:
        /*0068*/ 	.byte	0x04, 0x17
        /*006a*/ 	.short	(.L_601 - .L_600)
.L_600:
        /*006c*/ 	.word	0x00000000
        /*0070*/ 	.short	0x0002
        /*0072*/ 	.short	0x0010
        /*0074*/ 	.byte	0x00, 0xf5, 0x21, 0x00


	//----- nvinfo : EIATTR_KPARAM_INFO
	.align		4
.L_601:
        /*0078*/ 	.byte	0x04, 0x17
        /*007a*/ 	.short	(.L_603 - .L_602)
.L_602:
        /*007c*/ 	.word	0x00000000
        /*0080*/ 	.short	0x0001
        /*0082*/ 	.short	0x0008
        /*0084*/ 	.byte	0x00, 0xf5, 0x21, 0x00


	//----- nvinfo : EIATTR_KPARAM_INFO
	.align		4
.L_603:
        /*0088*/ 	.byte	0x04, 0x17
        /*008a*/ 	.short	(.L_605 - .L_604)
.L_604:
        /*008c*/ 	.word	0x00000000
        /*0090*/ 	.short	0x0000
        /*0092*/ 	.short	0x0000
        /*0094*/ 	.byte	0x00, 0xf5, 0x21, 0x00


	//----- nvinfo : EIATTR_SPARSE_MMA_MASK
	.align		4
.L_605:
        /*0098*/ 	.byte	0x03, 0x50
        /*009a*/ 	.short	0x0000


	//----- nvinfo : EIATTR_MAXREG_COUNT
	.align		4
        /*009c*/ 	.byte	0x03, 0x1b
        /*009e*/ 	.short	0x00ff


	//----- nvinfo : EIATTR_MERCURY_ISA_VERSION
	.align		4
        /*00a0*/ 	.byte	0x03, 0x5f
        /*00a2*/ 	.short	0x0101


	//----- nvinfo : EIATTR_VRC_CTA_INIT_COUNT
	.align		4
        /*00a4*/ 	.byte	0x02, 0x4a
	.zero		1
	.zero		1


	//----- nvinfo : EIATTR_EXIT_INSTR_OFFSETS
	.align		4
        /*00a8*/ 	.byte	0x04, 0x1c
        /*00aa*/ 	.short	(.L_607 - .L_606)


	//   ....[0]....
.L_606:
        /*00ac*/ 	.word	0x000000a0


	//   ....[1]....
        /*00b0*/ 	.word	0x00000200


	//   ....[2]....
        /*00b4*/ 	.word	0x00000ee0


	//----- nvinfo : EIATTR_CRS_STACK_SIZE
	.align		4
.L_607:
        /*00b8*/ 	.byte	0x04, 0x1e
        /*00ba*/ 	.short	(.L_609 - .L_608)
.L_608:
        /*00bc*/ 	.word	0x00000000


	//----- nvinfo : EIATTR_CBANK_PARAM_SIZE
	.align		4
.L_609:
        /*00c0*/ 	.byte	0x03, 0x19
        /*00c2*/ 	.short	0x0038


	//----- nvinfo : EIATTR_PARAM_CBANK
	.align		4
        /*00c4*/ 	.byte	0x04, 0x0a
        /*00c6*/ 	.short	(.L_611 - .L_610)
	.align		4
.L_610:
        /*00c8*/ 	.word	index@(.nv.constant0._Z30computeSpinWaveSpectrum_kernelPfS_PKfS1_S1_iiii)
        /*00cc*/ 	.short	0x0380
        /*00ce*/ 	.short	0x0038


	//----- nvinfo : EIATTR_SW_WAR
	.align		4
.L_611:
        /*00d0*/ 	.byte	0x04, 0x36
        /*00d2*/ 	.short	(.L_613 - .L_612)
.L_612:
        /*00d4*/ 	.word	0x00000008
.L_613:


//--------------------- .nv.info._Z34addTemperatureDependentRKKY_kernelPfS_S_PKfS1_S1_S1_PKhS1_fffiifiii --------------------------
	.section	.nv.info._Z34addTemperatureDependentRKKY_kernelPfS_S_PKfS1_S1_S1_PKhS1_fffiifiii,"",@"SHT_CUDA_INFO"
	.sectionflags	@""
	.align	4


	//----- nvinfo : EIATTR_CUDA_API_VERSION
	.align		4
        /*0000*/ 	.byte	0x04, 0x37
        /*0002*/ 	.short	(.L_615 - .L_614)
.L_614:
        /*0004*/ 	.word	0x00000082


	//----- nvinfo : EIATTR_KPARAM_INFO
	.align		4
.L_615:
        /*0008*/ 	.byte	0x04, 0x17
        /*000a*/ 	.short	(.L_617 - .L_616)
.L_616:
        /*000c*/ 	.word	0x00000000
        /*0010*/ 	.short	0x0011
        /*0012*/ 	.short	0x0068
        /*0014*/ 	.byte	0x00, 0xf0, 0x11, 0x00


	//----- nvinfo : EIATTR_KPARAM_INFO
	.align		4
.L_617:
        /*0018*/ 	.byte	0x04, 0x17
        /*001a*/ 	.short	(.L_619 - .L_618)
.L_618:
        /*001c*/ 	.word	0x00000000
        /*0020*/ 	.short	0x0010
        /*0022*/ 	.short	0x0064
        /*0024*/ 	.byte	0x00, 0xf0, 0x11, 0x00


	//----- nvinfo : EIATTR_KPARAM_INFO
	.align		4
.L_619:
        /*0028*/ 	.byte	0x04, 0x17
        /*002a*/ 	.short	(.L_621 - .L_620)
.L_620:
        /*002c*/ 	.word	0x00000000
        /*0030*/ 	.short	0x000f
        /*0032*/ 	.short	0x0060
        /*0034*/ 	.byte	0x00, 0xf0, 0x11, 0x00


	//----- nvinfo : EIATTR_KPARAM_INFO
	.align		4
.L_621:
        /*0038*/ 	.byte	0x04, 0x17
        /*003a*/ 	.short	(.L_623 - .L_622)
.L_622:
        /*003c*/ 	.word	0x00000000
        /*0040*/ 	.short	0x000e
        /*0042*/ 	.short	0x005c
        /*0044*/ 	.byte	0x00, 0xf0, 0x11, 0x00


	//----- nvinfo : EIATTR_KPARAM_INFO
	.align		4
.L_623:
        /*0048*/ 	.byte	0x04, 0x17
        /*004a*/ 	.short	(.L_625 - .L_624)
.L_624:
        /*004c*/ 	.word	0x00000000
        /*0050*/ 	.short	0x000d
        /*0052*/ 	.short	0x0058
        /*0054*/ 	.byte	0x00, 0xf0, 0x11, 0x00


	//----- nvinfo : EIATTR_KPARAM_INFO
	.align		4
.L_625:
        /*0058*/ 	.byte	0x04, 0x17
        /*005a*/ 	.short	(.L_627 - .L_626)
.L_626:
        /*005c*/ 	.word	0x00000000
        /*0060*/ 	.short	0x000c
        /*0062*/ 	.short	0x0054
        /*0064*/ 	.byte	0x00, 0xf0, 0x11, 0x00


	//----- nvinfo : EIATTR_KPARAM_INFO
	.align		4
.L_627:
        /*0068*/ 	.byte	0x04, 0x17
        /*006a*/ 	.short	(.L_629 - .L_628)
.L_628:
        /*006c*/ 	.word	0x00000000
        /*0070*/ 	.short	0x000b
        /*0072*/ 	.short	0x0050
        /*0074*/ 	.byte	0x00, 0xf0, 0x11, 0x00


	//----- nvinfo : EIATTR_KPARAM_INFO
	.align		4
.L_629:
        /*0078*/ 	.byte	0x04, 0x17
        /*007a*/ 	.short	(.L_631 - .L_630)
.L_630:
        /*007c*/ 	.word	0x00000000
        /*0080*/ 	.short	0x000a
        /*0082*/ 	.short	0x004c
        /*0084*/ 	.byte	0x00, 0xf0, 0x11, 0x00


	//----- nvinfo : EIATTR_KPARAM_INFO
	.align		4
.L_631:
        /*0088*/ 	.byte	0x04, 0x17
        /*008a*/ 	.short	(.L_633 - .L_632)
.L_632:
        /*008c*/ 	.word	0x00000000
        /*0090*/ 	.short	0x0009
        /*0092*/ 	.short	0x0048
        /*0094*/ 	.byte	0x00, 0xf0, 0x11, 0x00


	//----- nvinfo : EIATTR_KPARAM_INFO
	.align		4
.L_633:
        /*0098*/ 	.byte	0x04, 0x17
        /*009a*/ 	.short	(.L_635 - .L_634)
.L_634:
        /*009c*/ 	.word	0x00000000
        /*00a0*/ 	.short	0x0008
        /*00a2*/ 	.short	0x0040
        /*00a4*/ 	.byte	0x00, 0xf5, 0x21, 0x00


	//----- nvinfo : EIATTR_KPARAM_INFO
	.align		4
.L_635:
        /*00a8*/ 	.byte	0x04, 0x17
        /*00aa*/ 	.short	(.L_637 - .L_636)
.L_636:
        /*00ac*/ 	.word	0x00000000
        /*00b0*/ 	.short	0x0007
        /*00b2*/ 	.short	0x0038
        /*00b4*/ 	.byte	0x00, 0xf5, 0x21, 0x00


	//----- nvinfo : EIATTR_KPARAM_INFO
	.align		4
.L_637:
        /*00b8*/ 	.byte	0x04, 0x17
        /*00ba*/ 	.short	(.L_639 - .L_638)
.L_638:
        /*00bc*/ 	.word	0x00000000
        /*00c0*/ 	.short	0x0006
        /*00c2*/ 	.short	0x0030
        /*00c4*/ 	.byte	0x00, 0xf5, 0x21, 0x00


	//----- nvinfo : EIATTR_KPARAM_INFO
	.align		4
.L_639:
        /*00c8*/ 	.byte	0x04, 0x17
        /*00ca*/ 	.short	(.L_641 - .L_640)
.L_640:
        /*00cc*/ 	.word	0x00000000
        /*00d0*/ 	.short	0x0005
        /*00d2*/ 	.short	0x0028
        /*00d4*/ 	.byte	0x00, 0xf5, 0x21, 0x00


	//----- nvinfo : EIATTR_KPARAM_INFO
	.align		4
.L_641:
        /*00d8*/ 	.byte	0x04, 0x17
        /*00da*/ 	.short	(.L_643 - .L_642)
.L_642:
        /*00dc*/ 	.word	0x00000000
        /*00e0*/ 	.short	0x0004
        /*00e2*/ 	.short	0x0020
        /*00e4*/ 	.byte	0x00, 0xf5, 0x21, 0x00


	//----- nvinfo : EIATTR_KPARAM_INFO
	.align		4
.L_643:
        /*00e8*/ 	.byte	0x04, 0x17
        /*00ea*/ 	.short	(.L_645 - .L_644)
.L_644:
        /*00ec*/ 	.word	0x00000000
        /*00f0*/ 	.short	0x0003
        /*00f2*/ 	.short	0x0018
        /*00f4*/ 	.byte	0x00, 0xf5, 0x21, 0x00


	//----- nvinfo : EIATTR_KPARAM_INFO
	.align		4
.L_645:
        /*00f8*/ 	.byte	0x04, 0x17
        /*00fa*/ 	.short	(.L_647 - .L_646)
.L_646:
        /*00fc*/ 	.word	0x00000000
        /*0100*/ 	.short	0x0002
        /*0102*/ 	.short	0x0010
        /*0104*/ 	.byte	0x00, 0xf5, 0x21, 0x00


	//----- nvinfo : EIATTR_KPARAM_INFO
	.align		4
.L_647:
        /*0108*/ 	.byte	0x04, 0x17
        /*010a*/ 	.short	(.L_649 - .L_648)
.L_648:
        /*010c*/ 	.word	0x00000000
        /*0110*/ 	.short	0x0001
        /*0112*/ 	.short	0x0008
        /*0114*/ 	.byte	0x00, 0xf5, 0x21, 0x00


	//----- nvinfo : EIATTR_KPARAM_INFO
	.align		4
.L_649:
        /*0118*/ 	.byte	0x04, 0x17
        /*011a*/ 	.short	(.L_651 - .L_650)
.L_650:
        /*011c*/ 	.word	0x00000000
        /*0120*/ 	.short	0x0000
        /*0122*/ 	.short	0x0000
        /*0124*/ 	.byte	0x00, 0xf5, 0x21, 0x00


	//----- nvinfo : EIATTR_SPARSE_MMA_MASK
	.align		4
.L_651:
        /*0128*/ 	.byte	0x03, 0x50
        /*012a*/ 	.short	0x0000


	//----- nvinfo : EIATTR_MAXREG_COUNT
	.align		4
        /*012c*/ 	.byte	0x03, 0x1b
        /*012e*/ 	.short	0x00ff


	//----- nvinfo : EIATTR_MERCURY_ISA_VERSION
	.align		4
        /*0130*/ 	.byte	0x03, 0x5f
        /*0132*/ 	.short	0x0101


	//----- nvinfo : EIATTR_VRC_CTA_INIT_COUNT
	.align		4
        /*0134*/ 	.byte	0x02, 0x4a
	.zero		1
	.zero		1


	//----- nvinfo : EIATTR_EXIT_INSTR_OFFSETS
	.align		4
        /*0138*/ 	.byte	0x04, 0x1c
        /*013a*/ 	.short	(.L_653 - .L_652)


	//   ....[0]....
.L_652:
        /*013c*/ 	.word	0x000000a0


	//   ....[1]....
        /*0140*/ 	.word	0x00000100


	//   ....[2]....
        /*0144*/ 	.word	0x00000190


	//   ....[3]....
        /*0148*/ 	.word	0x00000620


	//   ....[4]....
        /*014c*/ 	.word	0x00001840


	//----- nvinfo : EIATTR_CRS_STACK_SIZE
	.align		4
.L_653:
        /*0150*/ 	.byte	0x04, 0x1e
        /*0152*/ 	.short	(.L_655 - .L_654)
.L_654:
        /*0154*/ 	.word	0x00000000


	//----- nvinfo : EIATTR_CBANK_PARAM_SIZE
	.align		4
.L_655:
        /*0158*/ 	.byte	0x03, 0x19
        /*015a*/ 	.short	0x006c


	//----- nvinfo : EIATTR_PARAM_CBANK
	.align		4
        /*015c*/ 	.byte	0x04, 0x0a
        /*015e*/ 	.short	(.L_657 - .L_656)
	.align		4
.L_656:
        /*0160*/ 	.word	index@(.nv.constant0._Z34addTemperatureDependentRKKY_kernelPfS_S_PKfS1_S1_S1_PKhS1_fffiifiii)
        /*0164*/ 	.short	0x0380
        /*0166*/ 	.short	0x006c


	//----- nvinfo : EIATTR_SW_WAR
	.align		4
.L_657:
        /*0168*/ 	.byte	0x04, 0x36
        /*016a*/ 	.short	(.L_659 - .L_658)
.L_658:
        /*016c*/ 	.word	0x00000008
.L_659:


//--------------------- .nv.info._Z26calculateQuantumTMR_kernelPfPKfS1_S1_S1_ffffiii --------------------------
	.section	.nv.info._Z26calculateQuantumTMR_kernelPfPKfS1_S1_S1_ffffiii,"",@"SHT_CUDA_INFO"
	.sectionflags	@""
	.align	4


	//----- nvinfo : EIATTR_CUDA_API_VERSION
	.align		4
        /*0000*/ 	.byte	0x04, 0x37
        /*0002*/ 	.short	(.L_661 - .L_660)
.L_660:
        /*0004*/ 	.word	0x00000082


	//----- nvinfo : EIATTR_KPARAM_INFO
	.align		4
.L_661:
        /*0008*/ 	.byte	0x04, 0x17
        /*000a*/ 	.short	(.L_663 - .L_662)
.L_662:
        /*000c*/ 	.word	0x00000000
        /*0010*/ 	.short	0x000b
        /*0012*/ 	.short	0x0040
        /*0014*/ 	.byte	0x00, 0xf0, 0x11, 0x00


	//----- nvinfo : EIATTR_KPARAM_INFO
	.align		4
.L_663:
        /*0018*/ 	.byte	0x04, 0x17
        /*001a*/ 	.short	(.L_665 - .L_664)
.L_664:
        /*001c*/ 	.word	0x00000000
        /*0020*/ 	.short	0x000a
        /*0022*/ 	.short	0x003c
        /*0024*/ 	.byte	0x00, 0xf0, 0x11, 0x00


	//----- nvinfo : EIATTR_KPARAM_INFO
	.align		4
.L_665:
        /*0028*/ 	.byte	0x04, 0x17
        /*002a*/ 	.short	(.L_667 - .L_666)
.L_666:
        /*002c*/ 	.word	0x00000000
        /*0030*/ 	.short	0x0009
        /*0032*/ 	.short	0x0038
        /*0034*/ 	.byte	0x00, 0xf0, 0x11, 0x00


	//----- nvinfo : EIATTR_KPARAM_INFO
	.align		4
.L_667:
        /*0038*/ 	.byte	0x04, 0x17
        /*003a*/ 	.short	(.L_669 - .L_668)
.L_668:
        /*003c*/ 	.word	0x00000000
        /*0040*/ 	.short	0x0008
        /*0042*/ 	.short	0x0034
        /*0044*/ 	.byte	0x00, 0xf0, 0x11, 0x00


	//----- nvinfo : EIATTR_KPARAM_INFO
	.align		4
.L_669:
        /*0048*/ 	.byte	0x04, 0x17
        /*004a*/ 	.short	(.L_671 - .L_670)
.L_670:
        /*004c*/ 	.word	0x00000000
        /*0050*/ 	.short	0x0007
        /*0052*/ 	.short	0x0030
        /*0054*/ 	.byte	0x00, 0xf0, 0x11, 0x00


	//----- nvinfo : EIATTR_KPARAM_INFO
	.align		4
.L_671:
        /*0058*/ 	.byte	0x04, 0x17
        /*005a*/ 	.short	(.L_673 - .L_672)
.L_672:
        /*005c*/ 	.word	0x00000000
        /*0060*/ 	.short	0x0006
        /*0062*/ 	.short	0x002c
        /*0064*/ 	.byte	0x00, 0xf0, 0x11, 0x00


	//----- nvinfo : EIATTR_KPARAM_INFO
	.align		4
.L_673:
        /*0068*/ 	.byte	0x04, 0x17
        /*006a*/ 	.short	(.L_675 - .L_674)
.L_674:
        /*006c*/ 	.word	0x00000000
        /*0070*/ 	.short	0x0005
        /*0072*/ 	.short	0x0028
        /*0074*/ 	.byte	0x00, 0xf0, 0x11, 0x00


	//----- nvinfo : EIATTR_KPARAM_INFO
	.align		4
.L_675:
        /*0078*/ 	.byte	0x04, 0x17
        /*007a*/ 	.short	(.L_677 - .L_676)
.L_676:
        /*007c*/ 	.word	0x00000000
        /*0080*/ 	.short	0x0004
        /*0082*/ 	.short	0x0020
        /*0084*/ 	.byte	0x00, 0xf5, 0x21, 0x00


	//----- nvinfo : EIATTR_KPARAM_INFO
	.align		4
.L_677:
        /*0088*/ 	.byte	0x04, 0x17
        /*008a*/ 	.short	(.L_679 - .L_678)
.L_678:
        /*008c*/ 	.word	0x00000000
        /*0090*/ 	.short	0x0003
        /*0092*/ 	.short	0x0018
        /*0094*/ 	.byte	0x00, 0xf5, 0x21, 0x00


	//----- nvinfo : EIATTR_KPARAM_INFO
	.align		4
.L_679:
        /*0098*/ 	.byte	0x04, 0x17
        /*009a*/ 	.short	(.L_681 - .L_680)
.L_680:
        /*009c*/ 	.word	0x00000000
        /*00a0*/ 	.short	0x0002
        /*00a2*/ 	.short	0x0010
        /*00a4*/ 	.byte	0x00, 0xf5, 0x21, 0x00


	//----- nvinfo : EIATTR_KPARAM_INFO
	.align		4
.L_681:
        /*00a8*/ 	.byte	0x04, 0x17
        /*00aa*/ 	.short	(.L_683 - .L_682)
.L_682:
        /*00ac*/ 	.word	0x00000000
        /*00b0*/ 	.short	0x0001
        /*00b2*/ 	.short	0x0008
        /*00b4*/ 	.byte	0x00, 0xf5, 0x21, 0x00


	//----- nvinfo : EIATTR_KPARAM_INFO
	.align		4
.L_683:
        /*00b8*/ 	.byte	0x04, 0x17
        /*00ba*/ 	.short	(.L_685 - .L_684)
.L_684:
        /*00bc*/ 	.word	0x00000000
        /*00c0*/ 	.short	0x0000
        /*00c2*/ 	.short	0x0000
        /*00c4*/ 	.byte	0x00, 0xf5, 0x21, 0x00


	//----- nvinfo : EIATTR_SPARSE_MMA_MASK
	.align		4
.L_685:
        /*00c8*/ 	.byte	0x03, 0x50
        /*00ca*/ 	.short	0x0000


	//----- nvinfo : EIATTR_MAXREG_COUNT
	.align		4
        /*00cc*/ 	.byte	0x03, 0x1b
        /*00ce*/ 	.short	0x00ff


	//----- nvinfo : EIATTR_MERCURY_ISA_VERSION
	.align		4
        /*00d0*/ 	.byte	0x03, 0x5f
        /*00d2*/ 	.short	0x0101


	//----- nvinfo : EIATTR_VRC_CTA_INIT_COUNT
	.align		4
        /*00d4*/ 	.byte	0x02, 0x4a
	.zero		1
	.zero		1


	//----- nvinfo : EIATTR_EXIT_INSTR_OFFSETS
	.align		4
        /*00d8*/ 	.byte	0x04, 0x1c
        /*00da*/ 	.short	(.L_687 - .L_686)


	//   ....[0]....
.L_686:
        /*00dc*/ 	.word	0x000000a0


	//   ....[1]....
        /*00e0*/ 	.word	0x000003d0


	//----- nvinfo : EIATTR_CRS_STACK_SIZE
	.align		4
.L_687:
        /*00e4*/ 	.byte	0x04, 0x1e
        /*00e6*/ 	.short	(.L_689 - .L_688)
.L_688:
        /*00e8*/ 	.word	0x00000000


	//----- nvinfo : EIATTR_CBANK_PARAM_SIZE
	.align		4
.L_689:
        /*00ec*/ 	.byte	0x03, 0x19
        /*00ee*/ 	.short	0x0044


	//----- nvinfo : EIATTR_PARAM_CBANK
	.align		4
        /*00f0*/ 	.byte	0x04, 0x0a
        /*00f2*/ 	.short	(.L_691 - .L_690)
	.align		4
.L_690:
        /*00f4*/ 	.word	index@(.nv.constant0._Z26calculateQuantumTMR_kernelPfPKfS1_S1_S1_ffffiii)
        /*00f8*/ 	.short	0x0380
        /*00fa*/ 	.short	0x0044


	//----- nvinfo : EIATTR_SW_WAR
	.align		4
.L_691:
        /*00fc*/ 	.byte	0x04, 0x36
        /*00fe*/ 	.short	(.L_693 - .L_692)
.L_692:
        /*0100*/ 	.word	0x00000008
.L_693:


//--------------------- .nv.info._Z30addMagnonPhononCoupling_kernelPfS_S_PKfS1_S1_S1_S1_S1_ffiii --------------------------
	.section	.nv.info._Z30addMagnonPhononCoupling_kernelPfS_S_PKfS1_S1_S1_S1_S1_ffiii,"",@"SHT_CUDA_INFO"
	.sectionflags	@""
	.align	4


	//----- nvinfo : EIATTR_CUDA_API_VERSION
	.align		4
        /*0000*/ 	.byte	0x04, 0x37
        /*0002*/ 	.short	(.L_695 - .L_694)
.L_694:
        /*0004*/ 	.word	0x00000082


	//----- nvinfo : EIATTR_KPARAM_INFO
	.align		4
.L_695:
        /*0008*/ 	.byte	0x04, 0x17
        /*000a*/ 	.short	(.L_697 - .L_696)
.L_696:
        /*000c*/ 	.word	0x00000000
        /*0010*/ 	.short	0x000d
        /*0012*/ 	.short	0x0058
        /*0014*/ 	.byte	0x00, 0xf0, 0x11, 0x00


	//----- nvinfo : EIATTR_KPARAM_INFO
	.align		4
.L_697:
        /*0018*/ 	.byte	0x04, 0x17
        /*001a*/ 	.short	(.L_699 - .L_698)
.L_698:
        /*001c*/ 	.word	0x00000000
        /*0020*/ 	.short	0x000c
        /*0022*/ 	.short	0x0054
        /*0024*/ 	.byte	0x00, 0xf0, 0x11, 0x00


	//----- nvinfo : EIATTR_KPARAM_INFO
	.align		4
.L_699:
        /*0028*/ 	.byte	0x04, 0x17
        /*002a*/ 	.short	(.L_701 - .L_700)
.L_700:
        /*002c*/ 	.word	0x00000000
        /*0030*/ 	.short	0x000b
        /*0032*/ 	.short	0x0050
        /*0034*/ 	.byte	0x00, 0xf0, 0x11, 0x00


	//----- nvinfo : EIATTR_KPARAM_INFO
	.align		4
.L_701:
        /*0038*/ 	.byte	0x04, 0x17
        /*003a*/ 	.short	(.L_703 - .L_702)
.L_702:
        /*003c*/ 	.word	0x00000000
        /*0040*/ 	.short	0x000a
        /*0042*/ 	.short	0x004c
        /*0044*/ 	.byte	0x00, 0xf0, 0x11, 0x00


	//----- nvinfo : EIATTR_KPARAM_INFO
	.align		4
.L_703:
        /*0048*/ 	.byte	0x04, 0x17
        /*004a*/ 	.short	(.L_705 - .L_704)
.L_704:
        /*004c*/ 	.word	0x00000000
        /*0050*/ 	.short	0x0009
        /*0052*/ 	.short	0x0048
        /*0054*/ 	.byte	0x00, 0xf0, 0x11, 0x00


	//----- nvinfo : EIATTR_KPARAM_INFO
	.align		4
.L_705:
        /*0058*/ 	.byte	0x04, 0x17
        /*005a*/ 	.short	(.L_707 - .L_706)
.L_706:
        /*005c*/ 	.word	0x00000000
        /*0060*/ 	.short	0x0008
        /*0062*/ 	.short	0x0040
        /*0064*/ 	.byte	0x00, 0xf5, 0x21, 0x00


	//----- nvinfo : EIATTR_KPARAM_INFO
	.align		4
.L_707:
        /*0068*/ 	.byte	0x04, 0x17
        /*006a*/ 	.short	(.L_709 - .L_708)
.L_708:
        /*006c*/ 	.word	0x00000000
        /*0070*/ 	.short	0x0007
        /*0072*/ 	.short	0x0038
        /*0074*/ 	.byte	0x00, 0xf5, 0x21, 0x00


	//----- nvinfo : EIATTR_KPARAM_INFO
	.align		4
.L_709:
        /*0078*/ 	.byte	0x04, 0x17
        /*007a*/ 	.short	(.L_711 - .L_710)
.L_710:
        /*007c*/ 	.word	0x00000000
        /*0080*/ 	.short	0x0006
        /*0082*/ 	.short	0x0030
        /*0084*/ 	.byte	0x00, 0xf5, 0x21, 0x00


	//----- nvinfo : EIATTR_KPARAM_INFO
	.align		4
.L_711:
        /*0088*/ 	.byte	0x04, 0x17
        /*008a*/ 	.short	(.L_713 - .L_712)
.L_712:
        /*008c*/ 	.word	0x00000000
        /*0090*/ 	.short	0x0005
        /*0092*/ 	.short	0x0028
        /*0094*/ 	.byte	0x00, 0xf5, 0x21, 0x00


	//----- nvinfo : EIATTR_KPARAM_INFO
	.align		4
.L_713:
        /*0098*/ 	.byte	0x04, 0x17
        /*009a*/ 	.short	(.L_715 - .L_714)
.L_714:
        /*009c*/ 	.word	0x00000000
        /*00a0*/ 	.short	0x0004
        /*00a2*/ 	.short	0x0020
        /*00a4*/ 	.byte	0x00, 0xf5, 0x21, 0x00


	//----- nvinfo : EIATTR_KPARAM_INFO
	.align		4
.L_715:
        /*00a8*/ 	.byte	0x04, 0x17
        /*00aa*/ 	.short	(.L_717 - .L_716)
.L_716:
        /*00ac*/ 	.word	0x00000000
        /*00b0*/ 	.short	0x0003
        /*00b2*/ 	.short	0x0018
        /*00b4*/ 	.byte	0x00, 0xf5, 0x21, 0x00


	//----- nvinfo : EIATTR_KPARAM_INFO
	.align		4
.L_717:
        /*00b8*/ 	.byte	0x04, 0x17
        /*00ba*/ 	.short	(.L_719 - .L_718)
.L_718:
        /*00bc*/ 	.word	0x00000000
        /*00c0*/ 	.short	0x0002
        /*00c2*/ 	.short	0x0010
        /*00c4*/ 	.byte	0x00, 0xf5, 0x21, 0x00


	//----- nvinfo : EIATTR_KPARAM_INFO
	.align		4
.L_719:
        /*00c8*/ 	.byte	0x04, 0x17
        /*00ca*/ 	.short	(.L_721 - .L_720)
.L_720:
        /*00cc*/ 	.word	0x00000000
        /*00d0*/ 	.short	0x0001
        /*00d2*/ 	.short	0x0008
        /*00d4*/ 	.byte	0x00, 0xf5, 0x21, 0x00


	//----- nvinfo : EIATTR_KPARAM_INFO
	.align		4
.L_721:
        /*00d8*/ 	.byte	0x04, 0x17
        /*00da*/ 	.short	(.L_723 - .L_722)
.L_722:
        /*00dc*/ 	.word	0x00000000
        /*00e0*/ 	.short	0x0000
        /*00e2*/ 	.short	0x0000
        /*00e4*/ 	.byte	0x00, 0xf5, 0x21, 0x00


	//----- nvinfo : EIATTR_SPARSE_MMA_MASK
	.align		4
.L_723:
        /*00e8*/ 	.byte	0x03, 0x50
        /*00ea*/ 	.short	0x0000


	//----- nvinfo : EIATTR_MAXREG_COUNT
	.align		4
        /*00ec*/ 	.byte	0x03, 0x1b
        /*00ee*/ 	.short	0x00ff


	//----- nvinfo : EIATTR_MERCURY_ISA_VERSION
	.align		4
        /*00f0*/ 	.byte	0x03, 0x5f
        /*00f2*/ 	.short	0x0101


	//----- nvinfo : EIATTR_VRC_CTA_INIT_COUNT
	.align		4
        /*00f4*/ 	.byte	0x02, 0x4a
	.zero		1
	.zero		1


	//----- nvinfo : EIATTR_EXIT_INSTR_OFFSETS
	.align		4
        /*00f8*/ 	.byte	0x04, 0x1c
        /*00fa*/ 	.short	(.L_725 - .L_724)


	//   ....[0]....
.L_724:
        /*00fc*/ 	.word	0x000000a0


	//   ....[1]....
        /*0100*/ 	.word	0x00000100


	//   ....[2]....
        /*0104*/ 	.word	0x00000450


	//----- nvinfo : EIATTR_CRS_STACK_SIZE
	.align		4
.L_725:
        /*0108*/ 	.byte	0x04, 0x1e
        /*010a*/ 	.short	(.L_727 - .L_726)
.L_726:
        /*010c*/ 	.word	0x00000000


	//----- nvinfo : EIATTR_CBANK_PARAM_SIZE
	.align		4
.L_727:
        /*0110*/ 	.byte	0x03, 0x19
        /*0112*/ 	.short	0x005c


	//----- nvinfo : EIATTR_PARAM_CBANK
	.align		4
        /*0114*/ 	.byte	0x04, 0x0a
        /*0116*/ 	.short	(.L_729 - .L_728)
	.align		4
.L_728:
        /*0118*/ 	.word	index@(.nv.constant0._Z30addMagnonPhononCoupling_kernelPfS_S_PKfS1_S1_S1_S1_S1_ffiii)
        /*011c*/ 	.short	0x0380
        /*011e*/ 	.short	0x005c


	//----- nvinfo : EIATTR_SW_WAR
	.align		4
.L_729:
        /*0120*/ 	.byte	0x04, 0x36
        /*0122*/ 	.short	(.L_731 - .L_730)
.L_730:
        /*0124*/ 	.word	0x00000008
.L_731:


//--------------------- .nv.info._Z23addNonlinearVCMA_kernelPfS_S_PKfS1_S1_S1_S1_ffffiii --------------------------
	.section	.nv.info._Z23addNonlinearVCMA_kernelPfS_S_PKfS1_S1_S1_S1_ffffiii,"",@"SHT_CUDA_INFO"
	.sectionflags	@""
	.align	4


	//----- nvinfo : EIATTR_CUDA_API_VERSION
	.align		4
        /*0000*/ 	.byte	0x04, 0x37
        /*0002*/ 	.short	(.L_733 - .L_732)
.L_732:
        /*0004*/ 	.word	0x00000082


	//----- nvinfo : EIATTR_KPARAM_INFO
	.align		4
.L_733:
        /*0008*/ 	.byte	0x04, 0x17
        /*000a*/ 	.short	(.L_735 - .L_734)
.L_734:
        /*000c*/ 	.word	0x00000000
        /*0010*/ 	.short	0x000e
        /*0012*/ 	.short	0x0058
        /*0014*/ 	.byte	0x00, 0xf0, 0x11, 0x00


	//----- nvinfo : EIATTR_KPARAM_INFO
	.align		4
.L_735:
        /*0018*/ 	.byte	0x04, 0x17
        /*001a*/ 	.short	(.L_737 - .L_736)
.L_736:
        /*001c*/ 	.word	0x00000000
        /*0020*/ 	.short	0x000d
        /*0022*/ 	.short	0x0054
        /*0024*/ 	.byte	0x00, 0xf0, 0x11, 0x00


	//----- nvinfo : EIATTR_KPARAM_INFO
	.align		4
.L_737:
        /*0028*/ 	.byte	0x04, 0x17
        /*002a*/ 	.short	(.L_739 - .L_738)
.L_738:
        /*002c*/ 	.word	0x00000000
        /*0030*/ 	.short	0x000c
        /*0032*/ 	.short	0x0050
        /*0034*/ 	.byte	0x00, 0xf0, 0x11, 0x00


	//----- nvinfo : EIATTR_KPARAM_INFO
	.align		4
.L_739:
        /*0038*/ 	.byte	0x04, 0x17
        /*003a*/ 	.short	(.L_741 - .L_740)
.L_740:
        /*003c*/ 	.word	0x00000000
        /*0040*/ 	.short	0x000b
        /*0042*/ 	.short	0x004c
        /*0044*/ 	.byte	0x00, 0xf0, 0x11, 0x00


	//----- nvinfo : EIATTR_KPARAM_INFO
	.align		4
.L_741:
        /*0048*/ 	.byte	0x04, 0x17
        /*004a*/ 	.short	(.L_743 - .L_742)
.L_742:
        /*004c*/ 	.word	0x00000000
        /*0050*/ 	.short	0x000a
        /*0052*/ 	.short	0x0048
        /*0054*/ 	.byte	0x00, 0xf0, 0x11, 0x00


	//----- nvinfo : EIATTR_KPARAM_INFO
	.align		4
.L_743:
        /*0058*/ 	.byte	0x04, 0x17
        /*005a*/ 	.short	(.L_745 - .L_744)
.L_744:
        /*005c*/ 	.word	0x00000000
        /*0060*/ 	.short	0x0009
        /*0062*/ 	.short	0x0044
        /*0064*/ 	.byte	0x00, 0xf0, 0x11, 0x00


	//----- nvinfo : EIATTR_KPARAM_INFO
	.align		4
.L_745:
        /*0068*/ 	.byte	0x04, 0x17
        /*006a*/ 	.short	(.L_747 - .L_746)
.L_746:
        /*006c*/ 	.word	0x00000000
        /*0070*/ 	.short	0x0008
        /*0072*/ 	.short	0x0040
        /*0074*/ 	.byte	0x00, 0xf0, 0x11, 0x00


	//----- nvinfo : EIATTR_KPARAM_INFO
	.align		4
.L_747:
        /*0078*/ 	.byte	0x04, 0x17
        /*007a*/ 	.short	(.L_749 - .L_748)
.L_748:
        /*007c*/ 	.word	0x00000000
        /*0080*/ 	.short	0x0007
        /*0082*/ 	.short	0x0038
        /*0084*/ 	.byte	0x00, 0xf5, 0x21, 0x00


	//----- nvinfo : EIATTR_KPARAM_INFO
	.align		4
.L_749:
        /*0088*/ 	.byte	0x04, 0x17
        /*008a*/ 	.short	(.L_751 - .L_750)
.L_750:
        /*008c*/ 	.word	0x00000000
        /*0090*/ 	.short	0x0006
        /*0092*/ 	.short	0x0030
        /*0094*/ 	.byte	0x00, 0xf5, 0x21, 0x00


	//----- nvinfo : EIATTR_KPARAM_INFO
	.align		4
.L_751:
        /*0098*/ 	.byte	0x04, 0x17
        /*009a*/ 	.short	(.L_753 - .L_752)
.L_752:
        /*009c*/ 	.word	0x00000000
        /*00a0*/ 	.short	0x0005
        /*00a2*/ 	.short	0x0028
        /*00a4*/ 	.byte	0x00, 0xf5, 0x21, 0x00


	//----- nvinfo : EIATTR_KPARAM_INFO
	.align		4
.L_753:
        /*00a8*/ 	.byte	0x04, 0x17
        /*00aa*/ 	.short	(.L_755 - .L_754)
.L_754:
        /*00ac*/ 	.word	0x00000000
        /*00b0*/ 	.short	0x0004
        /*00b2*/ 	.short	0x0020
        /*00b4*/ 	.byte	0x00, 0xf5, 0x21, 0x00


	//----- nvinfo : EIATTR_KPARAM_INFO
	.align		4
.L_755:
        /*00b8*/ 	.byte	0x04, 0x17
        /*00ba*/ 	.short	(.L_757 - .L_756)
.L_756:
        /*00bc*/ 	.word	0x00000000
        /*00c0*/ 	.short	0x0003
        /*00c2*/ 	.short	0x0018
        /*00c4*/ 	.byte	0x00, 0xf5, 0x21, 0x00


	//----- nvinfo : EIATTR_KPARAM_INFO
	.align		4
.L_757:
        /*00c8*/ 	.byte	0x04, 0x17
        /*00ca*/ 	.short	(.L_759 - .L_758)
.L_758:
        /*00cc*/ 	.word	0x00000000
        /*00d0*/ 	.short	0x0002
        /*00d2*/ 	.short	0x0010
        /*00d4*/ 	.byte	0x00, 0xf5, 0x21, 0x00


	//----- nvinfo : EIATTR_KPARAM_INFO
	.align		4
.L_759:
        /*00d8*/ 	.byte	0x04, 0x17
        /*00da*/ 	.short	(.L_761 - .L_760)
.L_760:
        /*00dc*/ 	.word	0x00000000
        /*00e0*/ 	.short	0x0001
        /*00e2*/ 	.short	0x0008
        /*00e4*/ 	.byte	0x00, 0xf5, 0x21, 0x00


	//----- nvinfo : EIATTR_KPARAM_INFO
	.align		4
.L_761:
        /*00e8*/ 	.byte	0x04, 0x17
        /*00ea*/ 	.short	(.L_763 - .L_762)
.L_762:
        /*00ec*/ 	.word	0x00000000
        /*00f0*/ 	.short	0x0000
        /*00f2*/ 	.short	0x0000
        /*00f4*/ 	.byte	0x00, 0xf5, 0x21, 0x00


	//----- nvinfo : EIATTR_SPARSE_MMA_MASK
	.align		4
.L_763:
        /*00f8*/ 	.byte	0x03, 0x50
        /*00fa*/ 	.short	0x0000


	//----- nvinfo : EIATTR_MAXREG_COUNT
	.align		4
        /*00fc*/ 	.byte	0x03, 0x1b
        /*00fe*/ 	.short	0x00ff


	//----- nvinfo : EIATTR_MERCURY_ISA_VERSION
	.align		4
        /*0100*/ 	.byte	0x03, 0x5f
        /*0102*/ 	.short	0x0101


	//----- nvinfo : EIATTR_VRC_CTA_INIT_COUNT
	.align		4
        /*0104*/ 	.byte	0x02, 0x4a
	.zero		1
	.zero		1


	//----- nvinfo : EIATTR_EXIT_INSTR_OFFSETS
	.align		4
        /*0108*/ 	.byte	0x04, 0x1c
        /*010a*/ 	.short	(.L_765 - .L_764)


	//   ....[0]....
.L_764:
        /*010c*/ 	.word	0x000000a0


	//   ....[1]....
        /*0110*/ 	.word	0x00000100


	//   ....[2]....
        /*0114*/ 	.word	0x00000320


	//----- nvinfo : EIATTR_CRS_STACK_SIZE
	.align		4
.L_765:
        /*0118*/ 	.byte	0x04, 0x1e
        /*011a*/ 	.short	(.L_767 - .L_766)
.L_766:
        /*011c*/ 	.word	0x00000000


	//----- nvinfo : EIATTR_CBANK_PARAM_SIZE
	.align		4
.L_767:
        /*0120*/ 	.byte	0x03, 0x19
        /*0122*/ 	.short	0x005c


	//----- nvinfo : EIATTR_PARAM_CBANK
	.align		4
        /*0124*/ 	.byte	0x04, 0x0a
        /*0126*/ 	.short	(.L_769 - .L_768)
	.align		4
.L_768:
        /*0128*/ 	.word	index@(.nv.constant0._Z23addNonlinearVCMA_kernelPfS_S_PKfS1_S1_S1_S1_ffffiii)
        /*012c*/ 	.short	0x0380
        /*012e*/ 	.short	0x005c


	//----- nvinfo : EIATTR_SW_WAR
	.align		4
.L_769:
        /*0130*/ 	.byte	0x04, 0x36
        /*0132*/ 	.short	(.L_771 - .L_770)
.L_770:
        /*0134*/ 	.word	0x00000008
.L_771:


//--------------------- .nv.info._Z25solveHeatDiffusion_kernelPfPKfS1_S1_S1_fffffiii --------------------------
	.section	.nv.info._Z25solveHeatDiffusion_kernelPfPKfS1_S1_S1_fffffiii,"",@"SHT_CUDA_INFO"
	.sectionflags	@""
	.align	4


	//----- nvinfo : EIATTR_CUDA_API_VERSION
	.align		4
        /*0000*/ 	.byte	0x04, 0x37
        /*0002*/ 	.short	(.L_773 - .L_772)
.L_772:
        /*0004*/ 	.word	0x00000082


	//----- nvinfo : EIATTR_KPARAM_INFO
	.align		4
.L_773:
        /*0008*/ 	.byte	0x04, 0x17
        /*000a*/ 	.short	(.L_775 - .L_774)
.L_774:
        /*000c*/ 	.word	0x00000000
        /*0010*/ 	.short	0x000c
        /*0012*/ 	.short	0x0044
        /*0014*/ 	.byte	0x00, 0xf0, 0x11, 0x00


	//----- nvinfo : EIATTR_KPARAM_INFO
	.align		4
.L_775:
        /*0018*/ 	.byte	0x04, 0x17
        /*001a*/ 	.short	(.L_777 - .L_776)
.L_776:
        /*001c*/ 	.word	0x00000000
        /*0020*/ 	.short	0x000b
        /*0022*/ 	.short	0x0040
        /*0024*/ 	.byte	0x00, 0xf0, 0x11, 0x00


	//----- nvinfo : EIATTR_KPARAM_INFO
	.align		4
.L_777:
        /*0028*/ 	.byte	0x04, 0x17
        /*002a*/ 	.short	(.L_779 - .L_778)
.L_778:
        /*002c*/ 	.word	0x00000000
        /*0030*/ 	.short	0x000a
        /*0032*/ 	.short	0x003c
        /*0034*/ 	.byte	0x00, 0xf0, 0x11, 0x00


	//----- nvinfo : EIATTR_KPARAM_INFO
	.align		4
.L_779:
        /*0038*/ 	.byte	0x04, 0x17
        /*003a*/ 	.short	(.L_781 - .L_780)
.L_780:
        /*003c*/ 	.word	0x00000000
        /*0040*/ 	.short	0x0009
        /*0042*/ 	.short	0x0038
        /*0044*/ 	.byte	0x00, 0xf0, 0x11, 0x00


	//----- nvinfo : EIATTR_KPARAM_INFO
	.align		4
.L_781:
        /*0048*/ 	.byte	0x04, 0x17
        /*004a*/ 	.short	(.L_783 - .L_782)
.L_782:
        /*004c*/ 	.word	0x00000000
        /*0050*/ 	.short	0x0008
        /*0052*/ 	.short	0x0034
        /*0054*/ 	.byte	0x00, 0xf0, 0x11, 0x00


	//----- nvinfo : EIATTR_KPARAM_INFO
	.align		4
.L_783:
        /*0058*/ 	.byte	0x04, 0x17
        /*005a*/ 	.short	(.L_785 - .L_784)
.L_784:
        /*005c*/ 	.word	0x00000000
        /*0060*/ 	.short	0x0007
        /*0062*/ 	.short	0x0030
        /*0064*/ 	.byte	0x00, 0xf0, 0x11, 0x00


	//----- nvinfo : EIATTR_KPARAM_INFO
	.align		4
.L_785:
        /*0068*/ 	.byte	0x04, 0x17
        /*006a*/ 	.short	(.L_787 - .L_786)
.L_786:
        /*006c*/ 	.word	0x00000000
        /*0070*/ 	.short	0x0006
        /*0072*/ 	.short	0x002c
        /*0074*/ 	.byte	0x00, 0xf0, 0x11, 0x00


	//----- nvinfo : EIATTR_KPARAM_INFO
	.align		4
.L_787:
        /*0078*/ 	.byte	0x04, 0x17
        /*007a*/ 	.short	(.L_789 - .L_788)
.L_788:
        /*007c*/ 	.word	0x00000000
        /*0080*/ 	.short	0x0005
        /*0082*/ 	.short	0x0028
        /*0084*/ 	.byte	0x00, 0xf0, 0x11, 0x00


	//----- nvinfo : EIATTR_KPARAM_INFO
	.align		4
.L_789:
        /*0088*/ 	.byte	0x04, 0x17
        /*008a*/ 	.short	(.L_791 - .L_790)
.L_790:
        /*008c*/ 	.word	0x00000000
        /*0090*/ 	.short	0x0004
        /*0092*/ 	.short	0x0020
        /*0094*/ 	.byte	0x00, 0xf5, 0x21, 0x00


	//----- nvinfo : EIATTR_KPARAM_INFO
	.align		4
.L_791:
        /*0098*/ 	.byte	0x04, 0x17
        /*009a*/ 	.short	(.L_793 - .L_792)
.L_792:
        /*009c*/ 	.word	0x00000000
        /*00a0*/ 	.short	0x0003
        /*00a2*/ 	.short	0x0018
        /*00a4*/ 	.byte	0x00, 0xf5, 0x21, 0x00


	//----- nvinfo : EIATTR_KPARAM_INFO
	.align		4
.L_793:
        /*00a8*/ 	.byte	0x04, 0x17
        /*00aa*/ 	.short	(.L_795 - .L_794)
.L_794:
        /*00ac*/ 	.word	0x00000000
        /*00b0*/ 	.short	0x0002
        /*00b2*/ 	.short	0x0010
        /*00b4*/ 	.byte	0x00, 0xf5, 0x21, 0x00


	//----- nvinfo : EIATTR_KPARAM_INFO
	.align		4
.L_795:
        /*00b8*/ 	.byte	0x04, 0x17
        /*00ba*/ 	.short	(.L_797 - .L_796)
.L_796:
        /*00bc*/ 	.word	0x00000000
        /*00c0*/ 	.short	0x0001
        /*00c2*/ 	.short	0x0008
        /*00c4*/ 	.byte	0x00, 0xf5, 0x21, 0x00


	//----- nvinfo : EIATTR_KPARAM_INFO
	.align		4
.L_797:
        /*00c8*/ 	.byte	0x04, 0x17
        /*00ca*/ 	.short	(.L_799 - .L_798)
.L_798:
        /*00cc*/ 	.word	0x00000000
        /*00d0*/ 	.short	0x0000
        /*00d2*/ 	.short	0x0000
        /*00d4*/ 	.byte	0x00, 0xf5, 0x21, 0x00


	//----- nvinfo : EIATTR_SPARSE_MMA_MASK
	.align		4
.L_799:
        /*00d8*/ 	.byte	0x03, 0x50
        /*00da*/ 	.short	0x0000


	//----- nvinfo : EIATTR_MAXREG_COUNT
	.align		4
        /*00dc*/ 	.byte	0x03, 0x1b
        /*00de*/ 	.short	0x00ff


	//----- nvinfo : EIATTR_MERCURY_ISA_VERSION
	.align		4
        /*00e0*/ 	.byte	0x03, 0x5f
        /*00e2*/ 	.short	0x0101


	//----- nvinfo : EIATTR_VRC_CTA_INIT_COUNT
	.align		4
        /*00e4*/ 	.byte	0x02, 0x4a
	.zero		1
	.zero		1


	//----- nvinfo : EIATTR_EXIT_INSTR_OFFSETS
	.align		4
        /*00e8*/ 	.byte	0x04, 0x1c
        /*00ea*/ 	.short	(.L_801 - .L_800)


	//   ....[0]....
.L_800:
        /*00ec*/ 	.word	0x000000a0


	//   ....[1]....
        /*00f0*/ 	.word	0x00000f90


	//----- nvinfo : EIATTR_CRS_STACK_SIZE
	.align		4
.L_801:
        /*00f4*/ 	.byte	0x04, 0x1e
        /*00f6*/ 	.short	(.L_803 - .L_802)
.L_802:
        /*00f8*/ 	.word	0x00000000


	//----- nvinfo : EIATTR_CBANK_PARAM_SIZE
	.align		4
.L_803:
        /*00fc*/ 	.byte	0x03, 0x19
        /*00fe*/ 	.short	0x0048


	//----- nvinfo : EIATTR_PARAM_CBANK
	.align		4
        /*0100*/ 	.byte	0x04, 0x0a
        /*0102*/ 	.short	(.L_805 - .L_804)
	.align		4
.L_804:
        /*0104*/ 	.word	index@(.nv.constant0._Z25solveHeatDiffusion_kernelPfPKfS1_S1_S1_fffffiii)
        /*0108*/ 	.short	0x0380
        /*010a*/ 	.short	0x0048


	//----- nvinfo : EIATTR_SW_WAR
	.align		4
.L_805:
        /*010c*/ 	.byte	0x04, 0x36
        /*010e*/ 	.short	(.L_807 - .L_806)
.L_806:
        /*0110*/ 	.word	0x00000008
.L_807:


//--------------------- .nv.info._Z26applyMetaplasticity_kernelPfS_PKffffi --------------------------
	.section	.nv.info._Z26applyMetaplasticity_kernelPfS_PKffffi,"",@"SHT_CUDA_INFO"
	.sectionflags	@""
	.align	4


	//----- nvinfo : EIATTR_CUDA_API_VERSION
	.align		4
        /*0000*/ 	.byte	0x04, 0x37
        /*0002*/ 	.short	(.L_809 - .L_808)
.L_808:
        /*0004*/ 	.word	0x00000082


	//----- nvinfo : EIATTR_KPARAM_INFO
	.align		4
.L_809:
        /*0008*/ 	.byte	0x04, 0x17
        /*000a*/ 	.short	(.L_811 - .L_810)
.L_810:
        /*000c*/ 	.word	0x00000000
        /*0010*/ 	.short	0x0006
        /*0012*/ 	.short	0x0024
        /*0014*/ 	.byte	0x00, 0xf0, 0x11, 0x00


	//----- nvinfo : EIATTR_KPARAM_INFO
	.align		4
.L_811:
        /*0018*/ 	.byte	0x04, 0x17
        /*001a*/ 	.short	(.L_813 - .L_812)
.L_812:
        /*001c*/ 	.word	0x00000000
        /*0020*/ 	.short	0x0005
        /*0022*/ 	.short	0x0020
        /*0024*/ 	.byte	0x00, 0xf0, 0x11, 0x00


	//----- nvinfo : EIATTR_KPARAM_INFO
	.align		4
.L_813:
        /*0028*/ 	.byte	0x04, 0x17
        /*002a*/ 	.short	(.L_815 - .L_814)
.L_814:
        /*002c*/ 	.word	0x00000000
        /*0030*/ 	.short	0x0004
        /*0032*/ 	.short	0x001c
        /*0034*/ 	.byte	0x00, 0xf0, 0x11, 0x00


	//----- nvinfo : EIATTR_KPARAM_INFO
	.align		4
.L_815:
        /*0038*/ 	.byte	0x04, 0x17
        /*003a*/ 	.short	(.L_817 - .L_816)
.L_816:
        /*003c*/ 	.word	0x00000000
        /*0040*/ 	.short	0x0003
        /*0042*/ 	.short	0x0018
        /*0044*/ 	.byte	0x00, 0xf0, 0x11, 0x00


	//----- nvinfo : EIATTR_KPARAM_INFO
	.align		4
.L_817:
        /*0048*/ 	.byte	0x04, 0x17
        /*004a*/ 	.short	(.L_819 - .L_818)
.L_818:
        /*004c*/ 	.word	0x00000000
        /*0050*/ 	.short	0x0002
        /*0052*/ 	.short	0x0010
        /*0054*/ 	.byte	0x00, 0xf5, 0x21, 0x00


	//----- nvinfo : EIATTR_KPARAM_INFO
	.align		4
.L_819:
        /*0058*/ 	.byte	0x04, 0x17
        /*005a*/ 	.short	(.L_821 - .L_820)
.L_820:
        /*005c*/ 	.word	0x00000000
        /*0060*/ 	.short	0x0001
        /*0062*/ 	.short	0x0008
        /*0064*/ 	.byte	0x00, 0xf5, 0x21, 0x00


	//----- nvinfo : EIATTR_KPARAM_INFO
	.align		4
.L_821:
        /*0068*/ 	.byte	0x04, 0x17
        /*006a*/ 	.short	(.L_823 - .L_822)
.L_822:
        /*006c*/ 	.word	0x00000000
        /*0070*/ 	.short	0x0000
        /*0072*/ 	.short	0x0000
        /*0074*/ 	.byte	0x00, 0xf5, 0x21, 0x00


	//----- nvinfo : EIATTR_SPARSE_MMA_MASK
	.align		4
.L_823:
        /*0078*/ 	.byte	0x03, 0x50
        /*007a*/ 	.short	0x0000


	//----- nvinfo : EIATTR_MAXREG_COUNT
	.align		4
        /*007c*/ 	.byte	0x03, 0x1b
        /*007e*/ 	.short	0x00ff


	//----- nvinfo : EIATTR_MERCURY_ISA_VERSION
	.align		4
        /*0080*/ 	.byte	0x03, 0x5f
        /*0082*/ 	.short	0x0101


	//----- nvinfo : EIATTR_VRC_CTA_INIT_COUNT
	.align		4
        /*0084*/ 	.byte	0x02, 0x4a
	.zero		1
	.zero		1


	//----- nvinfo : EIATTR_EXIT_INSTR_OFFSETS
	.align		4
        /*0088*/ 	.byte	0x04, 0x1c
        /*008a*/ 	.short	(.L_825 - .L_824)


	//   ....[0]....
.L_824:
        /*008c*/ 	.word	0x00000070


	//   ....[1]....
        /*0090*/ 	.word	0x000002e0


	//----- nvinfo : EIATTR_CRS_STACK_SIZE
	.align		4
.L_825:
        /*0094*/ 	.byte	0x04, 0x1e
        /*0096*/ 	.short	(.L_827 - .L_826)
.L_826:
        /*0098*/ 	.word	0x00000000


	//----- nvinfo : EIATTR_CBANK_PARAM_SIZE
	.align		4
.L_827:
        /*009c*/ 	.byte	0x03, 0x19
        /*009e*/ 	.short	0x0028


	//----- nvinfo : EIATTR_PARAM_CBANK
	.align		4
        /*00a0*/ 	.byte	0x04, 0x0a
        /*00a2*/ 	.short	(.L_829 - .L_828)
	.align		4
.L_828:
        /*00a4*/ 	.word	index@(.nv.constant0._Z26applyMetaplasticity_kernelPfS_PKffffi)
        /*00a8*/ 	.short	0x0380
        /*00aa*/ 	.short	0x0028


	//----- nvinfo : EIATTR_SW_WAR
	.align		4
.L_829:
        /*00ac*/ 	.byte	0x04, 0x36
        /*00ae*/ 	.short	(.L_831 - .L_830)
.L_830:
        /*00b0*/ 	.word	0x00000008
.L_831:


//--------------------- .nv.info._Z27updateReservoirState_kernelPfPKfS1_ffii --------------------------
	.section	.nv.info._Z27updateReservoirState_kernelPfPKfS1_ffii,"",@"SHT_CUDA_INFO"
	.sectionflags	@""
	.align	4


	//----- nvinfo : EIATTR_CUDA_API_VERSION
	.align		4
        /*0000*/ 	.byte	0x04, 0x37
        /*0002*/ 	.short	(.L_833 - .L_832)
.L_832:
        /*0004*/ 	.word	0x00000082


	//----- nvinfo : EIATTR_KPARAM_INFO
	.align		4
.L_833:
        /*0008*/ 	.byte	0x04, 0x17
        /*000a*/ 	.short	(.L_835 - .L_834)
.L_834:
        /*000c*/ 	.word	0x00000000
        /*0010*/ 	.short	0x0006
        /*0012*/ 	.short	0x0024
        /*0014*/ 	.byte	0x00, 0xf0, 0x11, 0x00


	//----- nvinfo : EIATTR_KPARAM_INFO
	.align		4
.L_835:
        /*0018*/ 	.byte	0x04, 0x17
        /*001a*/ 	.short	(.L_837 - .L_836)
.L_836:
        /*001c*/ 	.word	0x00000000
        /*0020*/ 	.short	0x0005
        /*0022*/ 	.short	0x0020
        /*0024*/ 	.byte	0x00, 0xf0, 0x11, 0x00


	//----- nvinfo : EIATTR_KPARAM_INFO
	.align		4
.L_837:
        /*0028*/ 	.byte	0x04, 0x17
        /*002a*/ 	.short	(.L_839 - .L_838)
.L_838:
        /*002c*/ 	.word	0x00000000
        /*0030*/ 	.short	0x0004
        /*0032*/ 	.short	0x001c
        /*0034*/ 	.byte	0x00, 0xf0, 0x11, 0x00


	//----- nvinfo : EIATTR_KPARAM_INFO
	.align		4
.L_839:
        /*0038*/ 	.byte	0x04, 0x17
        /*003a*/ 	.short	(.L_841 - .L_840)
.L_840:
        /*003c*/ 	.word	0x00000000
        /*0040*/ 	.short	0x0003
        /*0042*/ 	.short	0x0018
        /*0044*/ 	.byte	0x00, 0xf0, 0x11, 0x00


	//----- nvinfo : EIATTR_KPARAM_INFO
	.align		4
.L_841:
        /*0048*/ 	.byte	0x04, 0x17
        /*004a*/ 	.short	(.L_843 - .L_842)
.L_842:
        /*004c*/ 	.word	0x00000000
        /*0050*/ 	.short	0x0002
        /*0052*/ 	.short	0x0010
        /*0054*/ 	.byte	0x00, 0xf5, 0x21, 0x00


	//----- nvinfo : EIATTR_KPARAM_INFO
	.align		4
.L_843:
        /*0058*/ 	.byte	0x04, 0x17
        /*005a*/ 	.short	(.L_845 - .L_844)
.L_844:
        /*005c*/ 	.word	0x00000000
        /*0060*/ 	.short	0x0001
        /*0062*/ 	.short	0x0008
        /*0064*/ 	.byte	0x00, 0xf5, 0x21, 0x00


	//----- nvinfo : EIATTR_KPARAM_INFO
	.align		4
.L_845:
        /*0068*/ 	.byte	0x04, 0x17
        /*006a*/ 	.short	(.L_847 - .L_846)
.L_846:
        /*006c*/ 	.word	0x00000000
        /*0070*/ 	.short	0x0000
        /*0072*/ 	.short	0x0000
        /*0074*/ 	.byte	0x00, 0xf5, 0x21, 0x00


	//----- nvinfo : EIATTR_SPARSE_MMA_MASK
	.align		4
.L_847:
        /*0078*/ 	.byte	0x03, 0x50
        /*007a*/ 	.short	0x0000


	//----- nvinfo : EIATTR_MAXREG_COUNT
	.align		4
        /*007c*/ 	.byte	0x03, 0x1b
        /*007e*/ 	.short	0x00ff


	//----- nvinfo : EIATTR_MERCURY_ISA_VERSION
	.align		4
        /*0080*/ 	.byte	0x03, 0x5f
        /*0082*/ 	.short	0x0101


	//----- nvinfo : EIATTR_VRC_CTA_INIT_COUNT
	.align		4
        /*0084*/ 	.byte	0x02, 0x4a
	.zero		1
	.zero		1


	//----- nvinfo : EIATTR_EXIT_INSTR_OFFSETS
	.align		4
        /*0088*/ 	.byte	0x04, 0x1c
        /*008a*/ 	.short	(.L_849 - .L_848)


	//   ....[0]....
.L_848:
        /*008c*/ 	.word	0x00000070


	//   ....[1]....
        /*0090*/ 	.word	0x00000c00


	//----- nvinfo : EIATTR_CBANK_PARAM_SIZE
	.align		4
.L_849:
        /*0094*/ 	.byte	0x03, 0x19
        /*0096*/ 	.short	0x0028


	//----- nvinfo : EIATTR_PARAM_CBANK
	.align		4
        /*0098*/ 	.byte	0x04, 0x0a
        /*009a*/ 	.short	(.L_851 - .L_850)
	.align		4
.L_850:
        /*009c*/ 	.word	index@(.nv.constant0._Z27updateReservoirState_kernelPfPKfS1_ffii)
        /*00a0*/ 	.short	0x0380
        /*00a2*/ 	.short	0x0028


	//----- nvinfo : EIATTR_SW_WAR
	.align		4
.L_851:
        /*00a4*/ 	.byte	0x04, 0x36
        /*00a6*/ 	.short	(.L_853 - .L_852)
.L_852:
        /*00a8*/ 	.word	0x00000008
.L_853:


//--------------------- .nv.info._Z26applyStochasticSTDP_kernelPfPKfS1_P17curandStateXORWOWfffffffi --------------------------
	.section	.nv.info._Z26applyStochasticSTDP_kernelPfPKfS1_P17curandStateXORWOWfffffffi,"",@"SHT_CUDA_INFO"
	.sectionflags	@""
	.align	4


	//----- nvinfo : EIATTR_CUDA_API_VERSION
	.align		4
        /*0000*/ 	.byte	0x04, 0x37
        /*0002*/ 	.short	(.L_855 - .L_854)
.L_854:
        /*0004*/ 	.word	0x00000082


	//----- nvinfo : EIATTR_KPARAM_INFO
	.align		4
.L_855:
        /*0008*/ 	.byte	0x04, 0x17
        /*000a*/ 	.short	(.L_857 - .L_856)
.L_856:
        /*000c*/ 	.word	0x00000000
        /*0010*/ 	.short	0x000b
        /*0012*/ 	.short	0x003c
        /*0014*/ 	.byte	0x00, 0xf0, 0x11, 0x00


	//----- nvinfo : EIATTR_KPARAM_INFO
	.align		4
.L_857:
        /*0018*/ 	.byte	0x04, 0x17
        /*001a*/ 	.short	(.L_859 - .L_858)
.L_858:
        /*001c*/ 	.word	0x00000000
        /*0020*/ 	.short	0x000a
        /*0022*/ 	.short	0x0038
        /*0024*/ 	.byte	0x00, 0xf0, 0x11, 0x00


	//----- nvinfo : EIATTR_KPARAM_INFO
	.align		4
.L_859:
        /*0028*/ 	.byte	0x04, 0x17
        /*002a*/ 	.short	(.L_861 - .L_860)
.L_860:
        /*002c*/ 	.word	0x00000000
        /*0030*/ 	.short	0x0009
        /*0032*/ 	.short	0x0034
        /*0034*/ 	.byte	0x00, 0xf0, 0x11, 0x00


	//----- nvinfo : EIATTR_KPARAM_INFO
	.align		4
.L_861:
        /*0038*/ 	.byte	0x04, 0x17
        /*003a*/ 	.short	(.L_863 - .L_862)
.L_862:
        /*003c*/ 	.word	0x00000000
        /*0040*/ 	.short	0x0008
        /*0042*/ 	.short	0x0030
        /*0044*/ 	.byte	0x00, 0xf0, 0x11, 0x00


	//----- nvinfo : EIATTR_KPARAM_INFO
	.align		4
.L_863:
        /*0048*/ 	.byte	0x04, 0x17
        /*004a*/ 	.short	(.L_865 - .L_864)
.L_864:
        /*004c*/ 	.word	0x00000000
        /*0050*/ 	.short	0x0007
        /*0052*/ 	.short	0x002c
        /*0054*/ 	.byte	0x00, 0xf0, 0x11, 0x00


	//----- nvinfo : EIATTR_KPARAM_INFO
	.align		4
.L_865:
        /*0058*/ 	.byte	0x04, 0x17
        /*005a*/ 	.short	(.L_867 - .L_866)
.L_866:
        /*005c*/ 	.word	0x00000000
        /*0060*/ 	.short	0x0006
        /*0062*/ 	.short	0x0028
        /*0064*/ 	.byte	0x00, 0xf0, 0x11, 0x00


	//----- nvinfo : EIATTR_KPARAM_INFO
	.align		4
.L_867:
        /*0068*/ 	.byte	0x04, 0x17
        /*006a*/ 	.short	(.L_869 - .L_868)
.L_868:
        /*006c*/ 	.word	0x00000000
        /*0070*/ 	.short	0x0005
        /*0072*/ 	.short	0x0024
        /*0074*/ 	.byte	0x00, 0xf0, 0x11, 0x00


	//----- nvinfo : EIATTR_KPARAM_INFO
	.align		4
.L_869:
        /*0078*/ 	.byte	0x04, 0x17
        /*007a*/ 	.short	(.L_871 - .L_870)
.L_870:
        /*007c*/ 	.word	0x00000000
        /*0080*/ 	.short	0x0004
        /*0082*/ 	.short	0x0020
        /*0084*/ 	.byte	0x00, 0xf0, 0x11, 0x00


	//----- nvinfo : EIATTR_KPARAM_INFO
	.align		4
.L_871:
        /*0088*/ 	.byte	0x04, 0x17
        /*008a*/ 	.short	(.L_873 - .L_872)
.L_872:
        /*008c*/ 	.word	0x00000000
        /*0090*/ 	.short	0x0003
        /*0092*/ 	.short	0x0018
        /*0094*/ 	.byte	0x00, 0xf5, 0x21, 0x00


	//----- nvinfo : EIATTR_KPARAM_INFO
	.align		4
.L_873:
        /*0098*/ 	.byte	0x04, 0x17
        /*009a*/ 	.short	(.L_875 - .L_874)
.L_874:
        /*009c*/ 	.word	0x00000000
        /*00a0*/ 	.short	0x0002
        /*00a2*/ 	.short	0x0010
        /*00a4*/ 	.byte	0x00, 0xf5, 0x21, 0x00


	//----- nvinfo : EIATTR_KPARAM_INFO
	.align		4
.L_875:
        /*00a8*/ 	.byte	0x04, 0x17
        /*00aa*/ 	.short	(.L_877 - .L_876)
.L_876:
        /*00ac*/ 	.word	0x00000000
        /*00b0*/ 	.short	0x0001
        /*00b2*/ 	.short	0x0008
        /*00b4*/ 	.byte	0x00, 0xf5, 0x21, 0x00


	//----- nvinfo : EIATTR_KPARAM_INFO
	.align		4
.L_877:
        /*00b8*/ 	.byte	0x04, 0x17
        /*00ba*/ 	.short	(.L_879 - .L_878)
.L_878:
        /*00bc*/ 	.word	0x00000000
        /*00c0*/ 	.short	0x0000
        /*00c2*/ 	.short	0x0000
        /*00c4*/ 	.byte	0x00, 0xf5, 0x21, 0x00


	//----- nvinfo : EIATTR_SPARSE_MMA_MASK
	.align		4
.L_879:
        /*00c8*/ 	.byte	0x03, 0x50
        /*00ca*/ 	.short	0x0000


	//----- nvinfo : EIATTR_MAXREG_COUNT
	.align		4
        /*00cc*/ 	.byte	0x03, 0x1b
        /*00ce*/ 	.short	0x00ff


	//----- nvinfo : EIATTR_MERCURY_ISA_VERSION
	.align		4
        /*00d0*/ 	.byte	0x03, 0x5f
        /*00d2*/ 	.short	0x0101


	//----- nvinfo : EIATTR_VRC_CTA_INIT_COUNT
	.align		4
        /*00d4*/ 	.byte	0x02, 0x4a
	.zero		1
	.zero		1


	//----- nvinfo : EIATTR_EXIT_INSTR_OFFSETS
	.align		4
        /*00d8*/ 	.byte	0x04, 0x1c
        /*00da*/ 	.short	(.L_881 - .L_880)


	//   ....[0]....
.L_880:
        /*00dc*/ 	.word	0x00000070


	//   ....[1]....
        /*00e0*/ 	.word	0x00000d30


	//----- nvinfo : EIATTR_CRS_STACK_SIZE
	.align		4
.L_881:
        /*00e4*/ 	.byte	0x04, 0x1e
        /*00e6*/ 	.short	(.L_883 - .L_882)
.L_882:
        /*00e8*/ 	.word	0x00000000


	//----- nvinfo : EIATTR_CBANK_PARAM_SIZE
	.align		4
.L_883:
        /*00ec*/ 	.byte	0x03, 0x19
        /*00ee*/ 	.short	0x0040


	//----- nvinfo : EIATTR_PARAM_CBANK
	.align		4
        /*00f0*/ 	.byte	0x04, 0x0a
        /*00f2*/ 	.short	(.L_885 - .L_884)
	.align		4
.L_884:
        /*00f4*/ 	.word	index@(.nv.constant0._Z26applyStochasticSTDP_kernelPfPKfS1_P17curandStateXORWOWfffffffi)
        /*00f8*/ 	.short	0x0380
        /*00fa*/ 	.short	0x0040


	//----- nvinfo : EIATTR_SW_WAR
	.align		4
.L_885:
        /*00fc*/ 	.byte	0x04, 0x36
        /*00fe*/ 	.short	(.L_887 - .L_886)
.L_886:
        /*0100*/ 	.word	0x00000008
.L_887:


//--------------------- .nv.info._Z28addSpinDiffusionField_kernelPfS_S_PKfS1_S1_S1_S1_S1_S1_ffiii --------------------------
	.section	.nv.info._Z28addSpinDiffusionField_kernelPfS_S_PKfS1_S1_S1_S1_S1_S1_ffiii,"",@"SHT_CUDA_INFO"
	.sectionflags	@""
	.align	4


	//----- nvinfo : EIATTR_CUDA_API_VERSION
	.align		4
        /*0000*/ 	.byte	0x04, 0x37
        /*0002*/ 	.short	(.L_889 - .L_888)
.L_888:
        /*0004*/ 	.word	0x00000082


	//----- nvinfo : EIATTR_KPARAM_INFO
	.align		4
.L_889:
        /*0008*/ 	.byte	0x04, 0x17
        /*000a*/ 	.short	(.L_891 - .L_890)
.L_890:
        /*000c*/ 	.word	0x00000000
        /*0010*/ 	.short	0x000e
        /*0012*/ 	.short	0x0060
        /*0014*/ 	.byte	0x00, 0xf0, 0x11, 0x00


	//----- nvinfo : EIATTR_KPARAM_INFO
	.align		4
.L_891:
        /*0018*/ 	.byte	0x04, 0x17
        /*001a*/ 	.short	(.L_893 - .L_892)
.L_892:
        /*001c*/ 	.word	0x00000000
        /*0020*/ 	.short	0x000d
        /*0022*/ 	.short	0x005c
        /*0024*/ 	.byte	0x00, 0xf0, 0x11, 0x00


	//----- nvinfo : EIATTR_KPARAM_INFO
	.align		4
.L_893:
        /*0028*/ 	.byte	0x04, 0x17
        /*002a*/ 	.short	(.L_895 - .L_894)
.L_894:
        /*002c*/ 	.word	0x00000000
        /*0030*/ 	.short	0x000c
        /*0032*/ 	.short	0x0058
        /*0034*/ 	.byte	0x00, 0xf0, 0x11, 0x00


	//----- nvinfo : EIATTR_KPARAM_INFO
	.align		4
.L_895:
        /*0038*/ 	.byte	0x04, 0x17
        /*003a*/ 	.short	(.L_897 - .L_896)
.L_896:
        /*003c*/ 	.word	0x00000000
        /*0040*/ 	.short	0x000b
        /*0042*/ 	.short	0x0054
        /*0044*/ 	.byte	0x00, 0xf0, 0x11, 0x00


	//----- nvinfo : EIATTR_KPARAM_INFO
	.align		4
.L_897:
        /*0048*/ 	.byte	0x04, 0x17
        /*004a*/ 	.short	(.L_899 - .L_898)
.L_898:
        /*004c*/ 	.word	0x00000000
        /*0050*/ 	.short	0x000a
        /*0052*/ 	.short	0x0050
        /*0054*/ 	.byte	0x00, 0xf0, 0x11, 0x00


	//----- nvinfo : EIATTR_KPARAM_INFO
	.align		4
.L_899:
        /*0058*/ 	.byte	0x04, 0x17
        /*005a*/ 	.short	(.L_901 - .L_900)
.L_900:
        /*005c*/ 	.word	0x00000000
        /*0060*/ 	.short	0x0009
        /*0062*/ 	.short	0x0048
        /*0064*/ 	.byte	0x00, 0xf5, 0x21, 0x00


	//----- nvinfo : EIATTR_KPARAM_INFO
	.align		4
.L_901:
        /*0068*/ 	.byte	0x04, 0x17
        /*006a*/ 	.short	(.L_903 - .L_902)
.L_902:
        /*006c*/ 	.word	0x00000000
        /*0070*/ 	.short	0x0008
        /*0072*/ 	.short	0x0040
        /*0074*/ 	.byte	0x00, 0xf5, 0x21, 0x00


	//----- nvinfo : EIATTR_KPARAM_INFO
	.align		4
.L_903:
        /*0078*/ 	.byte	0x04, 0x17
        /*007a*/ 	.short	(.L_905 - .L_904)
.L_904:
        /*007c*/ 	.word	0x00000000
        /*0080*/ 	.short	0x0007
        /*0082*/ 	.short	0x0038
        /*0084*/ 	.byte	0x00, 0xf5, 0x21, 0x00


	//----- nvinfo : EIATTR_KPARAM_INFO
	.align		4
.L_905:
        /*0088*/ 	.byte	0x04, 0x17
        /*008a*/ 	.short	(.L_907 - .L_906)
.L_906:
        /*008c*/ 	.word	0x00000000
        /*0090*/ 	.short	0x0006
        /*0092*/ 	.short	0x0030
        /*0094*/ 	.byte	0x00, 0xf5, 0x21, 0x00


	//----- nvinfo : EIATTR_KPARAM_INFO
	.align		4
.L_907:
        /*0098*/ 	.byte	0x04, 0x17
        /*009a*/ 	.short	(.L_909 - .L_908)
.L_908:
        /*009c*/ 	.word	0x00000000
        /*00a0*/ 	.short	0x0005
        /*00a2*/ 	.short	0x0028
        /*00a4*/ 	.byte	0x00, 0xf5, 0x21, 0x00


	//----- nvinfo : EIATTR_KPARAM_INFO
	.align		4
.L_909:
        /*00a8*/ 	.byte	0x04, 0x17
        /*00aa*/ 	.short	(.L_911 - .L_910)
.L_910:
        /*00ac*/ 	.word	0x00000000
        /*00b0*/ 	.short	0x0004
        /*00b2*/ 	.short	0x0020
        /*00b4*/ 	.byte	0x00, 0xf5, 0x21, 0x00


	//----- nvinfo : EIATTR_KPARAM_INFO
	.align		4
.L_911:
        /*00b8*/ 	.byte	0x04, 0x17
        /*00ba*/ 	.short	(.L_913 - .L_912)
.L_912:
        /*00bc*/ 	.word	0x00000000
        /*00c0*/ 	.short	0x0003
        /*00c2*/ 	.short	0x0018
        /*00c4*/ 	.byte	0x00, 0xf5, 0x21, 0x00


	//----- nvinfo : EIATTR_KPARAM_INFO
	.align		4
.L_913:
        /*00c8*/ 	.byte	0x04, 0x17
        /*00ca*/ 	.short	(.L_915 - .L_914)
.L_914:
        /*00cc*/ 	.word	0x00000000
        /*00d0*/ 	.short	0x0002
        /*00d2*/ 	.short	0x0010
        /*00d4*/ 	.byte	0x00, 0xf5, 0x21, 0x00


	//----- nvinfo : EIATTR_KPARAM_INFO
	.align		4
.L_915:
        /*00d8*/ 	.byte	0x04, 0x17
        /*00da*/ 	.short	(.L_917 - .L_916)
.L_916:
        /*00dc*/ 	.word	0x00000000
        /*00e0*/ 	.short	0x0001
        /*00e2*/ 	.short	0x0008
        /*00e4*/ 	.byte	0x00, 0xf5, 0x21, 0x00


	//----- nvinfo : EIATTR_KPARAM_INFO
	.align		4
.L_917:
        /*00e8*/ 	.byte	0x04, 0x17
        /*00ea*/ 	.short	(.L_919 - .L_918)
.L_918:
        /*00ec*/ 	.word	0x00000000
        /*00f0*/ 	.short	0x0000
        /*00f2*/ 	.short	0x0000
        /*00f4*/ 	.byte	0x00, 0xf5, 0x21, 0x00


	//----- nvinfo : EIATTR_SPARSE_MMA_MASK
	.align		4
.L_919:
        /*00f8*/ 	.byte	0x03, 0x50
        /*00fa*/ 	.short	0x0000


	//----- nvinfo : EIATTR_MAXREG_COUNT
	.align		4
        /*00fc*/ 	.byte	0x03, 0x1b
        /*00fe*/ 	.short	0x00ff


	//----- nvinfo : EIATTR_MERCURY_ISA_VERSION
	.align		4
        /*0100*/ 	.byte	0x03, 0x5f
        /*0102*/ 	.short	0x0101


	//----- nvinfo : EIATTR_VRC_CTA_INIT_COUNT
	.align		4
        /*0104*/ 	.byte	0x02, 0x4a
	.zero		1
	.zero		1


	//----- nvinfo : EIATTR_EXIT_INSTR_OFFSETS
	.align		4
        /*0108*/ 	.byte	0x04, 0x1c
        /*010a*/ 	.short	(.L_921 - .L_920)


	//   ....[0]....
.L_920:
        /*010c*/ 	.word	0x000000a0


	//   ....[1]....
        /*0110*/ 	.word	0x00000100


	//   ....[2]....
        /*0114*/ 	.word	0x00000330


	//----- nvinfo : EIATTR_CRS_STACK_SIZE
	.align		4
.L_921:
        /*0118*/ 	.byte	0x04, 0x1e
        /*011a*/ 	.short	(.L_923 - .L_922)
.L_922:
        /*011c*/ 	.word	0x00000000


	//----- nvinfo : EIATTR_CBANK_PARAM_SIZE
	.align		4
.L_923:
        /*0120*/ 	.byte	0x03, 0x19
        /*0122*/ 	.short	0x0064


	//----- nvinfo : EIATTR_PARAM_CBANK
	.align		4
        /*0124*/ 	.byte	0x04, 0x0a
        /*0126*/ 	.short	(.L_925 - .L_924)
	.align		4
.L_924:
        /*0128*/ 	.word	index@(.nv.constant0._Z28addSpinDiffusionField_kernelPfS_S_PKfS1_S1_S1_S1_S1_S1_ffiii)
        /*012c*/ 	.short	0x0380
        /*012e*/ 	.short	0x0064


	//----- nvinfo : EIATTR_SW_WAR
	.align		4
.L_925:
        /*0130*/ 	.byte	0x04, 0x36
        /*0132*/ 	.short	(.L_927 - .L_926)
.L_926:
        /*0134*/ 	.word	0x00000008
.L_927:


//--------------------- .nv.info._Z25solveSpinDiffusion_kernelPfS_S_PKfS1_S1_fiiii --------------------------
	.section	.nv.info._Z25solveSpinDiffusion_kernelPfS_S_PKfS1_S1_fiiii,"",@"SHT_CUDA_INFO"
	.sectionflags	@""
	.align	4


	//----- nvinfo : EIATTR_CUDA_API_VERSION
	.align		4
        /*0000*/ 	.byte	0x04, 0x37
        /*0002*/ 	.short	(.L_929 - .L_928)
.L_928:
        /*0004*/ 	.word	0x00000082


	//----- nvinfo : EIATTR_KPARAM_INFO
	.align		4
.L_929:
        /*0008*/ 	.byte	0x04, 0x17
        /*000a*/ 	.short	(.L_931 - .L_930)
.L_930:
        /*000c*/ 	.word	0x00000000
        /*0010*/ 	.short	0x000a
        /*0012*/ 	.short	0x0040
        /*0014*/ 	.byte	0x00, 0xf0, 0x11, 0x00


	//----- nvinfo : EIATTR_KPARAM_INFO
	.align		4
.L_931:
        /*0018*/ 	.byte	0x04, 0x17
        /*001a*/ 	.short	(.L_933 - .L_932)
.L_932:
        /*001c*/ 	.word	0x00000000
        /*0020*/ 	.short	0x0009
        /*0022*/ 	.short	0x003c
        /*0024*/ 	.byte	0x00, 0xf0, 0x11, 0x00


	//----- nvinfo : EIATTR_KPARAM_INFO
	.align		4
.L_933:
        /*0028*/ 	.byte	0x04, 0x17
        /*002a*/ 	.short	(.L_935 - .L_934)
.L_934:
        /*002c*/ 	.word	0x00000000
        /*0030*/ 	.short	0x0008
        /*0032*/ 	.short	0x0038
        /*0034*/ 	.byte	0x00, 0xf0, 0x11, 0x00


	//----- nvinfo : EIATTR_KPARAM_INFO
	.align		4
.L_935:
        /*0038*/ 	.byte	0x04, 0x17
        /*003a*/ 	.short	(.L_937 - .L_936)
.L_936:
        /*003c*/ 	.word	0x00000000
        /*0040*/ 	.short	0x0007
        /*0042*/ 	.short	0x0034
        /*0044*/ 	.byte	0x00, 0xf0, 0x11, 0x00


	//----- nvinfo : EIATTR_KPARAM_INFO
	.align		4
.L_937:
        /*0048*/ 	.byte	0x04, 0x17
        /*004a*/ 	.short	(.L_939 - .L_938)
.L_938:
        /*004c*/ 	.word	0x00000000
        /*0050*/ 	.short	0x0006
        /*0052*/ 	.short	0x0030
        /*0054*/ 	.byte	0x00, 0xf0, 0x11, 0x00


	//----- nvinfo : EIATTR_KPARAM_INFO
	.align		4
.L_939:
        /*0058*/ 	.byte	0x04, 0x17
        /*005a*/ 	.short	(.L_941 - .L_940)
.L_940:
        /*005c*/ 	.word	0x00000000
        /*0060*/ 	.short	0x0005
        /*0062*/ 	.short	0x0028
        /*0064*/ 	.byte	0x00, 0xf5, 0x21, 0x00


	//----- nvinfo : EIATTR_KPARAM_INFO
	.align		4
.L_941:
        /*0068*/ 	.byte	0x04, 0x17
        /*006a*/ 	.short	(.L_943 - .L_942)
.L_942:
        /*006c*/ 	.word	0x00000000
        /*0070*/ 	.short	0x0004
        /*0072*/ 	.short	0x0020
        /*0074*/ 	.byte	0x00, 0xf5, 0x21, 0x00


	//----- nvinfo : EIATTR_KPARAM_INFO
	.align		4
.L_943:
        /*0078*/ 	.byte	0x04, 0x17
        /*007a*/ 	.short	(.L_945 - .L_944)
.L_944:
        /*007c*/ 	.word	0x00000000
        /*0080*/ 	.short	0x0003
        /*0082*/ 	.short	0x0018
        /*0084*/ 	.byte	0x00, 0xf5, 0x21, 0x00


	//----- nvinfo : EIATTR_KPARAM_INFO
	.align		4
.L_945:
        /*0088*/ 	.byte	0x04, 0x17
        /*008a*/ 	.short	(.L_947 - .L_946)
.L_946:
        /*008c*/ 	.word	0x00000000
        /*0090*/ 	.short	0x0002
        /*0092*/ 	.short	0x0010
        /*0094*/ 	.byte	0x00, 0xf5, 0x21, 0x00


	//----- nvinfo : EIATTR_KPARAM_INFO
	.align		4
.L_947:
        /*0098*/ 	.byte	0x04, 0x17
        /*009a*/ 	.short	(.L_949 - .L_948)
.L_948:
        /*009c*/ 	.word	0x00000000
        /*00a0*/ 	.short	0x0001
        /*00a2*/ 	.short	0x0008
        /*00a4*/ 	.byte	0x00, 0xf5, 0x21, 0x00


	//----- nvinfo : EIATTR_KPARAM_INFO
	.align		4
.L_949:
        /*00a8*/ 	.byte	0x04, 0x17
        /*00aa*/ 	.short	(.L_951 - .L_950)
.L_950:
        /*00ac*/ 	.word	0x00000000
        /*00b0*/ 	.short	0x0000
        /*00b2*/ 	.short	0x0000
        /*00b4*/ 	.byte	0x00, 0xf5, 0x21, 0x00


	//----- nvinfo : EIATTR_SPARSE_MMA_MASK
	.align		4
.L_951:
        /*00b8*/ 	.byte	0x03, 0x50
        /*00ba*/ 	.short	0x0000


	//----- nvinfo : EIATTR_MAXREG_COUNT
	.align		4
        /*00bc*/ 	.byte	0x03, 0x1b
        /*00be*/ 	.short	0x00ff


	//----- nvinfo : EIATTR_MERCURY_ISA_VERSION
	.align		4
        /*00c0*/ 	.byte	0x03, 0x5f
        /*00c2*/ 	.short	0x0101


	//----- nvinfo : EIATTR_VRC_CTA_INIT_COUNT
	.align		4
        /*00c4*/ 	.byte	0x02, 0x4a
	.zero		1
	.zero		1


	//----- nvinfo : EIATTR_EXIT_INSTR_OFFSETS
	.align		4
        /*00c8*/ 	.byte	0x04, 0x1c
        /*00ca*/ 	.short	(.L_953 - .L_952)


	//   ....[0]....
.L_952:
        /*00cc*/ 	.word	0x000000d0


	//   ....[1]....
        /*00d0*/ 	.word	0x000002a0


	//   ....[2]....
        /*00d4*/ 	.word	0x00003bc0


	//   ....[3]....
        /*00d8*/ 	.word	0x00004200


	//   ....[4]....
        /*00dc*/ 	.word	0x000044c0


	//   ....[5]....
        /*00e0*/ 	.word	0x000046a0


	//   ....[6]....
        /*00e4*/ 	.word	0x000047b0


	//----- nvinfo : EIATTR_CRS_STACK_SIZE
	.align		4
.L_953:
        /*00e8*/ 	.byte	0x04, 0x1e
        /*00ea*/ 	.short	(.L_955 - .L_954)
.L_954:
        /*00ec*/ 	.word	0x00000000


	//----- nvinfo : EIATTR_CBANK_PARAM_SIZE
	.align		4
.L_955:
        /*00f0*/ 	.byte	0x03, 0x19
        /*00f2*/ 	.short	0x0044


	//----- nvinfo : EIATTR_PARAM_CBANK
	.align		4
        /*00f4*/ 	.byte	0x04, 0x0a
        /*00f6*/ 	.short	(.L_957 - .L_956)
	.align		4
.L_956:
        /*00f8*/ 	.word	index@(.nv.constant0._Z25solveSpinDiffusion_kernelPfS_S_PKfS1_S1_fiiii)
        /*00fc*/ 	.short	0x0380
        /*00fe*/ 	.short	0x0044


	//----- nvinfo : EIATTR_SW_WAR
	.align		4
.L_957:
        /*0100*/ 	.byte	0x04, 0x36
        /*0102*/ 	.short	(.L_959 - .L_958)
.L_958:
        /*0104*/ 	.word	0x00000008
.L_959:


//--------------------- .nv.info._Z26addNonCollinearRKKY_kernelPfS_S_PKfS1_S1_S1_PKhffiifiii --------------------------
	.section	.nv.info._Z26addNonCollinearRKKY_kernelPfS_S_PKfS1_S1_S1_PKhffiifiii,"",@"SHT_CUDA_INFO"
	.sectionflags	@""
	.align	4


	//----- nvinfo : EIATTR_CUDA_API_VERSION
	.align		4
        /*0000*/ 	.byte	0x04, 0x37
        /*0002*/ 	.short	(.L_961 - .L_960)
.L_960:
        /*0004*/ 	.word	0x00000082


	//----- nvinfo : EIATTR_KPARAM_INFO
	.align		4
.L_961:
        /*0008*/ 	.byte	0x04, 0x17
        /*000a*/ 	.short	(.L_963 - .L_962)
.L_962:
        /*000c*/ 	.word	0x00000000
        /*0010*/ 	.short	0x000f
        /*0012*/ 	.short	0x005c
        /*0014*/ 	.byte	0x00, 0xf0, 0x11, 0x00


	//----- nvinfo : EIATTR_KPARAM_INFO
	.align		4
.L_963:
        /*0018*/ 	.byte	0x04, 0x17
        /*001a*/ 	.short	(.L_965 - .L_964)
.L_964:
        /*001c*/ 	.word	0x00000000
        /*0020*/ 	.short	0x000e
        /*0022*/ 	.short	0x0058
        /*0024*/ 	.byte	0x00, 0xf0, 0x11, 0x00


	//----- nvinfo : EIATTR_KPARAM_INFO
	.align		4
.L_965:
        /*0028*/ 	.byte	0x04, 0x17
        /*002a*/ 	.short	(.L_967 - .L_966)
.L_966:
        /*002c*/ 	.word	0x00000000
        /*0030*/ 	.short	0x000d
        /*0032*/ 	.short	0x0054
        /*0034*/ 	.byte	0x00, 0xf0, 0x11, 0x00


	//----- nvinfo : EIATTR_KPARAM_INFO
	.align		4
.L_967:
        /*0038*/ 	.byte	0x04, 0x17
        /*003a*/ 	.short	(.L_969 - .L_968)
.L_968:
        /*003c*/ 	.word	0x00000000
        /*0040*/ 	.short	0x000c
        /*0042*/ 	.short	0x0050
        /*0044*/ 	.byte	0x00, 0xf0, 0x11, 0x00


	//----- nvinfo : EIATTR_KPARAM_INFO
	.align		4
.L_969:
        /*0048*/ 	.byte	0x04, 0x17
        /*004a*/ 	.short	(.L_971 - .L_970)
.L_970:
        /*004c*/ 	.word	0x00000000
        /*0050*/ 	.short	0x000b
        /*0052*/ 	.short	0x004c
        /*0054*/ 	.byte	0x00, 0xf0, 0x11, 0x00


	//----- nvinfo : EIATTR_KPARAM_INFO
	.align		4
.L_971:
        /*0058*/ 	.byte	0x04, 0x17
        /*005a*/ 	.short	(.L_973 - .L_972)
.L_972:
        /*005c*/ 	.word	0x00000000
        /*0060*/ 	.short	0x000a
        /*0062*/ 	.short	0x0048
        /*0064*/ 	.byte	0x00, 0xf0, 0x11, 0x00


	//----- nvinfo : EIATTR_KPARAM_INFO
	.align		4
.L_973:
        /*0068*/ 	.byte	0x04, 0x17
        /*006a*/ 	.short	(.L_975 - .L_974)
.L_974:
        /*006c*/ 	.word	0x00000000
        /*0070*/ 	.short	0x0009
        /*0072*/ 	.short	0x0044
        /*0074*/ 	.byte	0x00, 0xf0, 0x11, 0x00


	//----- nvinfo : EIATTR_KPARAM_INFO
	.align		4
.L_975:
        /*0078*/ 	.byte	0x04, 0x17
        /*007a*/ 	.short	(.L_977 - .L_976)
.L_976:
        /*007c*/ 	.word	0x00000000
        /*0080*/ 	.short	0x0008
        /*0082*/ 	.short	0x0040
        /*0084*/ 	.byte	0x00, 0xf0, 0x11, 0x00


	//----- nvinfo : EIATTR_KPARAM_INFO
	.align		4
.L_977:
        /*0088*/ 	.byte	0x04, 0x17
        /*008a*/ 	.short	(.L_979 - .L_978)
.L_978:
        /*008c*/ 	.word	0x00000000
        /*0090*/ 	.short	0x0007
        /*0092*/ 	.short	0x0038
        /*0094*/ 	.byte	0x00, 0xf5, 0x21, 0x00


	//----- nvinfo : EIATTR_KPARAM_INFO
	.align		4
.L_979:
        /*0098*/ 	.byte	0x04, 0x17
        /*009a*/ 	.short	(.L_981 - .L_980)
.L_980:
        /*009c*/ 	.word	0x00000000
        /*00a0*/ 	.short	0x0006
        /*00a2*/ 	.short	0x0030
        /*00a4*/ 	.byte	0x00, 0xf5, 0x21, 0x00


	//----- nvinfo : EIATTR_KPARAM_INFO
	.align		4
.L_981:
        /*00a8*/ 	.byte	0x04, 0x17
        /*00aa*/ 	.short	(.L_983 - .L_982)
.L_982:
        /*00ac*/ 	.word	0x00000000
        /*00b0*/ 	.short	0x0005
        /*00b2*/ 	.short	0x0028
        /*00b4*/ 	.byte	0x00, 0xf5, 0x21, 0x00


	//----- nvinfo : EIATTR_KPARAM_INFO
	.align		4
.L_983:
        /*00b8*/ 	.byte	0x04, 0x17
        /*00ba*/ 	.short	(.L_985 - .L_984)
.L_984:
        /*00bc*/ 	.word	0x00000000
        /*00c0*/ 	.short	0x0004
        /*00c2*/ 	.short	0x0020
        /*00c4*/ 	.byte	0x00, 0xf5, 0x21, 0x00


	//----- nvinfo : EIATTR_KPARAM_INFO
	.align		4
.L_985:
        /*00c8*/ 	.byte	0x04, 0x17
        /*00ca*/ 	.short	(.L_987 - .L_986)
.L_986:
        /*00cc*/ 	.word	0x00000000
        /*00d0*/ 	.short	0x0003
        /*00d2*/ 	.short	0x0018
        /*00d4*/ 	.byte	0x00, 0xf5, 0x21, 0x00


	//----- nvinfo : EIATTR_KPARAM_INFO
	.align		4
.L_987:
        /*00d8*/ 	.byte	0x04, 0x17
        /*00da*/ 	.short	(.L_989 - .L_988)
.L_988:
        /*00dc*/ 	.word	0x00000000
        /*00e0*/ 	.short	0x0002
        /*00e2*/ 	.short	0x0010
        /*00e4*/ 	.byte	0x00, 0xf5, 0x21, 0x00


	//----- nvinfo : EIATTR_KPARAM_INFO
	.align		4
.L_989:
        /*00e8*/ 	.byte	0x04, 0x17
        /*00ea*/ 	.short	(.L_991 - .L_990)
.L_990:
        /*00ec*/ 	.word	0x00000000
        /*00f0*/ 	.short	0x0001
        /*00f2*/ 	.short	0x0008
        /*00f4*/ 	.byte	0x00, 0xf5, 0x21, 0x00


	//----- nvinfo : EIATTR_KPARAM_INFO
	.align		4
.L_991:
        /*00f8*/ 	.byte	0x04, 0x17
        /*00fa*/ 	.short	(.L_993 - .L_992)
.L_992:
        /*00fc*/ 	.word	0x00000000
        /*0100*/ 	.short	0x0000
        /*0102*/ 	.short	0x0000
        /*0104*/ 	.byte	0x00, 0xf5, 0x21, 0x00


	//----- nvinfo : EIATTR_SPARSE_MMA_MASK
	.align		4
.L_993:
        /*0108*/ 	.byte	0x03, 0x50
        /*010a*/ 	.short	0x0000


	//----- nvinfo : EIATTR_MAXREG_COUNT
	.align		4
        /*010c*/ 	.byte	0x03, 0x1b
        /*010e*/ 	.short	0x00ff


	//----- nvinfo : EIATTR_MERCURY_ISA_VERSION
	.align		4
        /*0110*/ 	.byte	0x03, 0x5f
        /*0112*/ 	.short	0x0101


	//----- nvinfo : EIATTR_VRC_CTA_INIT_COUNT
	.align		4
        /*0114*/ 	.byte	0x02, 0x4a
	.zero		1
	.zero		1


	//----- nvinfo : EIATTR_EXIT_INSTR_OFFSETS
	.align		4
        /*0118*/ 	.byte	0x04, 0x1c
        /*011a*/ 	.short	(.L_995 - .L_994)


	//   ....[0]....
.L_994:
        /*011c*/ 	.word	0x000000a0


	//   ....[1]....
        /*0120*/ 	.word	0x00000120


	//   ....[2]....
        /*0124*/ 	.word	0x000001a0


	//   ....[3]....
        /*0128*/ 	.word	0x000021d0


	//----- nvinfo : EIATTR_CRS_STACK_SIZE
	.align		4
.L_995:
        /*012c*/ 	.byte	0x04, 0x1e
        /*012e*/ 	.short	(.L_997 - .L_996)
.L_996:
        /*0130*/ 	.word	0x00000000


	//----- nvinfo : EIATTR_CBANK_PARAM_SIZE
	.align		4
.L_997:
        /*0134*/ 	.byte	0x03, 0x19
        /*0136*/ 	.short	0x0060


	//----- nvinfo : EIATTR_PARAM_CBANK
	.align		4
        /*0138*/ 	.byte	0x04, 0x0a
        /*013a*/ 	.short	(.L_999 - .L_998)
	.align		4
.L_998:
        /*013c*/ 	.word	index@(.nv.constant0._Z26addNonCollinearRKKY_kernelPfS_S_PKfS1_S1_S1_PKhffiifiii)
        /*0140*/ 	.short	0x0380
        /*0142*/ 	.short	0x0060


	//----- nvinfo : EIATTR_SW_WAR
	.align		4
.L_999:
        /*0144*/ 	.byte	0x04, 0x36
        /*0146*/ 	.short	(.L_1001 - .L_1000)
.L_1000:
        /*0148*/ 	.word	0x00000008
.L_1001:


//--------------------- .nv.info._Z23addInterlayerDMI_kernelPfS_S_PKfS1_S1_S1_PKhfiifffiii --------------------------
	.section	.nv.info._Z23addInterlayerDMI_kernelPfS_S_PKfS1_S1_S1_PKhfiifffiii,"",@"SHT_CUDA_INFO"
	.sectionflags	@""
	.align	4


	//----- nvinfo : EIATTR_CUDA_API_VERSION
	.align		4
        /*0000*/ 	.byte	0x04, 0x37
        /*0002*/ 	.short	(.L_1003 - .L_1002)
.L_1002:
        /*0004*/ 	.word	0x00000082


	//----- nvinfo : EIATTR_KPARAM_INFO
	.align		4
.L_1003:
        /*0008*/ 	.byte	0x04, 0x17
        /*000a*/ 	.short	(.L_1005 - .L_1004)
.L_1004:
        /*000c*/ 	.word	0x00000000
        /*0010*/ 	.short	0x0010
        /*0012*/ 	.short	0x0060
        /*0014*/ 	.byte	0x00, 0xf0, 0x11, 0x00


	//----- nvinfo : EIATTR_KPARAM_INFO
	.align		4
.L_1005:
        /*0018*/ 	.byte	0x04, 0x17
        /*001a*/ 	.short	(.L_1007 - .L_1006)
.L_1006:
        /*001c*/ 	.word	0x00000000
        /*0020*/ 	.short	0x000f
        /*0022*/ 	.short	0x005c
        /*0024*/ 	.byte	0x00, 0xf0, 0x11, 0x00


	//----- nvinfo : EIATTR_KPARAM_INFO
	.align		4
.L_1007:
        /*0028*/ 	.byte	0x04, 0x17
        /*002a*/ 	.short	(.L_1009 - .L_1008)
.L_1008:
        /*002c*/ 	.word	0x00000000
        /*0030*/ 	.short	0x000e
        /*0032*/ 	.short	0x0058
        /*0034*/ 	.byte	0x00, 0xf0, 0x11, 0x00


	//----- nvinfo : EIATTR_KPARAM_INFO
	.align		4
.L_1009:
        /*0038*/ 	.byte	0x04, 0x17
        /*003a*/ 	.short	(.L_1011 - .L_1010)
.L_1010:
        /*003c*/ 	.word	0x00000000
        /*0040*/ 	.short	0x000d
        /*0042*/ 	.short	0x0054
        /*0044*/ 	.byte	0x00, 0xf0, 0x11, 0x00


	//----- nvinfo : EIATTR_KPARAM_INFO
	.align		4
.L_1011:
        /*0048*/ 	.byte	0x04, 0x17
        /*004a*/ 	.short	(.L_1013 - .L_1012)
.L_1012:
        /*004c*/ 	.word	0x00000000
        /*0050*/ 	.short	0x000c
        /*0052*/ 	.short	0x0050
        /*0054*/ 	.byte	0x00, 0xf0, 0x11, 0x00


	//----- nvinfo : EIATTR_KPARAM_INFO
	.align		4
.L_1013:
        /*0058*/ 	.byte	0x04, 0x17
        /*005a*/ 	.short	(.L_1015 - .L_1014)
.L_1014:
        /*005c*/ 	.word	0x00000000
        /*0060*/ 	.short	0x000b
        /*0062*/ 	.short	0x004c
        /*0064*/ 	.byte	0x00, 0xf0, 0x11, 0x00


	//----- nvinfo : EIATTR_KPARAM_INFO
	.align		4
.L_1015:
        /*0068*/ 	.byte	0x04, 0x17
        /*006a*/ 	.short	(.L_1017 - .L_1016)
.L_1016:
        /*006c*/ 	.word	0x00000000
        /*0070*/ 	.short	0x000a
        /*0072*/ 	.short	0x0048
        /*0074*/ 	.byte	0x00, 0xf0, 0x11, 0x00


	//----- nvinfo : EIATTR_KPARAM_INFO
	.align		4
.L_1017:
        /*0078*/ 	.byte	0x04, 0x17
        /*007a*/ 	.short	(.L_1019 - .L_1018)
.L_1018:
        /*007c*/ 	.word	0x00000000
        /*0080*/ 	.short	0x0009
        /*0082*/ 	.short	0x0044
        /*0084*/ 	.byte	0x00, 0xf0, 0x11, 0x00


	//----- nvinfo : EIATTR_KPARAM_INFO
	.align		4
.L_1019:
        /*0088*/ 	.byte	0x04, 0x17
        /*008a*/ 	.short	(.L_1021 - .L_1020)
.L_1020:
        /*008c*/ 	.word	0x00000000
        /*0090*/ 	.short	0x0008
        /*0092*/ 	.short	0x0040
        /*0094*/ 	.byte	0x00, 0xf0, 0x11, 0x00


	//----- nvinfo : EIATTR_KPARAM_INFO
	.align		4
.L_1021:
        /*0098*/ 	.byte	0x04, 0x17
        /*009a*/ 	.short	(.L_1023 - .L_1022)
.L_1022:
        /*009c*/ 	.word	0x00000000
        /*00a0*/ 	.short	0x0007
        /*00a2*/ 	.short	0x0038
        /*00a4*/ 	.byte	0x00, 0xf5, 0x21, 0x00


	//----- nvinfo : EIATTR_KPARAM_INFO
	.align		4
.L_1023:
        /*00a8*/ 	.byte	0x04, 0x17
        /*00aa*/ 	.short	(.L_1025 - .L_1024)
.L_1024:
        /*00ac*/ 	.word	0x00000000
        /*00b0*/ 	.short	0x0006
        /*00b2*/ 	.short	0x0030
        /*00b4*/ 	.byte	0x00, 0xf5, 0x21, 0x00


	//----- nvinfo : EIATTR_KPARAM_INFO
	.align		4
.L_1025:
        /*00b8*/ 	.byte	0x04, 0x17
        /*00ba*/ 	.short	(.L_1027 - .L_1026)
.L_1026:
        /*00bc*/ 	.word	0x00000000
        /*00c0*/ 	.short	0x0005
        /*00c2*/ 	.short	0x0028
        /*00c4*/ 	.byte	0x00, 0xf5, 0x21, 0x00


	//----- nvinfo : EIATTR_KPARAM_INFO
	.align		4
.L_1027:
        /*00c8*/ 	.byte	0x04, 0x17
        /*00ca*/ 	.short	(.L_1029 - .L_1028)
.L_1028:
        /*00cc*/ 	.word	0x00000000
        /*00d0*/ 	.short	0x0004
        /*00d2*/ 	.short	0x0020
        /*00d4*/ 	.byte	0x00, 0xf5, 0x21, 0x00


	//----- nvinfo : EIATTR_KPARAM_INFO
	.align		4
.L_1029:
        /*00d8*/ 	.byte	0x04, 0x17
        /*00da*/ 	.short	(.L_1031 - .L_1030)
.L_1030:
        /*00dc*/ 	.word	0x00000000
        /*00e0*/ 	.short	0x0003
        /*00e2*/ 	.short	0x0018
        /*00e4*/ 	.byte	0x00, 0xf5, 0x21, 0x00


	//----- nvinfo : EIATTR_KPARAM_INFO
	.align		4
.L_1031:
        /*00e8*/ 	.byte	0x04, 0x17
        /*00ea*/ 	.short	(.L_1033 - .L_1032)
.L_1032:
        /*00ec*/ 	.word	0x00000000
        /*00f0*/ 	.short	0x0002
        /*00f2*/ 	.short	0x0010
        /*00f4*/ 	.byte	0x00, 0xf5, 0x21, 0x00


	//----- nvinfo : EIATTR_KPARAM_INFO
	.align		4
.L_1033:
        /*00f8*/ 	.byte	0x04, 0x17
        /*00fa*/ 	.short	(.L_1035 - .L_1034)
.L_1034:
        /*00fc*/ 	.word	0x00000000
        /*0100*/ 	.short	0x0001
        /*0102*/ 	.short	0x0008
        /*0104*/ 	.byte	0x00, 0xf5, 0x21, 0x00


	//----- nvinfo : EIATTR_KPARAM_INFO
	.align		4
.L_1035:
        /*0108*/ 	.byte	0x04, 0x17
        /*010a*/ 	.short	(.L_1037 - .L_1036)
.L_1036:
        /*010c*/ 	.word	0x00000000
        /*0110*/ 	.short	0x0000
        /*0112*/ 	.short	0x0000
        /*0114*/ 	.byte	0x00, 0xf5, 0x21, 0x00


	//----- nvinfo : EIATTR_SPARSE_MMA_MASK
	.align		4
.L_1037:
        /*0118*/ 	.byte	0x03, 0x50
        /*011a*/ 	.short	0x0000


	//----- nvinfo : EIATTR_MAXREG_COUNT
	.align		4
        /*011c*/ 	.byte	0x03, 0x1b
        /*011e*/ 	.short	0x00ff


	//----- nvinfo : EIATTR_MERCURY_ISA_VERSION
	.align		4
        /*0120*/ 	.byte	0x03, 0x5f
        /*0122*/ 	.short	0x0101


	//----- nvinfo : EIATTR_VRC_CTA_INIT_COUNT
	.align		4
        /*0124*/ 	.byte	0x02, 0x4a
	.zero		1
	.zero		1


	//----- nvinfo : EIATTR_EXIT_INSTR_OFFSETS
	.align		4
        /*0128*/ 	.byte	0x04, 0x1c
        /*012a*/ 	.short	(.L_1039 - .L_1038)


	//   ....[0]....
.L_1038:
        /*012c*/ 	.word	0x000000a0


	//   ....[1]....
        /*0130*/ 	.word	0x00000120


	//   ....[2]....
        /*0134*/ 	.word	0x000001c0


	//   ....[3]....
        /*0138*/ 	.word	0x000022c0


	//----- nvinfo : EIATTR_CRS_STACK_SIZE
	.align		4
.L_1039:
        /*013c*/ 	.byte	0x04, 0x1e
        /*013e*/ 	.short	(.L_1041 - .L_1040)
.L_1040:
        /*0140*/ 	.word	0x00000000


	//----- nvinfo : EIATTR_CBANK_PARAM_SIZE
	.align		4
.L_1041:
        /*0144*/ 	.byte	0x03, 0x19
        /*0146*/ 	.short	0x0064


	//----- nvinfo : EIATTR_PARAM_CBANK
	.align		4
        /*0148*/ 	.byte	0x04, 0x0a
        /*014a*/ 	.short	(.L_1043 - .L_1042)
	.align		4
.L_1042:
        /*014c*/ 	.word	index@(.nv.constant0._Z23addInterlayerDMI_kernelPfS_S_PKfS1_S1_S1_PKhfiifffiii)
        /*0150*/ 	.short	0x0380
        /*0152*/ 	.short	0x0064


	//----- nvinfo : EIATTR_SW_WAR
	.align		4
.L_1043:
        /*0154*/ 	.byte	0x04, 0x36
        /*0156*/ 	.short	(.L_1045 - .L_1044)
.L_1044:
        /*0158*/ 	.word	0x00000008
.L_1045:


//--------------------- .nv.info._Z27addMultiNeighborRKKY_kernelPfS_S_PKfS1_S1_S1_PKhffffiiifiii --------------------------
	.section	.nv.info._Z27addMultiNeighborRKKY_kernelPfS_S_PKfS1_S1_S1_PKhffffiiifiii,"",@"SHT_CUDA_INFO"
	.sectionflags	@""
	.align	4


	//----- nvinfo : EIATTR_CUDA_API_VERSION
	.align		4
        /*0000*/ 	.byte	0x04, 0x37
        /*0002*/ 	.short	(.L_1047 - .L_1046)
.L_1046:
        /*0004*/ 	.word	0x00000082


	//----- nvinfo : EIATTR_KPARAM_INFO
	.align		4
.L_1047:
        /*0008*/ 	.byte	0x04, 0x17
        /*000a*/ 	.short	(.L_1049 - .L_1048)
.L_1048:
        /*000c*/ 	.word	0x00000000
        /*0010*/ 	.short	0x0012
        /*0012*/ 	.short	0x0068
        /*0014*/ 	.byte	0x00, 0xf0, 0x11, 0x00


	//----- nvinfo : EIATTR_KPARAM_INFO
	.align		4
.L_1049:
        /*0018*/ 	.byte	0x04, 0x17
        /*001a*/ 	.short	(.L_1051 - .L_1050)
.L_1050:
        /*001c*/ 	.word	0x00000000
        /*0020*/ 	.short	0x0011
        /*0022*/ 	.short	0x0064
        /*0024*/ 	.byte	0x00, 0xf0, 0x11, 0x00


	//----- nvinfo : EIATTR_KPARAM_INFO
	.align		4
.L_1051:
        /*0028*/ 	.byte	0x04, 0x17
        /*002a*/ 	.short	(.L_1053 - .L_1052)
.L_1052:
        /*002c*/ 	.word	0x00000000
        /*0030*/ 	.short	0x0010
        /*0032*/ 	.short	0x0060
        /*0034*/ 	.byte	0x00, 0xf0, 0x11, 0x00


	//----- nvinfo : EIATTR_KPARAM_INFO
	.align		4
.L_1053:
        /*0038*/ 	.byte	0x04, 0x17
        /*003a*/ 	.short	(.L_1055 - .L_1054)
.L_1054:
        /*003c*/ 	.word	0x00000000
        /*0040*/ 	.short	0x000f
        /*0042*/ 	.short	0x005c
        /*0044*/ 	.byte	0x00, 0xf0, 0x11, 0x00


	//----- nvinfo : EIATTR_KPARAM_INFO
	.align		4
.L_1055:
        /*0048*/ 	.byte	0x04, 0x17
        /*004a*/ 	.short	(.L_1057 - .L_1056)
.L_1056:
        /*004c*/ 	.word	0x00000000
        /*0050*/ 	.short	0x000e
        /*0052*/ 	.short	0x0058
        /*0054*/ 	.byte	0x00, 0xf0, 0x11, 0x00


	//----- nvinfo : EIATTR_KPARAM_INFO
	.align		4
.L_1057:
        /*0058*/ 	.byte	0x04, 0x17
        /*005a*/ 	.short	(.L_1059 - .L_1058)
.L_1058:
        /*005c*/ 	.word	0x00000000
        /*0060*/ 	.short	0x000d
        /*0062*/ 	.short	0x0054
        /*0064*/ 	.byte	0x00, 0xf0, 0x11, 0x00


	//----- nvinfo : EIATTR_KPARAM_INFO
	.align		4
.L_1059:
        /*0068*/ 	.byte	0x04, 0x17
        /*006a*/ 	.short	(.L_1061 - .L_1060)
.L_1060:
        /*006c*/ 	.word	0x00000000
        /*0070*/ 	.short	0x000c
        /*0072*/ 	.short	0x0050
        /*0074*/ 	.byte	0x00, 0xf0, 0x11, 0x00


	//----- nvinfo : EIATTR_KPARAM_INFO
	.align		4
.L_1061:
        /*0078*/ 	.byte	0x04, 0x17
        /*007a*/ 	.short	(.L_1063 - .L_1062)
.L_1062:
        /*007c*/ 	.word	0x00000000
        /*0080*/ 	.short	0x000b
        /*0082*/ 	.short	0x004c
        /*0084*/ 	.byte	0x00, 0xf0, 0x11, 0x00


	//----- nvinfo : EIATTR_KPARAM_INFO
	.align		4
.L_1063:
        /*0088*/ 	.byte	0x04, 0x17
        /*008a*/ 	.short	(.L_1065 - .L_1064)
.L_1064:
        /*008c*/ 	.word	0x00000000
        /*0090*/ 	.short	0x000a
        /*0092*/ 	.short	0x0048
        /*0094*/ 	.byte	0x00, 0xf0, 0x11, 0x00


	//----- nvinfo : EIATTR_KPARAM_INFO
	.align		4
.L_1065:
        /*0098*/ 	.byte	0x04, 0x17
        /*009a*/ 	.short	(.L_1067 - .L_1066)
.L_1066:
        /*009c*/ 	.word	0x00000000
        /*00a0*/ 	.short	0x0009
        /*00a2*/ 	.short	0x0044
        /*00a4*/ 	.byte	0x00, 0xf0, 0x11, 0x00


	//----- nvinfo : EIATTR_KPARAM_INFO
	.align		4
.L_1067:
        /*00a8*/ 	.byte	0x04, 0x17
        /*00aa*/ 	.short	(.L_1069 - .L_1068)
.L_1068:
        /*00ac*/ 	.word	0x00000000
        /*00b0*/ 	.short	0x0008
        /*00b2*/ 	.short	0x0040
        /*00b4*/ 	.byte	0x00, 0xf0, 0x11, 0x00


	//----- nvinfo : EIATTR_KPARAM_INFO
	.align		4
.L_1069:
        /*00b8*/ 	.byte	0x04, 0x17
        /*00ba*/ 	.short	(.L_1071 - .L_1070)
.L_1070:
        /*00bc*/ 	.word	0x00000000
        /*00c0*/ 	.short	0x0007
        /*00c2*/ 	.short	0x0038
        /*00c4*/ 	.byte	0x00, 0xf5, 0x21, 0x00


	//----- nvinfo : EIATTR_KPARAM_INFO
	.align		4
.L_1071:
        /*00c8*/ 	.byte	0x04, 0x17
        /*00ca*/ 	.short	(.L_1073 - .L_1072)
.L_1072:
        /*00cc*/ 	.word	0x00000000
        /*00d0*/ 	.short	0x0006
        /*00d2*/ 	.short	0x0030
        /*00d4*/ 	.byte	0x00, 0xf5, 0x21, 0x00


	//----- nvinfo : EIATTR_KPARAM_INFO
	.align		4
.L_1073:
        /*00d8*/ 	.byte	0x04, 0x17
        /*00da*/ 	.short	(.L_1075 - .L_1074)
.L_1074:
        /*00dc*/ 	.word	0x00000000
        /*00e0*/ 	.short	0x0005
        /*00e2*/ 	.short	0x0028
        /*00e4*/ 	.byte	0x00, 0xf5, 0x21, 0x00


	//----- nvinfo : EIATTR_KPARAM_INFO
	.align		4
.L_1075:
        /*00e8*/ 	.byte	0x04, 0x17
        /*00ea*/ 	.short	(.L_1077 - .L_1076)
.L_1076:
        /*00ec*/ 	.word	0x00000000
        /*00f0*/ 	.short	0x0004
        /*00f2*/ 	.short	0x0020
        /*00f4*/ 	.byte	0x00, 0xf5, 0x21, 0x00


	//----- nvinfo : EIATTR_KPARAM_INFO
	.align		4
.L_1077:
        /*00f8*/ 	.byte	0x04, 0x17
        /*00fa*/ 	.short	(.L_1079 - .L_1078)
.L_1078:
        /*00fc*/ 	.word	0x00000000
        /*0100*/ 	.short	0x0003
        /*0102*/ 	.short	0x0018
        /*0104*/ 	.byte	0x00, 0xf5, 0x21, 0x00


	//----- nvinfo : EIATTR_KPARAM_INFO
	.align		4
.L_1079:
        /*0108*/ 	.byte	0x04, 0x17
        /*010a*/ 	.short	(.L_1081 - .L_1080)
.L_1080:
        /*010c*/ 	.word	0x00000000
        /*0110*/ 	.short	0x0002
        /*0112*/ 	.short	0x0010
        /*0114*/ 	.byte	0x00, 0xf5, 0x21, 0x00


	//----- nvinfo : EIATTR_KPARAM_INFO
	.align		4
.L_1081:
        /*0118*/ 	.byte	0x04, 0x17
        /*011a*/ 	.short	(.L_1083 - .L_1082)
.L_1082:
        /*011c*/ 	.word	0x00000000
        /*0120*/ 	.short	0x0001
        /*0122*/ 	.short	0x0008
        /*0124*/ 	.byte	0x00, 0xf5, 0x21, 0x00


	//----- nvinfo : EIATTR_KPARAM_INFO
	.align		4
.L_1083:
        /*0128*/ 	.byte	0x04, 0x17
        /*012a*/ 	.short	(.L_1085 - .L_1084)
.L_1084:
        /*012c*/ 	.word	0x00000000
        /*0130*/ 	.short	0x0000
        /*0132*/ 	.short	0x0000
        /*0134*/ 	.byte	0x00, 0xf5, 0x21, 0x00


	//----- nvinfo : EIATTR_SPARSE_MMA_MASK
	.align		4
.L_1085:
        /*0138*/ 	.byte	0x03, 0x50
        /*013a*/ 	.short	0x0000


	//----- nvinfo : EIATTR_MAXREG_COUNT
	.align		4
        /*013c*/ 	.byte	0x03, 0x1b
        /*013e*/ 	.short	0x00ff


	//----- nvinfo : EIATTR_MERCURY_ISA_VERSION
	.align		4
        /*0140*/ 	.byte	0x03, 0x5f
        /*0142*/ 	.short	0x0101


	//----- nvinfo : EIATTR_VRC_CTA_INIT_COUNT
	.align		4
        /*0144*/ 	.byte	0x02, 0x4a
	.zero		1
	.zero		1


	//----- nvinfo : EIATTR_EXIT_INSTR_OFFSETS
	.align		4
        /*0148*/ 	.byte	0x04, 0x1c
        /*014a*/ 	.short	(.L_1087 - .L_1086)


	//   ....[0]....
.L_1086:
        /*014c*/ 	.word	0x000000a0


	//   ....[1]....
        /*0150*/ 	.word	0x00000100


	//   ....[2]....
        /*0154*/ 	.word	0x00000190


	//   ....[3]....
        /*0158*/ 	.word	0x000039e0


	//----- nvinfo : EIATTR_CRS_STACK_SIZE
	.align		4
.L_1087:
        /*015c*/ 	.byte	0x04, 0x1e
        /*015e*/ 	.short	(.L_1089 - .L_1088)
.L_1088:
        /*0160*/ 	.word	0x00000000


	//----- nvinfo : EIATTR_CBANK_PARAM_SIZE
	.align		4
.L_1089:
        /*0164*/ 	.byte	0x03, 0x19
        /*0166*/ 	.short	0x006c


	//----- nvinfo : EIATTR_PARAM_CBANK
	.align		4
        /*0168*/ 	.byte	0x04, 0x0a
        /*016a*/ 	.short	(.L_1091 - .L_1090)
	.align		4
.L_1090:
        /*016c*/ 	.word	index@(.nv.constant0._Z27addMultiNeighborRKKY_kernelPfS_S_PKfS1_S1_S1_PKhffffiiifiii)
        /*0170*/ 	.short	0x0380
        /*0172*/ 	.short	0x006c


	//----- nvinfo : EIATTR_SW_WAR
	.align		4
.L_1091:
        /*0174*/ 	.byte	0x04, 0x36
        /*0176*/ 	.short	(.L_1093 - .L_1092)
.L_1092:
        /*0178*/ 	.word	0x00000008
.L_1093:


//--------------------- .nv.callgraph             --------------------------
	.section	.nv.callgraph,"",@"SHT_CUDA_CALLGRAPH"
	.align	4
	.sectionentsize	8
	.align		4
        /*0000*/ 	.word	0x00000000
	.align		4
        /*0004*/ 	.word	0xffffffff
	.align		4
        /*0008*/ 	.word	0x00000000
	.align		4
        /*000c*/ 	.word	0xfffffffe
	.align		4
        /*0010*/ 	.word	0x00000000
	.align		4
        /*0014*/ 	.word	0xfffffffd
	.align		4
        /*0018*/ 	.word	0x00000000
	.align		4
        /*001c*/ 	.word	0xfffffffc


//--------------------- .nv.constant4             --------------------------
	.section	.nv.constant4,"a",@progbits
	.align	8
	.align		8
.nv.constant4:
        /*0000*/ 	.dword	precalc_xorwow_matrix
	.align		8
        /*0008*/ 	.dword	precalc_xorwow_offset_matrix
	.align		8
        /*0010*/ 	.dword	mrg32k3aM1
	.align		8
        /*0018*/ 	.dword	mrg32k3aM2
	.align		8
        /*0020*/ 	.dword	mrg32k3aM1SubSeq
	.align		8
        /*0028*/ 	.dword	mrg32k3aM2SubSeq
	.align		8
        /*0030*/ 	.dword	mrg32k3aM1Seq
	.align		8
        /*0038*/ 	.dword	mrg32k3aM2Seq
	.align		8
        /*0040*/ 	.dword	__cudart_i2opi_f


//--------------------- .nv.constant3             --------------------------
	.section	.nv.constant3,"a",@progbits
	.align	8
.nv.constant3:
	.type		__cr_lgamma_table,@object
	.size		__cr_lgamma_table,(.L_8 - __cr_lgamma_table)
__cr_lgamma_table:
        /*0000*/ 	.byte	0x00, 0x00, 0x00, 0x00, 0x00, 0x00, 0x00, 0x00, 0x00, 0x00, 0x00, 0x00, 0x00, 0x00, 0x00, 0x00
        /*0010*/ 	.byte	0xef, 0x39, 0xfa, 0xfe, 0x42, 0x2e, 0xe6, 0x3f, 0x02, 0x20, 0x2a, 0xfa, 0x0b, 0xab, 0xfc, 0x3f
        /*0020*/ 	.byte	0xf9, 0x2c, 0x92, 0x7c, 0xa7, 0x6c, 0x09, 0x40, 0xc9, 0x79, 0x44, 0x3c, 0x64, 0x26, 0x13, 0x40
        /*0030*/ 	.byte	0xca, 0x01, 0xcf, 0x3a, 0x27, 0x51, 0x1a, 0x40, 0x30, 0xcc, 0x2d, 0xf3, 0xe1, 0x0c, 0x21, 0x40
        /*0040*/ 	.byte	0x0d, 0xb7, 0xfc, 0x82, 0x8e, 0x35, 0x25, 0x40
.L_8:


//--------------------- .text._Z24spinChargePumping_kernelPfS_S_PKfS1_S1_S1_S1_S1_fffiii --------------------------
	.section	.text._Z24spinChargePumping_kernelPfS_S_PKfS1_S1_S1_S1_S1_fffiii,"ax",@progbits
	.align	128
        .global         _Z24spinChargePumping_kernelPfS_S_PKfS1_S1_S1_S1_S1_fffiii
        .type           _Z24spinChargePumping_kernelPfS_S_PKfS1_S1_S1_S1_S1_fffiii,@function
        .size           _Z24spinChargePumping_kernelPfS_S_PKfS1_S1_S1_S1_S1_fffiii,(.L_x_736 - _Z24spinChargePumping_kernelPfS_S_PKfS1_S1_S1_S1_S1_fffiii)
        .other          _Z24spinChargePumping_kernelPfS_S_PKfS1_S1_S1_S1_S1_fffiii,@"STO_CUDA_ENTRY STV_DEFAULT"
_Z24spinChargePumping_kernelPfS_S_PKfS1_S1_S1_S1_S1_fffiii:
.text._Z24spinChargePumping_kernelPfS_S_PKfS1_S1_S1_S1_S1_fffiii:
[----:B------:R-:W-:Y:S01]  /*0000*/  LDC R1, c[0x0][0x37c] ;  /* 0x0000df00ff017b82 */ /* 0x000fe20000000800 */
[----:B------:R-:W0:Y:S07]  /*0010*/  S2R R0, SR_TID.X ;  /* 0x0000000000007919 */ /* 0x000e2e0000002100 */
[----:B------:R-:W0:Y:S01]  /*0020*/  S2UR UR7, SR_CTAID.X ;  /* 0x00000000000779c3 */ /* 0x000e220000002500 */
[----:B------:R-:W1:Y:S01]  /*0030*/  LDCU UR6, c[0x0][0x3d4] ;  /* 0x00007a80ff0677ac */ /* 0x000e620008000800 */
[----:B------:R-:W1:Y:S06]  /*0040*/  LDCU.64 UR4, c[0x0][0x3d8] ;  /* 0x00007b00ff0477ac */ /* 0x000e6c0008000a00 */
[----:B------:R-:W0:Y:S01]  /*0050*/  LDC R3, c[0x0][0x360] ;  /* 0x0000d800ff037b82 */ /* 0x000e220000000800 */
[----:B-1----:R-:W-:-:S04]  /*0060*/  UIMAD UR4, UR4, UR6, URZ ;  /* 0x00000006040472a4 */ /* 0x002fc8000f8e02ff */
[----:B------:R-:W-:Y:S01]  /*0070*/  UIMAD UR4, UR4, UR5, URZ ;  /* 0x00000005040472a4 */ /* 0x000fe2000f8e02ff */
[----:B0-----:R-:W-:-:S05]  /*0080*/  IMAD R3, R3, UR7, R0 ;  /* 0x0000000703037c24 */ /* 0x001fca000f8e0200 */
[----:B------:R-:W-:-:S13]  /*0090*/  ISETP.GE.AND P0, PT, R3, UR4, PT ;  /* 0x0000000403007c0c */ /* 0x000fda000bf06270 */
[----:B------:R-:W-:Y:S05]  /*00a0*/  @P0 EXIT ;  /* 0x000000000000094d */ /* 0x000fea0003800000 */
[----:B------:R-:W0:Y:S01]  /*00b0*/  LDC.64 R4, c[0x0][0x398] ;  /* 0x0000e600ff047b82 */ /* 0x000e220000000a00 */
[----:B------:R-:W1:Y:S07]  /*00c0*/  LDCU.64 UR4, c[0x0][0x358] ;  /* 0x00006b00ff0477ac */ /* 0x000e6e0008000a00 */
[----:B------:R-:W2:Y:S08]  /*00d0*/  LDC.64 R6, c[0x0][0x3b0] ;  /* 0x0000ec00ff067b82 */ /* 0x000eb00000000a00 */
[----:B------:R-:W3:Y:S01]  /*00e0*/  LDC R11, c[0x0][0x3d0] ;  /* 0x0000f400ff0b7b82 */ /* 0x000ee20000000800 */
[----:B0-----:R-:W-:-:S06]  /*00f0*/  IMAD.WIDE R4, R3, 0x4, R4 ;  /* 0x0000000403047825 */ /* 0x001fcc00078e0204 */
[----:B-1----:R-:W4:Y:S01]  /*0100*/  LDG.E.CONSTANT R4, desc[UR4][R4.64] ;  /* 0x0000000404047981 */ /* 0x002f22000c1e9900 */
[----:B--2---:R-:W-:-:S06]  /*0110*/  IMAD.WIDE R6, R3, 0x4, R6 ;  /* 0x0000000403067825 */ /* 0x004fcc00078e0206 */
[----:B------:R-:W4:Y:S01]  /*0120*/  LDG.E.CONSTANT R7, desc[UR4][R6.64] ;  /* 0x0000000406077981 */ /* 0x000f22000c1e9900 */
[----:B---3--:R-:W0:Y:S01]  /*0130*/  MUFU.RCP R8, R11 ;  /* 0x0000000b00087308 */ /* 0x008e220000001000 */
[----:B------:R-:W1:Y:S01]  /*0140*/  LDC R0, c[0x0][0x3d0] ;  /* 0x0000f400ff007b82 */ /* 0x000e620000000800 */
[----:B------:R-:W-:Y:S01]  /*0150*/  BSSY.RECONVERGENT B0, `(.L_x_0) ;  /* 0x000000c000007945 */ /* 0x000fe20003800200 */
[----:B0-----:R-:W-:-:S04]  /*0160*/  FFMA R9, R8, -R11, 1 ;  /* 0x3f80000008097423 */ /* 0x001fc8000000080b */
[----:B------:R-:W-:Y:S01]  /*0170*/  FFMA R9, R8, R9, R8 ;  /* 0x0000000908097223 */ /* 0x000fe20000000008 */
[----:B----4-:R-:W-:-:S04]  /*0180*/  FADD R2, R4, -R7 ;  /* 0x8000000704027221 */ /* 0x010fc80000000000 */
[----:B------:R-:W0:Y:S01]  /*0190*/  FCHK P0, R2, R11 ;  /* 0x0000000b02007302 */ /* 0x000e220000000000 */
[----:B------:R-:W-:-:S04]  /*01a0*/  FFMA R8, R2, R9, RZ ;  /* 0x0000000902087223 */ /* 0x000fc800000000ff */
[----:B------:R-:W-:-:S04]  /*01b0*/  FFMA R10, R8, -R11, R2 ;  /* 0x8000000b080a7223 */ /* 0x000fc80000000002 */
[----:B------:R-:W-:Y:S01]  /*01c0*/  FFMA R5, R9, R10, R8 ;  /* 0x0000000a09057223 */ /* 0x000fe20000000008 */
[----:B01----:R-:W-:Y:S06]  /*01d0*/  @!P0 BRA `(.L_x_1) ;  /* 0x00000000000c8947 */ /* 0x003fec0003800000 */
[----:B------:R-:W-:-:S07]  /*01e0*/  MOV R10, 0x200 ;  /* 0x00000200000a7802 */ /* 0x000fce0000000f00 */
[----:B------:R-:W-:Y:S05]  /*01f0*/  CALL.REL.NOINC `($__internal_0_$__cuda_sm3x_div_rn_noftz_f32_slowpath) ;  /* 0x0000000400107944 */ /* 0x000fea0003c00000 */
[----:B------:R-:W-:-:S07]  /*0200*/  MOV R5, R2 ;  /* 0x0000000200057202 */ /* 0x000fce0000000f00 */
.L_x_1:
[----:B------:R-:W-:Y:S05]  /*0210*/  BSYNC.RECONVERGENT B0 ;  /* 0x0000000000007941 */ /* 0x000fea0003800200 */
.L_x_0:
[----:B------:R-:W0:Y:S08]  /*0220*/  LDC.64 R10, c[0x0][0x3b8] ;  /* 0x0000ee00ff0a7b82 */ /* 0x000e300000000a00 */
[----:B------:R-:W1:Y:S08]  /*0230*/  LDC.64 R8, c[0x0][0x3a0] ;  /* 0x0000e800ff087b82 */ /* 0x000e700000000a00 */
[----:B------:R-:W2:Y:S01]  /*0240*/  LDC R14, c[0x0][0x3d0] ;  /* 0x0000f400ff0e7b82 */ /* 0x000ea20000000800 */
[----:B0-----:R-:W-:-:S06]  /*0250*/  IMAD.WIDE R10, R3, 0x4, R10 ;  /* 0x00000004030a7825 */ /* 0x001fcc00078e020a */
[----:B------:R-:W3:Y:S01]  /*0260*/  LDG.E.CONSTANT R11, desc[UR4][R10.64] ;  /* 0x000000040a0b7981 */ /* 0x000ee2000c1e9900 */
[----:B-1----:R-:W-:-:S05]  /*0270*/  IMAD.WIDE R8, R3, 0x4, R8 ;  /* 0x0000000403087825 */ /* 0x002fca00078e0208 */
[----:B------:R-:W3:Y:S01]  /*0280*/  LDG.E.CONSTANT R6, desc[UR4][R8.64] ;  /* 0x0000000408067981 */ /* 0x000ee2000c1e9900 */
[----:B--2---:R-:W0:Y:S01]  /*0290*/  MUFU.RCP R7, R14 ;  /* 0x0000000e00077308 */ /* 0x004e220000001000 */
[----:B------:R-:W-:Y:S01]  /*02a0*/  BSSY.RECONVERGENT B0, `(.L_x_2) ;  /* 0x000000d000007945 */ /* 0x000fe20003800200 */
[----:B0-----:R-:W-:-:S04]  /*02b0*/  FFMA R2, R7, -R14, 1 ;  /* 0x3f80000007027423 */ /* 0x001fc8000000080e */
[----:B------:R-:W-:Y:S01]  /*02c0*/  FFMA R2, R7, R2, R7 ;  /* 0x0000000207027223 */ /* 0x000fe20000000007 */
[----:B---3--:R-:W-:-:S04]  /*02d0*/  FADD R13, R6, -R11 ;  /* 0x8000000b060d7221 */ /* 0x008fc80000000000 */
[----:B------:R-:W0:Y:S01]  /*02e0*/  FCHK P0, R13, R14 ;  /* 0x0000000e0d007302 */ /* 0x000e220000000000 */
[----:B------:R-:W-:-:S04]  /*02f0*/  FFMA R12, R2, R13, RZ ;  /* 0x0000000d020c7223 */ /* 0x000fc800000000ff */
[----:B------:R-:W-:-:S04]  /*0300*/  FFMA R7, R12, -R14, R13 ;  /* 0x8000000e0c077223 */ /* 0x000fc8000000000d */
[----:B------:R-:W-:Y:S01]  /*0310*/  FFMA R7, R2, R7, R12 ;  /* 0x0000000702077223 */ /* 0x000fe2000000000c */
[----:B0-----:R-:W-:Y:S06]  /*0320*/  @!P0 BRA `(.L_x_3) ;  /* 0x0000000000108947 */ /* 0x001fec0003800000 */
[----:B------:R-:W-:Y:S01]  /*0330*/  IMAD.MOV.U32 R2, RZ, RZ, R13 ;  /* 0x000000ffff027224 */ /* 0x000fe200078e000d */
[----:B------:R-:W-:-:S07]  /*0340*/  MOV R10, 0x360 ;  /* 0x00000360000a7802 */ /* 0x000fce0000000f00 */
[----:B------:R-:W-:Y:S05]  /*0350*/  CALL.REL.NOINC `($__internal_0_$__cuda_sm3x_div_rn_noftz_f32_slowpath) ;  /* 0x0000000000b87944 */ /* 0x000fea0003c00000 */
[----:B------:R-:W-:-:S07]  /*0360*/  MOV R7, R2 ;  /* 0x0000000200077202 */ /* 0x000fce0000000f00 */
.L_x_3:
[----:B------:R-:W-:Y:S05]  /*0370*/  BSYNC.RECONVERGENT B0 ;  /* 0x0000000000007941 */ /* 0x000fea0003800200 */
.L_x_2:
[----:B------:R-:W0:Y:S08]  /*0380*/  LDC.64 R8, c[0x0][0x3a8] ;  /* 0x0000ea00ff087b82 */ /* 0x000e300000000a00 */
[----:B------:R-:W1:Y:S08]  /*0390*/  LDC.64 R10, c[0x0][0x3c0] ;  /* 0x0000f000ff0a7b82 */ /* 0x000e700000000a00 */
[----:B------:R-:W2:Y:S01]  /*03a0*/  LDC R14, c[0x0][0x3d0] ;  /* 0x0000f400ff0e7b82 */ /* 0x000ea20000000800 */
[----:B0-----:R-:W-:-:S06]  /*03b0*/  IMAD.WIDE R8, R3, 0x4, R8 ;  /* 0x0000000403087825 */ /* 0x001fcc00078e0208 */
[----:B------:R-:W3:Y:S01]  /*03c0*/  LDG.E.CONSTANT R8, desc[UR4][R8.64] ;  /* 0x0000000408087981 */ /* 0x000ee2000c1e9900 */
[----:B-1----:R-:W-:-:S06]  /*03d0*/  IMAD.WIDE R10, R3, 0x4, R10 ;  /* 0x00000004030a7825 */ /* 0x002fcc00078e020a */
        /* <DEDUP_REMOVED lines=15> */
.L_x_5:
[----:B------:R-:W-:Y:S05]  /*04d0*/  BSYNC.RECONVERGENT B0 ;  /* 0x0000000000007941 */ /* 0x000fea0003800200 */
.L_x_4:
[----:B------:R-:W0:Y:S01]  /*04e0*/  LDC.64 R16, c[0x0][0x3c8] ;  /* 0x0000f200ff107b82 */ /* 0x000e220000000a00 */
[----:B------:R-:W-:Y:S01]  /*04f0*/  FMUL R9, R8, R7 ;  /* 0x0000000708097220 */ /* 0x000fe20000400000 */
[----:B------:R-:W-:Y:S01]  /*0500*/  FMUL R21, R4, R19 ;  /* 0x0000001304157220 */ /* 0x000fe20000400000 */
[C---:B------:R-:W-:Y:S02]  /*0510*/  FMUL R23, R6.reuse, R5 ;  /* 0x0000000506177220 */ /* 0x040fe40000400000 */
[----:B------:R-:W-:Y:S01]  /*0520*/  FFMA R9, R6, R19, -R9 ;  /* 0x0000001306097223 */ /* 0x000fe20000000809 */
[----:B------:R-:W-:Y:S01]  /*0530*/  FFMA R21, R8, R5, -R21 ;  /* 0x0000000508157223 */ /* 0x000fe20000000815 */
[----:B------:R-:W-:Y:S01]  /*0540*/  FFMA R23, R4, R7, -R23 ;  /* 0x0000000704177223 */ /* 0x000fe20000000817 */
[----:B------:R-:W1:Y:S08]  /*0550*/  LDC.64 R14, c[0x0][0x380] ;  /* 0x0000e000ff0e7b82 */ /* 0x000e700000000a00 */
[----:B------:R-:W2:Y:S08]  /*0560*/  LDC.64 R12, c[0x0][0x388] ;  /* 0x0000e200ff0c7b82 */ /* 0x000eb00000000a00 */
[----:B------:R-:W3:Y:S01]  /*0570*/  LDC.64 R10, c[0x0][0x390] ;  /* 0x0000e400ff0a7b82 */ /* 0x000ee20000000a00 */
[----:B0-----:R-:W-:-:S04]  /*0580*/  FMUL R16, R16, 8.3920151696245124977e-36 ;  /* 0x05327a7a10107820 */ /* 0x001fc80000400000 */
[----:B------:R-:W-:Y:S01]  /*0590*/  FMUL R16, R16, R17 ;  /* 0x0000001110107220 */ /* 0x000fe20000400000 */
[----:B-1----:R-:W-:-:S04]  /*05a0*/  IMAD.WIDE R14, R3, 0x4, R14 ;  /* 0x00000004030e7825 */ /* 0x002fc800078e020e */
[-C--:B------:R-:W-:Y:S01]  /*05b0*/  FMUL R9, R9, R16.reuse ;  /* 0x0000001009097220 */ /* 0x080fe20000400000 */
[-C--:B------:R-:W-:Y:S01]  /*05c0*/  FMUL R21, R21, R16.reuse ;  /* 0x0000001015157220 */ /* 0x080fe20000400000 */
[----:B------:R-:W-:-:S03]  /*05d0*/  FMUL R23, R23, R16 ;  /* 0x0000001017177220 */ /* 0x000fc60000400000 */
[----:B------:R-:W-:Y:S01]  /*05e0*/  STG.E desc[UR4][R14.64], R9 ;  /* 0x000000090e007986 */ /* 0x000fe2000c101904 */
[----:B--2---:R-:W-:-:S05]  /*05f0*/  IMAD.WIDE R12, R3, 0x4, R12 ;  /* 0x00000004030c7825 */ /* 0x004fca00078e020c */
[----:B------:R-:W-:Y:S01]  /*0600*/  STG.E desc[UR4][R12.64], R21 ;  /* 0x000000150c007986 */ /* 0x000fe2000c101904 */
[----:B---3--:R-:W-:-:S05]  /*0610*/  IMAD.WIDE R10, R3, 0x4, R10 ;  /* 0x00000004030a7825 */ /* 0x008fca00078e020a */
[----:B------:R-:W-:Y:S01]  /*0620*/  STG.E desc[UR4][R10.64], R23 ;  /* 0x000000170a007986 */ /* 0x000fe2000c101904 */
[----:B------:R-:W-:Y:S05]  /*0630*/  EXIT ;  /* 0x000000000000794d */ /* 0x000fea0003800000 */
        .weak           $__internal_0_$__cuda_sm3x_div_rn_noftz_f32_slowpath
        .type           $__internal_0_$__cuda_sm3x_div_rn_noftz_f32_slowpath,@function
        .size           $__internal_0_$__cuda_sm3x_div_rn_noftz_f32_slowpath,(.L_x_736 - $__internal_0_$__cuda_sm3x_div_rn_noftz_f32_slowpath)
$__internal_0_$__cuda_sm3x_div_rn_noftz_f32_slowpath:
[----:B------:R-:W-:Y:S01]  /*0640*/  SHF.R.U32.HI R11, RZ, 0x17, R0 ;  /* 0x00000017ff0b7819 */ /* 0x000fe20000011600 */
[----:B------:R-:W-:Y:S01]  /*0650*/  BSSY.RECONVERGENT B1, `(.L_x_6) ;  /* 0x0000063000017945 */ /* 0x000fe20003800200 */
[----:B------:R-:W-:Y:S01]  /*0660*/  SHF.R.U32.HI R9, RZ, 0x17, R2 ;  /* 0x00000017ff097819 */ /* 0x000fe20000011602 */
[----:B------:R-:W-:Y:S01]  /*0670*/  IMAD.MOV.U32 R13, RZ, RZ, R0 ;  /* 0x000000ffff0d7224 */ /* 0x000fe200078e0000 */
[----:B------:R-:W-:Y:S02]  /*0680*/  LOP3.LUT R11, R11, 0xff, RZ, 0xc0, !PT ;  /* 0x000000ff0b0b7812 */ /* 0x000fe400078ec0ff */
[----:B------:R-:W-:-:S03]  /*0690*/  LOP3.LUT R16, R9, 0xff, RZ, 0xc0, !PT ;  /* 0x000000ff09107812 */ /* 0x000fc600078ec0ff */
[----:B------:R-:W-:Y:S01]  /*06a0*/  VIADD R12, R11, 0xffffffff ;  /* 0xffffffff0b0c7836 */ /* 0x000fe20000000000 */
[----:B------:R-:W-:-:S04]  /*06b0*/  IADD3 R14, PT, PT, R16, -0x1, RZ ;  /* 0xffffffff100e7810 */ /* 0x000fc80007ffe0ff */
[----:B------:R-:W-:-:S04]  /*06c0*/  ISETP.GT.U32.AND P0, PT, R12, 0xfd, PT ;  /* 0x000000fd0c00780c */ /* 0x000fc80003f04070 */
[----:B------:R-:W-:-:S13]  /*06d0*/  ISETP.GT.U32.OR P0, PT, R14, 0xfd, P0 ;  /* 0x000000fd0e00780c */ /* 0x000fda0000704470 */
[----:B------:R-:W-:Y:S01]  /*06e0*/  @!P0 MOV R9, RZ ;  /* 0x000000ff00098202 */ /* 0x000fe20000000f00 */
[----:B------:R-:W-:Y:S06]  /*06f0*/  @!P0 BRA `(.L_x_7) ;  /* 0x00000000005c8947 */ /* 0x000fec0003800000 */
[----:B------:R-:W-:Y:S02]  /*0700*/  FSETP.GTU.FTZ.AND P0, PT, |R2|, +INF , PT ;  /* 0x7f8000000200780b */ /* 0x000fe40003f1c200 */
[----:B------:R-:W-:-:S04]  /*0710*/  FSETP.GTU.FTZ.AND P1, PT, |R0|, +INF , PT ;  /* 0x7f8000000000780b */ /* 0x000fc80003f3c200 */
[----:B------:R-:W-:-:S13]  /*0720*/  PLOP3.LUT P0, PT, P0, P1, PT, 0xf8, 0x8f ;  /* 0x00000000008f781c */ /* 0x000fda0000703f70 */
[----:B------:R-:W-:Y:S05]  /*0730*/  @P0 BRA `(.L_x_8) ;  /* 0x00000004004c0947 */ /* 0x000fea0003800000 */
[----:B------:R-:W-:-:S13]  /*0740*/  LOP3.LUT P0, RZ, R13, 0x7fffffff, R2, 0xc8, !PT ;  /* 0x7fffffff0dff7812 */ /* 0x000fda000780c802 */
[----:B------:R-:W-:Y:S05]  /*0750*/  @!P0 BRA `(.L_x_9) ;  /* 0x00000004003c8947 */ /* 0x000fea0003800000 */
[----:B------:R-:W-:Y:S02]  /*0760*/  FSETP.NEU.FTZ.AND P2, PT, |R2|, +INF , PT ;  /* 0x7f8000000200780b */ /* 0x000fe40003f5d200 */
[----:B------:R-:W-:Y:S02]  /*0770*/  FSETP.NEU.FTZ.AND P1, PT, |R0|, +INF , PT ;  /* 0x7f8000000000780b */ /* 0x000fe40003f3d200 */
[----:B------:R-:W-:-:S11]  /*0780*/  FSETP.NEU.FTZ.AND P0, PT, |R2|, +INF , PT ;  /* 0x7f8000000200780b */ /* 0x000fd60003f1d200 */
[----:B------:R-:W-:Y:S05]  /*0790*/  @!P1 BRA !P2, `(.L_x_9) ;  /* 0x00000004002c9947 */ /* 0x000fea0005000000 */
[----:B------:R-:W-:-:S04]  /*07a0*/  LOP3.LUT P2, RZ, R2, 0x7fffffff, RZ, 0xc0, !PT ;  /* 0x7fffffff02ff7812 */ /* 0x000fc8000784c0ff */
[----:B------:R-:W-:-:S13]  /*07b0*/  PLOP3.LUT P1, PT, P1, P2, PT, 0x2f, 0xf2 ;  /* 0x0000000000f2781c */ /* 0x000fda0000f24577 */
[----:B------:R-:W-:Y:S05]  /*07c0*/  @P1 BRA `(.L_x_10) ;  /* 0x0000000400181947 */ /* 0x000fea0003800000 */
[----:B------:R-:W-:-:S04]  /*07d0*/  LOP3.LUT P1, RZ, R13, 0x7fffffff, RZ, 0xc0, !PT ;  /* 0x7fffffff0dff7812 */ /* 0x000fc8000782c0ff */
[----:B------:R-:W-:-:S13]  /*07e0*/  PLOP3.LUT P0, PT, P0, P1, PT, 0x2f, 0xf2 ;  /* 0x0000000000f2781c */ /* 0x000fda0000702577 */
[----:B------:R-:W-:Y:S05]  /*07f0*/  @P0 BRA `(.L_x_11) ;  /* 0x0000000400000947 */ /* 0x000fea0003800000 */
[----:B------:R-:W-:Y:S02]  /*0800*/  ISETP.GE.AND P0, PT, R14, RZ, PT ;  /* 0x000000ff0e00720c */ /* 0x000fe40003f06270 */
[----:B------:R-:W-:-:S11]  /*0810*/  ISETP.GE.AND P1, PT, R12, RZ, PT ;  /* 0x000000ff0c00720c */ /* 0x000fd60003f26270 */
[----:B------:R-:W-:Y:S01]  /*0820*/  @P0 IMAD.MOV.U32 R9, RZ, RZ, RZ ;  /* 0x000000ffff090224 */ /* 0x000fe200078e00ff */
[----:B------:R-:W-:Y:S01]  /*0830*/  @!P0 MOV R9, 0xffffffc0 ;  /* 0xffffffc000098802 */ /* 0x000fe20000000f00 */
[----:B------:R-:W-:Y:S01]  /*0840*/  @!P0 FFMA R2, R2, 1.84467440737095516160e+19, RZ ;  /* 0x5f80000002028823 */ /* 0x000fe200000000ff */
[----:B------:R-:W-:-:S03]  /*0850*/  @!P1 FFMA R13, R0, 1.84467440737095516160e+19, RZ ;  /* 0x5f800000000d9823 */ /* 0x000fc600000000ff */
[----:B------:R-:W-:-:S07]  /*0860*/  @!P1 VIADD R9, R9, 0x40 ;  /* 0x0000004009099836 */ /* 0x000fce0000000000 */
.L_x_7:
[----:B------:R-:W-:Y:S01]  /*0870*/  LEA R12, R11, 0xc0800000, 0x17 ;  /* 0xc08000000b0c7811 */ /* 0x000fe200078eb8ff */
[----:B------:R-:W-:Y:S03]  /*0880*/  BSSY.RECONVERGENT B2, `(.L_x_12) ;  /* 0x0000036000027945 */ /* 0x000fe60003800200 */
[----:B------:R-:W-:Y:S01]  /*0890*/  IADD3 R13, PT, PT, -R12, R13, RZ ;  /* 0x0000000d0c0d7210 */ /* 0x000fe20007ffe1ff */
[----:B------:R-:W-:-:S03]  /*08a0*/  VIADD R12, R16, 0xffffff81 ;  /* 0xffffff81100c7836 */ /* 0x000fc60000000000 */
[----:B------:R-:W0:Y:S01]  /*08b0*/  MUFU.RCP R14, R13 ;  /* 0x0000000d000e7308 */ /* 0x000e220000001000 */
[----:B------:R-:W-:Y:S01]  /*08c0*/  FADD.FTZ R15, -R13, -RZ ;  /* 0x800000ff0d0f7221 */ /* 0x000fe20000010100 */
[C---:B------:R-:W-:Y:S01]  /*08d0*/  IMAD R2, R12.reuse, -0x800000, R2 ;  /* 0xff8000000c027824 */ /* 0x040fe200078e0202 */
[----:B------:R-:W-:-:S04]  /*08e0*/  IADD3 R12, PT, PT, R12, 0x7f, -R11 ;  /* 0x0000007f0c0c7810 */ /* 0x000fc80007ffe80b */
[----:B------:R-:W-:Y:S01]  /*08f0*/  IADD3 R12, PT, PT, R12, R9, RZ ;  /* 0x000000090c0c7210 */ /* 0x000fe20007ffe0ff */
[----:B0-----:R-:W-:-:S04]  /*0900*/  FFMA R17, R14, R15, 1 ;  /* 0x3f8000000e117423 */ /* 0x001fc8000000000f */
[----:B------:R-:W-:-:S04]  /*0910*/  FFMA R19, R14, R17, R14 ;  /* 0x000000110e137223 */ /* 0x000fc8000000000e */
[----:B------:R-:W-:-:S04]  /*0920*/  FFMA R14, R2, R19, RZ ;  /* 0x00000013020e7223 */ /* 0x000fc800000000ff */
[----:B------:R-:W-:-:S04]  /*0930*/  FFMA R17, R15, R14, R2 ;  /* 0x0000000e0f117223 */ /* 0x000fc80000000002 */
[----:B------:R-:W-:-:S04]  /*0940*/  FFMA R14, R19, R17, R14 ;  /* 0x00000011130e7223 */ /* 0x000fc8000000000e */
[----:B------:R-:W-:-:S04]  /*0950*/  FFMA R15, R15, R14, R2 ;  /* 0x0000000e0f0f7223 */ /* 0x000fc80000000002 */
[----:B------:R-:W-:-:S05]  /*0960*/  FFMA R2, R19, R15, R14 ;  /* 0x0000000f13027223 */ /* 0x000fca000000000e */
[----:B------:R-:W-:-:S04]  /*0970*/  SHF.R.U32.HI R11, RZ, 0x17, R2 ;  /* 0x00000017ff0b7819 */ /* 0x000fc80000011602 */
[----:B------:R-:W-:-:S05]  /*0980*/  LOP3.LUT R11, R11, 0xff, RZ, 0xc0, !PT ;  /* 0x000000ff0b0b7812 */ /* 0x000fca00078ec0ff */
[----:B------:R-:W-:-:S05]  /*0990*/  IMAD.IADD R13, R11, 0x1, R12 ;  /* 0x000000010b0d7824 */ /* 0x000fca00078e020c */
[----:B------:R-:W-:-:S04]  /*09a0*/  IADD3 R9, PT, PT, R13, -0x1, RZ ;  /* 0xffffffff0d097810 */ /* 0x000fc80007ffe0ff */
[----:B------:R-:W-:-:S13]  /*09b0*/  ISETP.GE.U32.AND P0, PT, R9, 0xfe, PT ;  /* 0x000000fe0900780c */ /* 0x000fda0003f06070 */
[----:B------:R-:W-:Y:S05]  /*09c0*/  @!P0 BRA `(.L_x_13) ;  /* 0x0000000000808947 */ /* 0x000fea0003800000 */
[----:B------:R-:W-:-:S13]  /*09d0*/  ISETP.GT.AND P0, PT, R13, 0xfe, PT ;  /* 0x000000fe0d00780c */ /* 0x000fda0003f04270 */
[----:B------:R-:W-:Y:S05]  /*09e0*/  @P0 BRA `(.L_x_14) ;  /* 0x00000000006c0947 */ /* 0x000fea0003800000 */
[----:B------:R-:W-:-:S13]  /*09f0*/  ISETP.GE.AND P0, PT, R13, 0x1, PT ;  /* 0x000000010d00780c */ /* 0x000fda0003f06270 */
[----:B------:R-:W-:Y:S05]  /*0a00*/  @P0 BRA `(.L_x_15) ;  /* 0x0000000000740947 */ /* 0x000fea0003800000 */
[----:B------:R-:W-:Y:S02]  /*0a10*/  ISETP.GE.AND P0, PT, R13, -0x18, PT ;  /* 0xffffffe80d00780c */ /* 0x000fe40003f06270 */
[----:B------:R-:W-:-:S11]  /*0a20*/  LOP3.LUT R2, R2, 0x80000000, RZ, 0xc0, !PT ;  /* 0x8000000002027812 */ /* 0x000fd600078ec0ff */
[----:B------:R-:W-:Y:S05]  /*0a30*/  @!P0 BRA `(.L_x_15) ;  /* 0x0000000000688947 */ /* 0x000fea0003800000 */
[CCC-:B------:R-:W-:Y:S01]  /*0a40*/  FFMA.RZ R9, R19.reuse, R15.reuse, R14.reuse ;  /* 0x0000000f13097223 */ /* 0x1c0fe2000000c00e */
[-CC-:B------:R-:W-:Y:S01]  /*0a50*/  FFMA.RM R12, R19, R15.reuse, R14.reuse ;  /* 0x0000000f130c7223 */ /* 0x180fe2000000400e */
[C---:B------:R-:W-:Y:S02]  /*0a60*/  ISETP.NE.AND P2, PT, R13.reuse, RZ, PT ;  /* 0x000000ff0d00720c */ /* 0x040fe40003f45270 */
[----:B------:R-:W-:Y:S02]  /*0a70*/  ISETP.NE.AND P1, PT, R13, RZ, PT ;  /* 0x000000ff0d00720c */ /* 0x000fe40003f25270 */
[----:B------:R-:W-:Y:S01]  /*0a80*/  LOP3.LUT R11, R9, 0x7fffff, RZ, 0xc0, !PT ;  /* 0x007fffff090b7812 */ /* 0x000fe200078ec0ff */
[----:B------:R-:W-:Y:S01]  /*0a90*/  FFMA.RP R9, R19, R15, R14 ;  /* 0x0000000f13097223 */ /* 0x000fe2000000800e */
[C---:B------:R-:W-:Y:S01]  /*0aa0*/  VIADD R14, R13.reuse, 0x20 ;  /* 0x000000200d0e7836 */ /* 0x040fe20000000000 */
[----:B------:R-:W-:Y:S02]  /*0ab0*/  IADD3 R13, PT, PT, -R13, RZ, RZ ;  /* 0x000000ff0d0d7210 */ /* 0x000fe40007ffe1ff */
[----:B------:R-:W-:-:S02]  /*0ac0*/  LOP3.LUT R11, R11, 0x800000, RZ, 0xfc, !PT ;  /* 0x008000000b0b7812 */ /* 0x000fc400078efcff */
[----:B------:R-:W-:Y:S02]  /*0ad0*/  FSETP.NEU.FTZ.AND P0, PT, R9, R12, PT ;  /* 0x0000000c0900720b */ /* 0x000fe40003f1d000 */
[----:B------:R-:W-:Y:S02]  /*0ae0*/  SHF.L.U32 R14, R11, R14, RZ ;  /* 0x0000000e0b0e7219 */ /* 0x000fe400000006ff */
[----:B------:R-:W-:Y:S02]  /*0af0*/  SEL R12, R13, RZ, P2 ;  /* 0x000000ff0d0c7207 */ /* 0x000fe40001000000 */
[----:B------:R-:W-:Y:S02]  /*0b00*/  ISETP.NE.AND P1, PT, R14, RZ, P1 ;  /* 0x000000ff0e00720c */ /* 0x000fe40000f25270 */
[----:B------:R-:W-:Y:S02]  /*0b10*/  SHF.R.U32.HI R12, RZ, R12, R11 ;  /* 0x0000000cff0c7219 */ /* 0x000fe4000001160b */
[----:B------:R-:W-:-:S02]  /*0b20*/  PLOP3.LUT P0, PT, P0, P1, PT, 0xf8, 0x8f ;  /* 0x00000000008f781c */ /* 0x000fc40000703f70 */
[----:B------:R-:W-:Y:S02]  /*0b30*/  SHF.R.U32.HI R14, RZ, 0x1, R12 ;  /* 0x00000001ff0e7819 */ /* 0x000fe4000001160c */
[----:B------:R-:W-:-:S04]  /*0b40*/  SEL R9, RZ, 0x1, !P0 ;  /* 0x00000001ff097807 */ /* 0x000fc80004000000 */
[----:B------:R-:W-:-:S04]  /*0b50*/  LOP3.LUT R9, R9, 0x1, R14, 0xf8, !PT ;  /* 0x0000000109097812 */ /* 0x000fc800078ef80e */
[----:B------:R-:W-:-:S05]  /*0b60*/  LOP3.LUT R9, R9, R12, RZ, 0xc0, !PT ;  /* 0x0000000c09097212 */ /* 0x000fca00078ec0ff */
[----:B------:R-:W-:-:S05]  /*0b70*/  IMAD.IADD R9, R14, 0x1, R9 ;  /* 0x000000010e097824 */ /* 0x000fca00078e0209 */
[----:B------:R-:W-:Y:S01]  /*0b80*/  LOP3.LUT R2, R9, R2, RZ, 0xfc, !PT ;  /* 0x0000000209027212 */ /* 0x000fe200078efcff */
[----:B------:R-:W-:Y:S06]  /*0b90*/  BRA `(.L_x_15) ;  /* 0x0000000000107947 */ /* 0x000fec0003800000 */
.L_x_14:
[----:B------:R-:W-:-:S04]  /*0ba0*/  LOP3.LUT R2, R2, 0x80000000, RZ, 0xc0, !PT ;  /* 0x8000000002027812 */ /* 0x000fc800078ec0ff */
[----:B------:R-:W-:Y:S01]  /*0bb0*/  LOP3.LUT R2, R2, 0x7f800000, RZ, 0xfc, !PT ;  /* 0x7f80000002027812 */ /* 0x000fe200078efcff */
[----:B------:R-:W-:Y:S06]  /*0bc0*/  BRA `(.L_x_15) ;  /* 0x0000000000047947 */ /* 0x000fec0003800000 */
.L_x_13:
[----:B------:R-:W-:-:S07]  /*0bd0*/  LEA R2, R12, R2, 0x17 ;  /* 0x000000020c027211 */ /* 0x000fce00078eb8ff */
.L_x_15:
[----:B------:R-:W-:Y:S05]  /*0be0*/  BSYNC.RECONVERGENT B2 ;  /* 0x0000000000027941 */ /* 0x000fea0003800200 */
.L_x_12:
[----:B------:R-:W-:Y:S05]  /*0bf0*/  BRA `(.L_x_16) ;  /* 0x0000000000207947 */ /* 0x000fea0003800000 */
.L_x_11:
[----:B------:R-:W-:-:S04]  /*0c00*/  LOP3.LUT R2, R13, 0x80000000, R2, 0x48, !PT ;  /* 0x800000000d027812 */ /* 0x000fc800078e4802 */
[----:B------:R-:W-:Y:S01]  /*0c10*/  LOP3.LUT R2, R2, 0x7f800000, RZ, 0xfc, !PT ;  /* 0x7f80000002027812 */ /* 0x000fe200078efcff */
[----:B------:R-:W-:Y:S06]  /*0c20*/  BRA `(.L_x_16) ;  /* 0x0000000000147947 */ /* 0x000fec0003800000 */
.L_x_10:
[----:B------:R-:W-:Y:S01]  /*0c30*/  LOP3.LUT R2, R13, 0x80000000, R2, 0x48, !PT ;  /* 0x800000000d027812 */ /* 0x000fe200078e4802 */
[----:B------:R-:W-:Y:S06]  /*0c40*/  BRA `(.L_x_16) ;  /* 0x00000000000c7947 */ /* 0x000fec0003800000 */
.L_x_9:
[----:B------:R-:W0:Y:S01]  /*0c50*/  MUFU.RSQ R2, -QNAN ;  /* 0xffc0000000027908 */ /* 0x000e220000001400 */
[----:B------:R-:W-:Y:S05]  /*0c60*/  BRA `(.L_x_16) ;  /* 0x0000000000047947 */ /* 0x000fea0003800000 */
.L_x_8:
[----:B------:R-:W-:-:S07]  /*0c70*/  FADD.FTZ R2, R2, R0 ;  /* 0x0000000002027221 */ /* 0x000fce0000010000 */
.L_x_16:
[----:B------:R-:W-:Y:S05]  /*0c80*/  BSYNC.RECONVERGENT B1 ;  /* 0x0000000000017941 */ /* 0x000fea0003800200 */
.L_x_6:
[----:B------:R-:W-:-:S04]  /*0c90*/  HFMA2 R11, -RZ, RZ, 0, 0 ;  /* 0x00000000ff0b7431 */ /* 0x000fc800000001ff */
[----:B0-----:R-:W-:Y:S05]  /*0ca0*/  RET.REL.NODEC R10 `(_Z24spinChargePumping_kernelPfS_S_PKfS1_S1_S1_S1_S1_fffiii) ;  /* 0xfffffff00ad47950 */ /* 0x001fea0003c3ffff */
.L_x_17:
[----:B------:R-:W-:-:S00]  /*0cb0*/  BRA `(.L_x_17) ;  /* 0xfffffffc00fc7947 */ /* 0x000fc0000383ffff */
[----:B------:R-:W-:-:S00]  /*0cc0*/  NOP ;  /* 0x0000000000007918 */ /* 0x000fc00000000000 */
        /* <DEDUP_REMOVED lines=11> */
.L_x_736:


//--------------------- .text._Z31calculateTopologicalHall_kernelPfPKfS1_S1_ffiii --------------------------
	.section	.text._Z31calculateTopologicalHall_kernelPfPKfS1_S1_ffiii,"ax",@progbits
	.align	128
        .global         _Z31calculateTopologicalHall_kernelPfPKfS1_S1_ffiii
        .type           _Z31calculateTopologicalHall_kernelPfPKfS1_S1_ffiii,@function
        .size           _Z31calculateTopologicalHall_kernelPfPKfS1_S1_ffiii,(.L_x_737 - _Z31calculateTopologicalHall_kernelPfPKfS1_S1_ffiii)
        .other          _Z31calculateTopologicalHall_kernelPfPKfS1_S1_ffiii,@"STO_CUDA_ENTRY STV_DEFAULT"
_Z31calculateTopologicalHall_kernelPfPKfS1_S1_ffiii:
.text._Z31calculateTopologicalHall_kernelPfPKfS1_S1_ffiii:
[----:B------:R-:W-:Y:S01]  /*0000*/  LDC R1, c[0x0][0x37c] ;  /* 0x0000df00ff017b82 */ /* 0x000fe20000000800 */
[----:B------:R-:W0:Y:S07]  /*0010*/  S2R R0, SR_TID.X ;  /* 0x0000000000007919 */ /* 0x000e2e0000002100 */
[----:B------:R-:W0:Y:S08]  /*0020*/  S2UR UR4, SR_CTAID.X ;  /* 0x00000000000479c3 */ /* 0x000e300000002500 */
[----:B------:R-:W0:Y:S08]  /*0030*/  LDC R3, c[0x0][0x360] ;  /* 0x0000d800ff037b82 */ /* 0x000e300000000800 */
[----:B------:R-:W1:Y:S01]  /*0040*/  LDC.64 R6, c[0x0][0x3a8] ;  /* 0x0000ea00ff067b82 */ /* 0x000e620000000a00 */
[----:B0-----:R-:W-:-:S02]  /*0050*/  IMAD R3, R3, UR4, R0 ;  /* 0x0000000403037c24 */ /* 0x001fc4000f8e0200 */
[----:B-1----:R-:W-:-:S05]  /*0060*/  IMAD R0, R7, R6, RZ ;  /* 0x0000000607007224 */ /* 0x002fca00078e02ff */
[----:B------:R-:W-:-:S13]  /*0070*/  ISETP.GE.AND P0, PT, R3, R0, PT ;  /* 0x000000000300720c */ /* 0x000fda0003f06270 */
[----:B------:R-:W-:Y:S05]  /*0080*/  @P0 EXIT ;  /* 0x000000000000094d */ /* 0x000fea0003800000 */
[----:B------:R-:W-:Y:S01]  /*0090*/  IABS R8, R6 ;  /* 0x0000000600087213 */ /* 0x000fe20000000000 */
[----:B------:R-:W0:Y:S01]  /*00a0*/  LDCU UR5, c[0x0][0x3b0] ;  /* 0x00007600ff0577ac */ /* 0x000e220008000800 */
[----:B------:R-:W-:Y:S02]  /*00b0*/  IABS R10, R3 ;  /* 0x00000003000a7213 */ /* 0x000fe40000000000 */
[----:B------:R-:W1:Y:S01]  /*00c0*/  I2F.RP R2, R8 ;  /* 0x0000000800027306 */ /* 0x000e620000209400 */
[----:B------:R-:W2:Y:S07]  /*00d0*/  LDCU.64 UR6, c[0x0][0x358] ;  /* 0x00006b00ff0677ac */ /* 0x000eae0008000a00 */
[----:B-1----:R-:W1:Y:S01]  /*00e0*/  MUFU.RCP R2, R2 ;  /* 0x0000000200027308 */ /* 0x002e620000001000 */
[----:B0-----:R-:W-:Y:S01]  /*00f0*/  UISETP.GE.AND UP0, UPT, UR5, 0x1, UPT ;  /* 0x000000010500788c */ /* 0x001fe2000bf06270 */
[----:B-1----:R-:W-:-:S06]  /*0100*/  IADD3 R4, PT, PT, R2, 0xffffffe, RZ ;  /* 0x0ffffffe02047810 */ /* 0x002fcc0007ffe0ff */
[----:B------:R0:W1:Y:S02]  /*0110*/  F2I.FTZ.U32.TRUNC.NTZ R5, R4 ;  /* 0x0000000400057305 */ /* 0x000064000021f000 */
[----:B0-----:R-:W-:Y:S01]  /*0120*/  HFMA2 R4, -RZ, RZ, 0, 0 ;  /* 0x00000000ff047431 */ /* 0x001fe200000001ff */
[----:B-1----:R-:W-:-:S05]  /*0130*/  IADD3 R9, PT, PT, RZ, -R5, RZ ;  /* 0x80000005ff097210 */ /* 0x002fca0007ffe0ff */
[----:B------:R-:W-:-:S04]  /*0140*/  IMAD R9, R9, R8, RZ ;  /* 0x0000000809097224 */ /* 0x000fc800078e02ff */
[----:B------:R-:W-:Y:S01]  /*0150*/  IMAD.HI.U32 R5, R5, R9, R4 ;  /* 0x0000000905057227 */ /* 0x000fe200078e0004 */
[----:B------:R-:W-:Y:S02]  /*0160*/  MOV R9, R10 ;  /* 0x0000000a00097202 */ /* 0x000fe40000000f00 */
[----:B------:R-:W-:-:S03]  /*0170*/  LOP3.LUT R4, R3, R6, RZ, 0x3c, !PT ;  /* 0x0000000603047212 */ /* 0x000fc600078e3cff */
[----:B------:R-:W-:Y:S01]  /*0180*/  IMAD.HI.U32 R2, R5, R9, RZ ;  /* 0x0000000905027227 */ /* 0x000fe200078e00ff */
[----:B------:R-:W-:-:S03]  /*0190*/  ISETP.GE.AND P1, PT, R4, RZ, PT ;  /* 0x000000ff0400720c */ /* 0x000fc60003f26270 */
[----:B------:R-:W-:Y:S01]  /*01a0*/  HFMA2 R4, -RZ, RZ, 0, 0 ;  /* 0x00000000ff047431 */ /* 0x000fe200000001ff */
[----:B------:R-:W-:-:S05]  /*01b0*/  IADD3 R5, PT, PT, -R2, RZ, RZ ;  /* 0x000000ff02057210 */ /* 0x000fca0007ffe1ff */
[----:B------:R-:W-:-:S05]  /*01c0*/  IMAD R5, R8, R5, R9 ;  /* 0x0000000508057224 */ /* 0x000fca00078e0209 */
[----:B------:R-:W-:-:S13]  /*01d0*/  ISETP.GT.U32.AND P2, PT, R8, R5, PT ;  /* 0x000000050800720c */ /* 0x000fda0003f44070 */
[-C--:B------:R-:W-:Y:S02]  /*01e0*/  @!P2 IADD3 R5, PT, PT, R5, -R8.reuse, RZ ;  /* 0x800000080505a210 */ /* 0x080fe40007ffe0ff */
[----:B------:R-:W-:Y:S02]  /*01f0*/  @!P2 IADD3 R2, PT, PT, R2, 0x1, RZ ;  /* 0x000000010202a810 */ /* 0x000fe40007ffe0ff */
[----:B------:R-:W-:Y:S02]  /*0200*/  ISETP.GE.U32.AND P0, PT, R5, R8, PT ;  /* 0x000000080500720c */ /* 0x000fe40003f06070 */
[----:B------:R-:W-:-:S11]  /*0210*/  ISETP.NE.AND P2, PT, R6, RZ, PT ;  /* 0x000000ff0600720c */ /* 0x000fd60003f45270 */
[----:B------:R-:W-:-:S04]  /*0220*/  @P0 IADD3 R2, PT, PT, R2, 0x1, RZ ;  /* 0x0000000102020810 */ /* 0x000fc80007ffe0ff */
[----:B------:R-:W-:Y:S02]  /*0230*/  @!P1 IADD3 R2, PT, PT, -R2, RZ, RZ ;  /* 0x000000ff02029210 */ /* 0x000fe40007ffe1ff */
[----:B------:R-:W-:Y:S01]  /*0240*/  @!P2 LOP3.LUT R2, RZ, R6, RZ, 0x33, !PT ;  /* 0x00000006ff02a212 */ /* 0x000fe200078e33ff */
[----:B--2---:R-:W-:Y:S06]  /*0250*/  BRA.U !UP0, `(.L_x_18) ;  /* 0x0000000d08387547 */ /* 0x004fec000b800000 */
[----:B------:R-:W0:Y:S01]  /*0260*/  LDCU UR4, c[0x0][0x3b0] ;  /* 0x00007600ff0477ac */ /* 0x000e220008000800 */
[----:B------:R-:W-:Y:S02]  /*0270*/  IADD3 R4, PT, PT, -R2, RZ, RZ ;  /* 0x000000ff02047210 */ /* 0x000fe40007ffe1ff */
[----:B------:R-:W-:Y:S01]  /*0280*/  IADD3 R5, PT, PT, R7, -0x1, RZ ;  /* 0xffffffff07057810 */ /* 0x000fe20007ffe0ff */
[----:B------:R-:W-:Y:S02]  /*0290*/  UISETP.NE.AND UP1, UPT, UR5, 0x1, UPT ;  /* 0x000000010500788c */ /* 0x000fe4000bf25270 */
[C---:B------:R-:W-:Y:S01]  /*02a0*/  IMAD R13, R6.reuse, R4, R3 ;  /* 0x00000004060d7224 */ /* 0x040fe200078e0203 */
[----:B------:R-:W-:Y:S02]  /*02b0*/  IADD3 R4, PT, PT, R6, -0x1, RZ ;  /* 0xffffffff06047810 */ /* 0x000fe40007ffe0ff */
[----:B------:R-:W-:Y:S02]  /*02c0*/  ISETP.GE.AND P1, PT, R2, R5, PT ;  /* 0x000000050200720c */ /* 0x000fe40003f26270 */
[----:B------:R-:W-:-:S02]  /*02d0*/  ISETP.GE.AND P0, PT, R13, R4, PT ;  /* 0x000000040d00720c */ /* 0x000fc40003f06270 */
[----:B------:R-:W-:Y:S02]  /*02e0*/  MOV R4, RZ ;  /* 0x000000ff00047202 */ /* 0x000fe40000000f00 */
[----:B------:R-:W-:Y:S02]  /*02f0*/  ISETP.GT.AND P1, PT, R2, RZ, !P1 ;  /* 0x000000ff0200720c */ /* 0x000fe40004f24270 */
[----:B------:R-:W-:Y:S01]  /*0300*/  ISETP.GT.AND P0, PT, R13, RZ, !P0 ;  /* 0x000000ff0d00720c */ /* 0x000fe20004704270 */
[----:B0-----:R-:W-:-:S04]  /*0310*/  ULOP3.LUT UR4, UR4, 0x1, URZ, 0xc0, !UPT ;  /* 0x0000000104047892 */ /* 0x001fc8000f8ec0ff */
[----:B------:R-:W-:-:S03]  /*0320*/  UISETP.NE.U32.AND UP0, UPT, UR4, 0x1, UPT ;  /* 0x000000010400788c */ /* 0x000fc6000bf05070 */
[----:B------:R-:W-:Y:S01]  /*0330*/  UMOV UR4, URZ ;  /* 0x000000ff00047c82 */ /* 0x000fe20008000000 */
[----:B------:R-:W-:Y:S07]  /*0340*/  BRA.U !UP1, `(.L_x_19) ;  /* 0x0000000909007547 */ /* 0x000fee000b800000 */
[C---:B------:R-:W-:Y:S01]  /*0350*/  IADD3 R7, PT, PT, R2.reuse, R7, RZ ;  /* 0x0000000702077210 */ /* 0x040fe20007ffe0ff */
[----:B------:R-:W-:Y:S01]  /*0360*/  ULOP3.LUT UR4, UR5, 0x7ffffffe, URZ, 0xc0, !UPT ;  /* 0x7ffffffe05047892 */ /* 0x000fe2000f8ec0ff */
[C---:B------:R-:W-:Y:S01]  /*0370*/  IADD3 R11, PT, PT, R2.reuse, -0x1, RZ ;  /* 0xffffffff020b7810 */ /* 0x040fe20007ffe0ff */
[-CC-:B------:R-:W-:Y:S01]  /*0380*/  IMAD R5, R2, R6.reuse, R13.reuse ;  /* 0x0000000602057224 */ /* 0x180fe200078e020d */
[C---:B------:R-:W-:Y:S01]  /*0390*/  IADD3 R9, PT, PT, R7.reuse, -0x1, RZ ;  /* 0xffffffff07097810 */ /* 0x040fe20007ffe0ff */
[-CC-:B------:R-:W-:Y:S01]  /*03a0*/  IMAD R7, R7, R6.reuse, R13.reuse ;  /* 0x0000000607077224 */ /* 0x180fe200078e020d */
[----:B------:R-:W-:Y:S01]  /*03b0*/  MOV R4, RZ ;  /* 0x000000ff00047202 */ /* 0x000fe20000000f00 */
[-CC-:B------:R-:W-:Y:S01]  /*03c0*/  IMAD R11, R11, R6.reuse, R13.reuse ;  /* 0x000000060b0b7224 */ /* 0x180fe200078e020d */
[----:B------:R-:W-:Y:S01]  /*03d0*/  UIADD3 UR5, UPT, UPT, -UR4, URZ, URZ ;  /* 0x000000ff04057290 */ /* 0x000fe2000fffe1ff */
[----:B------:R-:W-:-:S11]  /*03e0*/  IMAD R9, R9, R6, R13 ;  /* 0x0000000609097224 */ /* 0x000fd600078e020d */
.L_x_20:
[----:B------:R-:W0:Y:S08]  /*03f0*/  LDC.64 R16, c[0x0][0x398] ;  /* 0x0000e600ff107b82 */ /* 0x000e300000000a00 */
[----:B------:R-:W1:Y:S08]  /*0400*/  LDC.64 R28, c[0x0][0x388] ;  /* 0x0000e200ff1c7b82 */ /* 0x000e700000000a00 */
[----:B------:R-:W2:Y:S01]  /*0410*/  @P1 LDC R19, c[0x0][0x3a8] ;  /* 0x0000ea00ff131b82 */ /* 0x000ea20000000800 */
[----:B0-----:R-:W-:-:S07]  /*0420*/  IMAD.WIDE R26, R5, 0x4, R16 ;  /* 0x00000004051a7825 */ /* 0x001fce00078e0210 */
[----:B------:R-:W0:Y:S01]  /*0430*/  LDC.64 R14, c[0x0][0x390] ;  /* 0x0000e400ff0e7b82 */ /* 0x000e220000000a00 */
[----:B------:R-:W3:Y:S04]  /*0440*/  @P0 LDG.E.CONSTANT R10, desc[UR6][R26.64+0x4] ;  /* 0x000004061a0a0981 */ /* 0x000ee8000c1e9900 */
[----:B------:R-:W3:Y:S01]  /*0450*/  @P0 LDG.E.CONSTANT R25, desc[UR6][R26.64+-0x4] ;  /* 0xfffffc061a190981 */ /* 0x000ee2000c1e9900 */
[----:B-1----:R-:W-:-:S03]  /*0460*/  IMAD.WIDE R12, R5, 0x4, R28 ;  /* 0x00000004050c7825 */ /* 0x002fc600078e021c */
[----:B------:R1:W4:Y:S01]  /*0470*/  LDG.E.CONSTANT R8, desc[UR6][R26.64] ;  /* 0x000000061a087981 */ /* 0x000322000c1e9900 */
[----:B------:R-:W-:-:S03]  /*0480*/  @P1 IMAD.WIDE R20, R11, 0x4, R28 ;  /* 0x000000040b141825 */ /* 0x000fc600078e021c */
[----:B------:R-:W5:Y:S01]  /*0490*/  @P0 LDG.E.CONSTANT R18, desc[UR6][R12.64+0x4] ;  /* 0x000004060c120981 */ /* 0x000f62000c1e9900 */
[----:B--2---:R-:W-:-:S03]  /*04a0*/  @P1 IMAD.WIDE R22, R19, 0x4, R12 ;  /* 0x0000000413161825 */ /* 0x004fc600078e020c */
[----:B------:R-:W2:Y:S04]  /*04b0*/  @P1 LDG.E.CONSTANT R21, desc[UR6][R20.64] ;  /* 0x0000000614151981 */ /* 0x000ea8000c1e9900 */
[----:B------:R-:W2:Y:S04]  /*04c0*/  @P1 LDG.E.CONSTANT R26, desc[UR6][R22.64] ;  /* 0x00000006161a1981 */ /* 0x000ea8000c1e9900 */
[----:B------:R-:W5:Y:S04]  /*04d0*/  @P0 LDG.E.CONSTANT R6, desc[UR6][R12.64+-0x4] ;  /* 0xfffffc060c060981 */ /* 0x000f68000c1e9900 */
[----:B------:R5:W4:Y:S01]  /*04e0*/  LDG.E.CONSTANT R22, desc[UR6][R12.64] ;  /* 0x000000060c167981 */ /* 0x000b22000c1e9900 */
[----:B---3--:R-:W-:Y:S01]  /*04f0*/  @P0 FADD R10, R10, -R25 ;  /* 0x800000190a0a0221 */ /* 0x008fe20000000000 */
[----:B0-----:R-:W-:-:S05]  /*0500*/  IMAD.WIDE R24, R5, 0x4, R14 ;  /* 0x0000000405187825 */ /* 0x001fca00078e020e */
[----:B------:R-:W3:Y:S04]  /*0510*/  @P0 LDG.E.CONSTANT R20, desc[UR6][R24.64+0x4] ;  /* 0x0000040618140981 */ /* 0x000ee8000c1e9900 */
[----:B------:R-:W3:Y:S01]  /*0520*/  @P0 LDG.E.CONSTANT R23, desc[UR6][R24.64+-0x4] ;  /* 0xfffffc0618170981 */ /* 0x000ee2000c1e9900 */
[----:B--2---:R-:W-:Y:S01]  /*0530*/  @P1 FADD R21, R26, -R21 ;  /* 0x800000151a151221 */ /* 0x004fe20000000000 */
[----:B-1----:R-:W-:-:S04]  /*0540*/  @P1 IMAD.WIDE R26, R19, 0x4, R24 ;  /* 0x00000004131a1825 */ /* 0x002fc800078e0218 */
[----:B-----5:R-:W-:Y:S01]  /*0550*/  @P0 FADD R6, R18, -R6 ;  /* 0x8000000612060221 */ /* 0x020fe20000000000 */
[----:B------:R-:W-:Y:S01]  /*0560*/  IMAD.WIDE R12, R5, 0x4, R16 ;  /* 0x00000004050c7825 */ /* 0x000fe200078e0210 */
[----:B------:R0:W2:Y:S04]  /*0570*/  @P1 LDG.E.CONSTANT R18, desc[UR6][R26.64] ;  /* 0x000000061a121981 */ /* 0x0000a8000c1e9900 */
[----:B------:R-:W5:Y:S01]  /*0580*/  LDG.E.CONSTANT R25, desc[UR6][R24.64] ;  /* 0x0000000618197981 */ /* 0x000f62000c1e9900 */
[----:B0-----:R-:W-:-:S04]  /*0590*/  @P1 IMAD.WIDE R26, R11, 0x4, R14 ;  /* 0x000000040b1a1825 */ /* 0x001fc800078e020e */
[----:B---3--:R-:W-:Y:S02]  /*05a0*/  @P0 FADD R20, R20, -R23 ;  /* 0x8000001714140221 */ /* 0x008fe40000000000 */
[----:B------:R-:W2:Y:S02]  /*05b0*/  @P1 LDG.E.CONSTANT R23, desc[UR6][R26.64] ;  /* 0x000000061a171981 */ /* 0x000ea4000c1e9900 */
[----:B--2---:R-:W-:Y:S01]  /*05c0*/  @P1 FADD R23, R18, -R23 ;  /* 0x8000001712171221 */ /* 0x004fe20000000000 */
[----:B------:R-:W-:-:S04]  /*05d0*/  @P1 IMAD.WIDE R18, R19, 0x4, R12 ;  /* 0x0000000413121825 */ /* 0x000fc800078e020c */
[----:B------:R-:W-:Y:S02]  /*05e0*/  @P1 IMAD.WIDE R12, R11, 0x4, R16 ;  /* 0x000000040b0c1825 */ /* 0x000fe400078e0210 */
[----:B------:R-:W2:Y:S04]  /*05f0*/  @P1 LDG.E.CONSTANT R18, desc[UR6][R18.64] ;  /* 0x0000000612121981 */ /* 0x000ea8000c1e9900 */
[----:B------:R0:W2:Y:S02]  /*0600*/  @P1 LDG.E.CONSTANT R13, desc[UR6][R12.64] ;  /* 0x000000060c0d1981 */ /* 0x0000a4000c1e9900 */
[----:B0-----:R-:W-:Y:S02]  /*0610*/  HFMA2 R12, -RZ, RZ, 0, 0 ;  /* 0x00000000ff0c7431 */ /* 0x001fe400000001ff */
[----:B------:R-:W-:Y:S01]  /*0620*/  @P0 FMUL R12, R6, 0.5 ;  /* 0x3f000000060c0820 */ /* 0x000fe20000400000 */
[----:B------:R-:W-:-:S02]  /*0630*/  HFMA2 R6, -RZ, RZ, 0, 0 ;  /* 0x00000000ff067431 */ /* 0x000fc400000001ff */
[----:B------:R-:W-:Y:S01]  /*0640*/  @P0 FMUL R6, R10, 0.5 ;  /* 0x3f0000000a060820 */ /* 0x000fe20000400000 */
[----:B------:R-:W-:Y:S01]  /*0650*/  MOV R10, RZ ;  /* 0x000000ff000a7202 */ /* 0x000fe20000000f00 */
[----:B------:R-:W-:Y:S02]  /*0660*/  @P1 FMUL R10, R21, 0.5 ;  /* 0x3f000000150a1820 */ /* 0x000fe40000400000 */
[----:B------:R-:W0:Y:S01]  /*0670*/  @P1 LDC R21, c[0x0][0x3a8] ;  /* 0x0000ea00ff151b82 */ /* 0x000e220000000800 */
[----:B------:R-:W-:Y:S01]  /*0680*/  MOV R19, RZ ;  /* 0x000000ff00137202 */ /* 0x000fe20000000f00 */
[----:B------:R-:W-:Y:S01]  /*0690*/  @P0 FMUL R19, R20, 0.5 ;  /* 0x3f00000014130820 */ /* 0x000fe20000400000 */
[----:B------:R-:W-:Y:S02]  /*06a0*/  HFMA2 R27, -RZ, RZ, 0, 0 ;  /* 0x00000000ff1b7431 */ /* 0x000fe400000001ff */
[----:B------:R-:W-:-:S04]  /*06b0*/  @P1 FMUL R27, R23, 0.5 ;  /* 0x3f000000171b1820 */ /* 0x000fc80000400000 */
[----:B------:R-:W-:Y:S01]  /*06c0*/  FMUL R23, R27, R6 ;  /* 0x000000061b177220 */ /* 0x000fe20000400000 */
[----:B--2---:R-:W-:Y:S01]  /*06d0*/  @P1 FADD R20, R18, -R13 ;  /* 0x8000000d12141221 */ /* 0x004fe20000000000 */
[----:B------:R-:W-:-:S03]  /*06e0*/  MOV R18, RZ ;  /* 0x000000ff00127202 */ /* 0x000fc60000000f00 */
[----:B------:R-:W-:Y:S01]  /*06f0*/  @P1 FMUL R18, R20, 0.5 ;  /* 0x3f00000014121820 */ /* 0x000fe20000400000 */
[----:B------:R-:W-:-:S04]  /*0700*/  FMUL R20, R10, R19 ;  /* 0x000000130a147220 */ /* 0x000fc80000400000 */
[----:B------:R-:W-:Y:S01]  /*0710*/  FFMA R13, R27, R12, -R20 ;  /* 0x0000000c1b0d7223 */ /* 0x000fe20000000814 */
[----:B------:R-:W-:-:S04]  /*0720*/  IMAD.WIDE R26, R7, 0x4, R28 ;  /* 0x00000004071a7825 */ /* 0x000fc800078e021c */
[----:B------:R-:W-:Y:S01]  /*0730*/  FFMA R23, R18, R19, -R23 ;  /* 0x0000001312177223 */ /* 0x000fe20000000817 */
[----:B------:R-:W-:-:S04]  /*0740*/  @P1 IMAD.WIDE R28, R9, 0x4, R28 ;  /* 0x00000004091c1825 */ /* 0x000fc800078e021c */
[----:B------:R-:W-:Y:S01]  /*0750*/  FMUL R19, R18, R12 ;  /* 0x0000000c12137220 */ /* 0x000fe20000400000 */
[----:B------:R-:W2:Y:S04]  /*0760*/  @P0 LDG.E.CONSTANT R20, desc[UR6][R26.64+0x4] ;  /* 0x000004061a140981 */ /* 0x000ea8000c1e9900 */
[----:B------:R0:W3:Y:S01]  /*0770*/  @P1 LDG.E.CONSTANT R12, desc[UR6][R28.64] ;  /* 0x000000061c0c1981 */ /* 0x0000e2000c1e9900 */
[----:B------:R-:W-:-:S03]  /*0780*/  FFMA R6, R10, R6, -R19 ;  /* 0x000000060a067223 */ /* 0x000fc60000000813 */
[----:B------:R-:W2:Y:S04]  /*0790*/  @P0 LDG.E.CONSTANT R19, desc[UR6][R26.64+-0x4] ;  /* 0xfffffc061a130981 */ /* 0x000ea8000c1e9900 */
[----:B------:R-:W4:Y:S01]  /*07a0*/  LDG.E.CONSTANT R10, desc[UR6][R26.64] ;  /* 0x000000061a0a7981 */ /* 0x000f22000c1e9900 */
[----:B0-----:R-:W-:-:S05]  /*07b0*/  @P1 IMAD.WIDE R28, R21, 0x4, R26 ;  /* 0x00000004151c1825 */ /* 0x001fca00078e021a */
[----:B------:R0:W3:Y:S02]  /*07c0*/  @P1 LDG.E.CONSTANT R27, desc[UR6][R28.64] ;  /* 0x000000061c1b1981 */ /* 0x0000e4000c1e9900 */
[----:B0-----:R-:W-:-:S04]  /*07d0*/  @P1 IMAD.WIDE R28, R9, 0x4, R16 ;  /* 0x00000004091c1825 */ /* 0x001fc800078e0210 */
[----:B------:R-:W-:Y:S01]  /*07e0*/  IMAD.WIDE R16, R7, 0x4, R16 ;  /* 0x0000000407107825 */ /* 0x000fe200078e0210 */
[----:B------:R-:W5:Y:S04]  /*07f0*/  @P1 LDG.E.CONSTANT R24, desc[UR6][R28.64] ;  /* 0x000000061c181981 */ /* 0x000f68000c1e9900 */
[----:B------:R-:W4:Y:S01]  /*0800*/  @P0 LDG.E.CONSTANT R26, desc[UR6][R16.64+0x4] ;  /* 0x00000406101a0981 */ /* 0x000f22000c1e9900 */
[----:B---3--:R-:W-:-:S03]  /*0810*/  @P1 FADD R12, R27, -R12 ;  /* 0x8000000c1b0c1221 */ /* 0x008fc60000000000 */
[----:B------:R-:W4:Y:S01]  /*0820*/  @P0 LDG.E.CONSTANT R27, desc[UR6][R16.64+-0x4] ;  /* 0xfffffc06101b0981 */ /* 0x000f22000c1e9900 */
[----:B--2---:R-:W-:Y:S01]  /*0830*/  @P0 FADD R20, R20, -R19 ;  /* 0x8000001314140221 */ /* 0x004fe20000000000 */
[----:B------:R-:W-:-:S04]  /*0840*/  IMAD.WIDE R18, R7, 0x4, R14 ;  /* 0x0000000407127825 */ /* 0x000fc800078e020e */
[----:B------:R-:W-:-:S06]  /*0850*/  @P1 IMAD.WIDE R18, R21, 0x4, R18 ;  /* 0x0000000415121825 */ /* 0x000fcc00078e0212 */
[----:B------:R4:W2:Y:S02]  /*0860*/  @P1 LDG.E.CONSTANT R18, desc[UR6][R18.64] ;  /* 0x0000000612121981 */ /* 0x0008a4000c1e9900 */
[----:B----4-:R-:W-:Y:S01]  /*0870*/  @P0 FADD R19, R26, -R27 ;  /* 0x8000001b1a130221 */ /* 0x010fe20000000000 */
[----:B------:R-:W-:Y:S02]  /*0880*/  @P1 IMAD.WIDE R26, R21, 0x4, R16 ;  /* 0x00000004151a1825 */ /* 0x000fe400078e0210 */
[----:B------:R0:W3:Y:S04]  /*0890*/  LDG.E.CONSTANT R21, desc[UR6][R16.64] ;  /* 0x0000000610157981 */ /* 0x0000e8000c1e9900 */
[----:B------:R-:W5:Y:S01]  /*08a0*/  @P1 LDG.E.CONSTANT R27, desc[UR6][R26.64] ;  /* 0x000000061a1b1981 */ /* 0x000f62000c1e9900 */
[----:B------:R-:W-:-:S06]  /*08b0*/  @P1 IMAD.WIDE R28, R9, 0x4, R14 ;  /* 0x00000004091c1825 */ /* 0x000fcc00078e020e */
[----:B------:R-:W2:Y:S01]  /*08c0*/  @P1 LDG.E.CONSTANT R29, desc[UR6][R28.64] ;  /* 0x000000061c1d1981 */ /* 0x000ea2000c1e9900 */
[----:B------:R-:W-:-:S05]  /*08d0*/  IMAD.WIDE R14, R7, 0x4, R14 ;  /* 0x00000004070e7825 */ /* 0x000fca00078e020e */
[----:B------:R-:W4:Y:S04]  /*08e0*/  @P0 LDG.E.CONSTANT R26, desc[UR6][R14.64+-0x4] ;  /* 0xfffffc060e1a0981 */ /* 0x000f28000c1e9900 */
[----:B------:R-:W3:Y:S01]  /*08f0*/  LDG.E.CONSTANT R17, desc[UR6][R14.64] ;  /* 0x000000060e117981 */ /* 0x000ee2000c1e9900 */
[----:B0-----:R-:W-:Y:S02]  /*0900*/  HFMA2 R16, -RZ, RZ, 0, 0 ;  /* 0x00000000ff107431 */ /* 0x001fe400000001ff */
[----:B-----5:R-:W-:Y:S02]  /*0910*/  @P1 FADD R24, R27, -R24 ;  /* 0x800000181b181221 */ /* 0x020fe40000000000 */
[----:B------:R0:W4:Y:S01]  /*0920*/  @P0 LDG.E.CONSTANT R27, desc[UR6][R14.64+0x4] ;  /* 0x000004060e1b0981 */ /* 0x000122000c1e9900 */
[----:B------:R-:W-:Y:S01]  /*0930*/  @P0 FMUL R16, R20, 0.5 ;  /* 0x3f00000014100820 */ /* 0x000fe20000400000 */
[----:B------:R-:W-:Y:S01]  /*0940*/  MOV R20, RZ ;  /* 0x000000ff00147202 */ /* 0x000fe20000000f00 */
[----:B------:R-:W-:Y:S01]  /*0950*/  @P0 FMUL R20, R19, 0.5 ;  /* 0x3f00000013140820 */ /* 0x000fe20000400000 */
[----:B------:R-:W-:-:S02]  /*0960*/  HFMA2 R19, -RZ, RZ, 0, 0 ;  /* 0x00000000ff137431 */ /* 0x000fc400000001ff */
[----:B--2---:R-:W-:Y:S01]  /*0970*/  @P1 FADD R18, R18, -R29 ;  /* 0x8000001d12121221 */ /* 0x004fe20000000000 */
[----:B------:R-:W-:Y:S02]  /*0980*/  HFMA2 R29, -RZ, RZ, 0, 0 ;  /* 0x00000000ff1d7431 */ /* 0x000fe400000001ff */
[----:B------:R-:W-:Y:S01]  /*0990*/  @P1 FMUL R19, R12, 0.5 ;  /* 0x3f0000000c131820 */ /* 0x000fe20000400000 */
[----:B------:R-:W-:Y:S01]  /*09a0*/  MOV R12, RZ ;  /* 0x000000ff000c7202 */ /* 0x000fe20000000f00 */
[----:B------:R-:W-:Y:S01]  /*09b0*/  @P1 FMUL R12, R24, 0.5 ;  /* 0x3f000000180c1820 */ /* 0x000fe20000400000 */
[----:B------:R-:W-:-:S03]  /*09c0*/  @P1 FMUL R29, R18, 0.5 ;  /* 0x3f000000121d1820 */ /* 0x000fc60000400000 */
[----:B------:R-:W-:Y:S01]  /*09d0*/  FMUL R18, R12, R16 ;  /* 0x000000100c127220 */ /* 0x000fe20000400000 */
[----:B0-----:R-:W-:Y:S01]  /*09e0*/  MOV R14, RZ ;  /* 0x000000ff000e7202 */ /* 0x001fe20000000f00 */
[----:B------:R-:W-:Y:S01]  /*09f0*/  FMUL R15, R29, R20 ;  /* 0x000000141d0f7220 */ /* 0x000fe20000400000 */
[----:B------:R-:W-:Y:S01]  /*0a00*/  FMUL R25, R25, R6 ;  /* 0x0000000619197220 */ /* 0x000fe20000400000 */
[----:B------:R-:W-:Y:S01]  /*0a10*/  FFMA R18, R19, R20, -R18 ;  /* 0x0000001413127223 */ /* 0x000fe20000000812 */
[----:B------:R-:W-:Y:S02]  /*0a20*/  UIADD3 UR5, UPT, UPT, UR5, 0x2, URZ ;  /* 0x0000000205057890 */ /* 0x000fe4000fffe0ff */
[----:B------:R-:W-:Y:S01]  /*0a30*/  FFMA R23, R22, R23, R25 ;  /* 0x0000001716177223 */ /* 0x000fe20000000019 */
[----:B---3--:R-:W-:Y:S01]  /*0a40*/  FMUL R17, R17, R18 ;  /* 0x0000001211117220 */ /* 0x008fe20000400000 */
[----:B------:R-:W-:Y:S02]  /*0a50*/  UISETP.NE.AND UP1, UPT, UR5, URZ, UPT ;  /* 0x000000ff0500728c */ /* 0x000fe4000bf25270 */
[----:B------:R-:W-:-:S04]  /*0a60*/  FFMA R13, R8, R13, R23 ;  /* 0x0000000d080d7223 */ /* 0x000fc80000000017 */
[----:B------:R-:W-:Y:S01]  /*0a70*/  FADD R13, R13, R4 ;  /* 0x000000040d0d7221 */ /* 0x000fe20000000000 */
[C---:B------:R-:W-:Y:S02]  /*0a80*/  LEA R11, R0.reuse, R11, 0x1 ;  /* 0x0000000b000b7211 */ /* 0x040fe400078e08ff */
[C---:B------:R-:W-:Y:S02]  /*0a90*/  LEA R5, R0.reuse, R5, 0x1 ;  /* 0x0000000500057211 */ /* 0x040fe400078e08ff */
[C---:B------:R-:W-:Y:S02]  /*0aa0*/  LEA R7, R0.reuse, R7, 0x1 ;  /* 0x0000000700077211 */ /* 0x040fe400078e08ff */
[----:B------:R-:W-:Y:S01]  /*0ab0*/  LEA R9, R0, R9, 0x1 ;  /* 0x0000000900097211 */ /* 0x000fe200078e08ff */
[----:B----4-:R-:W-:-:S04]  /*0ac0*/  @P0 FADD R26, R27, -R26 ;  /* 0x8000001a1b1a0221 */ /* 0x010fc80000000000 */
[----:B------:R-:W-:-:S04]  /*0ad0*/  @P0 FMUL R14, R26, 0.5 ;  /* 0x3f0000001a0e0820 */ /* 0x000fc80000400000 */
[-C--:B------:R-:W-:Y:S01]  /*0ae0*/  FMUL R6, R19, R14.reuse ;  /* 0x0000000e13067220 */ /* 0x080fe20000400000 */
[----:B------:R-:W-:-:S03]  /*0af0*/  FFMA R15, R12, R14, -R15 ;  /* 0x0000000e0c0f7223 */ /* 0x000fc6000000080f */
[----:B------:R-:W-:Y:S01]  /*0b00*/  FFMA R6, R29, R16, -R6 ;  /* 0x000000101d067223 */ /* 0x000fe20000000806 */
[----:B------:R-:W-:-:S04]  /*0b10*/  FFMA R10, R10, R15, R17 ;  /* 0x0000000f0a0a7223 */ /* 0x000fc80000000011 */
[----:B------:R-:W-:-:S04]  /*0b20*/  FFMA R6, R21, R6, R10 ;  /* 0x0000000615067223 */ /* 0x000fc8000000000a */
[----:B------:R-:W-:Y:S01]  /*0b30*/  FADD R4, R13, R6 ;  /* 0x000000060d047221 */ /* 0x000fe20000000000 */
[----:B------:R-:W-:Y:S06]  /*0b40*/  BRA.U UP1, `(.L_x_20) ;  /* 0xfffffff901287547 */ /* 0x000fec000b83ffff */
.L_x_19:
[----:B------:R-:W-:Y:S05]  /*0b50*/  BRA.U UP0, `(.L_x_18) ;  /* 0x0000000100f87547 */ /* 0x000fea000b800000 */
[----:B------:R-:W0:Y:S01]  /*0b60*/  LDC.64 R10, c[0x0][0x3a8] ;  /* 0x0000ea00ff0a7b82 */ /* 0x000e220000000a00 */
[----:B------:R-:W1:Y:S01]  /*0b70*/  LDCU UR5, c[0x0][0x3a8] ;  /* 0x00007500ff0577ac */ /* 0x000e620008000800 */
[----:B------:R-:W-:-:S06]  /*0b80*/  IADD3 R0, PT, PT, -R2, RZ, RZ ;  /* 0x000000ff02007210 */ /* 0x000fcc0007ffe1ff */
[----:B------:R-:W2:Y:S08]  /*0b90*/  LDC.64 R14, c[0x0][0x388] ;  /* 0x0000e200ff0e7b82 */ /* 0x000eb00000000a00 */
[----:B------:R-:W3:Y:S01]  /*0ba0*/  LDC.64 R24, c[0x0][0x390] ;  /* 0x0000e400ff187b82 */ /* 0x000ee20000000a00 */
[----:B-1----:R-:W-:-:S07]  /*0bb0*/  IMAD R0, R0, UR5, R3 ;  /* 0x0000000500007c24 */ /* 0x002fce000f8e0203 */
[----:B------:R-:W1:Y:S01]  /*0bc0*/  LDC.64 R16, c[0x0][0x398] ;  /* 0x0000e600ff107b82 */ /* 0x000e620000000a00 */
[----:B0-----:R-:W-:-:S04]  /*0bd0*/  IMAD R11, R11, UR4, R2 ;  /* 0x000000040b0b7c24 */ /* 0x001fc8000f8e0202 */
[C---:B------:R-:W-:Y:S01]  /*0be0*/  IMAD R7, R11.reuse, R10, R0 ;  /* 0x0000000a0b077224 */ /* 0x040fe200078e0200 */
[----:B------:R-:W-:-:S03]  /*0bf0*/  @P1 IADD3 R11, PT, PT, R11, -0x1, RZ ;  /* 0xffffffff0b0b1810 */ /* 0x000fc60007ffe0ff */
[----:B--2---:R-:W-:-:S04]  /*0c00*/  IMAD.WIDE R8, R7, 0x4, R14 ;  /* 0x0000000407087825 */ /* 0x004fc800078e020e */
[----:B------:R-:W-:Y:S01]  /*0c10*/  @P1 IMAD R11, R11, R10, R0 ;  /* 0x0000000a0b0b1224 */ /* 0x000fe200078e0200 */
[----:B------:R-:W2:Y:S01]  /*0c20*/  @P0 LDG.E.CONSTANT R5, desc[UR6][R8.64+0x4] ;  /* 0x0000040608050981 */ /* 0x000ea2000c1e9900 */
[----:B------:R-:W-:-:S03]  /*0c30*/  @P1 IMAD.WIDE R22, R10, 0x4, R8 ;  /* 0x000000040a161825 */ /* 0x000fc600078e0208 */
[----:B------:R-:W2:Y:S01]  /*0c40*/  @P0 LDG.E.CONSTANT R0, desc[UR6][R8.64+-0x4] ;  /* 0xfffffc0608000981 */ /* 0x000ea2000c1e9900 */
[----:B---3--:R-:W-:-:S03]  /*0c50*/  IMAD.WIDE R12, R7, 0x4, R24 ;  /* 0x00000004070c7825 */ /* 0x008fc600078e0218 */
[----:B------:R-:W3:Y:S01]  /*0c60*/  @P1 LDG.E.CONSTANT R19, desc[UR6][R22.64] ;  /* 0x0000000616131981 */ /* 0x000ee2000c1e9900 */
[----:B------:R-:W-:-:S03]  /*0c70*/  @P1 IMAD.WIDE R26, R11, 0x4, R14 ;  /* 0x000000040b1a1825 */ /* 0x000fc600078e020e */
[----:B------:R-:W4:Y:S01]  /*0c80*/  @P0 LDG.E.CONSTANT R20, desc[UR6][R12.64+0x4] ;  /* 0x000004060c140981 */ /* 0x000f22000c1e9900 */
[----:B-1----:R-:W-:-:S03]  /*0c90*/  IMAD.WIDE R6, R7, 0x4, R16 ;  /* 0x0000000407067825 */ /* 0x002fc600078e0210 */
[----:B------:R-:W3:Y:S01]  /*0ca0*/  @P1 LDG.E.CONSTANT R2, desc[UR6][R26.64] ;  /* 0x000000061a021981 */ /* 0x000ee2000c1e9900 */
[----:B------:R-:W-:-:S03]  /*0cb0*/  @P1 IMAD.WIDE R24, R11, 0x4, R24 ;  /* 0x000000040b181825 */ /* 0x000fc600078e0218 */
[----:B------:R-:W5:Y:S01]  /*0cc0*/  @P0 LDG.E.CONSTANT R23, desc[UR6][R6.64+-0x4] ;  /* 0xfffffc0606170981 */ /* 0x000f62000c1e9900 */
[----:B------:R-:W-:-:S03]  /*0cd0*/  @P1 IMAD.WIDE R14, R10, 0x4, R12 ;  /* 0x000000040a0e1825 */ /* 0x000fc600078e020c */
[----:B------:R-:W4:Y:S01]  /*0ce0*/  @P1 LDG.E.CONSTANT R18, desc[UR6][R24.64] ;  /* 0x0000000618121981 */ /* 0x000f22000c1e9900 */
[----:B------:R-:W-:-:S03]  /*0cf0*/  @P1 IMAD.WIDE R16, R11, 0x4, R16 ;  /* 0x000000040b101825 */ /* 0x000fc600078e0210 */
[----:B------:R-:W4:Y:S01]  /*0d00*/  @P1 LDG.E.CONSTANT R15, desc[UR6][R14.64] ;  /* 0x000000060e0f1981 */ /* 0x000f22000c1e9900 */
[----:B------:R-:W-:-:S03]  /*0d10*/  @P1 IMAD.WIDE R10, R10, 0x4, R6 ;  /* 0x000000040a0a1825 */ /* 0x000fc600078e0206 */
[----:B------:R-:W5:Y:S04]  /*0d20*/  @P1 LDG.E.CONSTANT R16, desc[UR6][R16.64] ;  /* 0x0000000610101981 */ /* 0x000f68000c1e9900 */
[----:B------:R-:W5:Y:S04]  /*0d30*/  @P1 LDG.E.CONSTANT R11, desc[UR6][R10.64] ;  /* 0x000000060a0b1981 */ /* 0x000f68000c1e9900 */
[----:B------:R-:W5:Y:S04]  /*0d40*/  @P0 LDG.E.CONSTANT R26, desc[UR6][R6.64+0x4] ;  /* 0x00000406061a0981 */ /* 0x000f68000c1e9900 */
[----:B------:R-:W5:Y:S04]  /*0d50*/  @P0 LDG.E.CONSTANT R21, desc[UR6][R12.64+-0x4] ;  /* 0xfffffc060c150981 */ /* 0x000f68000c1e9900 */
[----:B------:R0:W5:Y:S04]  /*0d60*/  LDG.E.CONSTANT R22, desc[UR6][R12.64] ;  /* 0x000000060c167981 */ /* 0x000168000c1e9900 */
[----:B------:R-:W5:Y:S04]  /*0d70*/  LDG.E.CONSTANT R8, desc[UR6][R8.64] ;  /* 0x0000000608087981 */ /* 0x000f68000c1e9900 */
[----:B------:R1:W5:Y:S01]  /*0d80*/  LDG.E.CONSTANT R24, desc[UR6][R6.64] ;  /* 0x0000000606187981 */ /* 0x000362000c1e9900 */
[----:B0-----:R-:W-:Y:S01]  /*0d90*/  HFMA2 R13, -RZ, RZ, 0, 0 ;  /* 0x00000000ff0d7431 */ /* 0x001fe200000001ff */
[----:B-1----:R-:W-:Y:S01]  /*0da0*/  CS2R R6, SRZ ;  /* 0x0000000000067805 */ /* 0x002fe2000001ff00 */
[----:B--2---:R-:W-:Y:S01]  /*0db0*/  @P0 FADD R25, R5, -R0 ;  /* 0x8000000005190221 */ /* 0x004fe20000000000 */
[----:B------:R-:W-:Y:S01]  /*0dc0*/  HFMA2 R0, -RZ, RZ, 0, 0 ;  /* 0x00000000ff007431 */ /* 0x000fe200000001ff */
[----:B------:R-:W-:-:S02]  /*0dd0*/  MOV R5, RZ ;  /* 0x000000ff00057202 */ /* 0x000fc40000000f00 */
[----:B------:R-:W-:Y:S01]  /*0de0*/  @P0 FMUL R0, R25, 0.5 ;  /* 0x3f00000019000820 */ /* 0x000fe20000400000 */
[----:B---3--:R-:W-:-:S04]  /*0df0*/  @P1 FADD R2, R19, -R2 ;  /* 0x8000000213021221 */ /* 0x008fc80000000000 */
[----:B------:R-:W-:Y:S01]  /*0e00*/  @P1 FMUL R5, R2, 0.5 ;  /* 0x3f00000002051820 */ /* 0x000fe20000400000 */
[----:B------:R-:W-:Y:S01]  /*0e10*/  MOV R2, RZ ;  /* 0x000000ff00027202 */ /* 0x000fe20000000f00 */
[----:B----4-:R-:W-:Y:S01]  /*0e20*/  @P1 FADD R15, R15, -R18 ;  /* 0x800000120f0f1221 */ /* 0x010fe20000000000 */
[----:B-----5:R-:W-:Y:S01]  /*0e30*/  @P1 FADD R11, R11, -R16 ;  /* 0x800000100b0b1221 */ /* 0x020fe20000000000 */
[----:B------:R-:W-:-:S03]  /*0e40*/  @P0 FADD R23, R26, -R23 ;  /* 0x800000171a170221 */ /* 0x000fc60000000000 */
[----:B------:R-:W-:Y:S01]  /*0e50*/  @P1 FMUL R13, R11, 0.5 ;  /* 0x3f0000000b0d1820 */ /* 0x000fe20000400000 */
[----:B------:R-:W-:Y:S01]  /*0e60*/  @P1 FMUL R7, R15, 0.5 ;  /* 0x3f0000000f071820 */ /* 0x000fe20000400000 */
[----:B------:R-:W-:Y:S01]  /*0e70*/  @P0 FADD R20, R20, -R21 ;  /* 0x8000001514140221 */ /* 0x000fe20000000000 */
[----:B------:R-:W-:Y:S01]  /*0e80*/  @P0 FMUL R6, R23, 0.5 ;  /* 0x3f00000017060820 */ /* 0x000fe20000400000 */
[----:B------:R-:W-:Y:S02]  /*0e90*/  FMUL R12, R13, R0 ;  /* 0x000000000d0c7220 */ /* 0x000fe40000400000 */
[----:B------:R-:W-:Y:S01]  /*0ea0*/  @P0 FMUL R2, R20, 0.5 ;  /* 0x3f00000014020820 */ /* 0x000fe20000400000 */
[-C--:B------:R-:W-:Y:S01]  /*0eb0*/  FMUL R10, R7, R6.reuse ;  /* 0x00000006070a7220 */ /* 0x080fe20000400000 */
[C---:B------:R-:W-:Y:S02]  /*0ec0*/  FFMA R9, R5.reuse, R6, -R12 ;  /* 0x0000000605097223 */ /* 0x040fe4000000080c */
[-C--:B------:R-:W-:Y:S01]  /*0ed0*/  FMUL R6, R5, R2.reuse ;  /* 0x0000000205067220 */ /* 0x080fe20000400000 */
[----:B------:R-:W-:Y:S01]  /*0ee0*/  FFMA R13, R13, R2, -R10 ;  /* 0x000000020d0d7223 */ /* 0x000fe2000000080a */
[----:B------:R-:W-:-:S02]  /*0ef0*/  FMUL R9, R22, R9 ;  /* 0x0000000916097220 */ /* 0x000fc40000400000 */
[----:B------:R-:W-:Y:S02]  /*0f00*/  FFMA R7, R7, R0, -R6 ;  /* 0x0000000007077223 */ /* 0x000fe40000000806 */
[----:B------:R-:W-:-:S04]  /*0f10*/  FFMA R9, R8, R13, R9 ;  /* 0x0000000d08097223 */ /* 0x000fc80000000009 */
[----:B------:R-:W-:-:S04]  /*0f20*/  FFMA R7, R24, R7, R9 ;  /* 0x0000000718077223 */ /* 0x000fc80000000009 */
[----:B------:R-:W-:-:S07]  /*0f30*/  FADD R4, R4, R7 ;  /* 0x0000000704047221 */ /* 0x000fce0000000000 */
.L_x_18:
[----:B------:R-:W-:Y:S01]  /*0f40*/  MOV R0, 0x3da2f983 ;  /* 0x3da2f98300007802 */ /* 0x000fe20000000f00 */
[----:B------:R-:W0:Y:S01]  /*0f50*/  FCHK P0, R4, 12.566370964050292969 ;  /* 0x41490fdb04007902 */ /* 0x000e220000000000 */
[----:B------:R-:W-:Y:S01]  /*0f60*/  MOV R5, 0x41490fdb ;  /* 0x41490fdb00057802 */ /* 0x000fe20000000f00 */
[----:B------:R-:W-:Y:S04]  /*0f70*/  BSSY.RECONVERGENT B0, `(.L_x_21) ;  /* 0x000000a000007945 */ /* 0x000fe80003800200 */
[----:B------:R-:W-:-:S04]  /*0f80*/  FFMA R5, R0, -R5, 1 ;  /* 0x3f80000000057423 */ /* 0x000fc80000000805 */
[----:B------:R-:W-:-:S04]  /*0f90*/  FFMA R5, R5, R0, 0.079577468335628509521 ;  /* 0x3da2f98305057423 */ /* 0x000fc80000000000 */
[----:B------:R-:W-:-:S04]  /*0fa0*/  FFMA R7, R5, R4, RZ ;  /* 0x0000000405077223 */ /* 0x000fc800000000ff */
[----:B------:R-:W-:-:S04]  /*0fb0*/  FFMA R0, R7, -12.566370964050292969, R4 ;  /* 0xc1490fdb07007823 */ /* 0x000fc80000000004 */
[----:B------:R-:W-:Y:S01]  /*0fc0*/  FFMA R0, R5, R0, R7 ;  /* 0x0000000005007223 */ /* 0x000fe20000000007 */
[----:B0-----:R-:W-:Y:S06]  /*0fd0*/  @!P0 BRA `(.L_x_22) ;  /* 0x00000000000c8947 */ /* 0x001fec0003800000 */
[----:B------:R-:W-:Y:S01]  /*0fe0*/  HFMA2 R5, -RZ, RZ, 2.642578125, 0.0004794597625732421875 ;  /* 0x41490fdbff057431 */ /* 0x000fe200000001ff */
[----:B------:R-:W-:-:S07]  /*0ff0*/  MOV R2, 0x1010 ;  /* 0x0000101000027802 */ /* 0x000fce0000000f00 */
[----:B------:R-:W-:Y:S05]  /*1000*/  CALL.REL.NOINC `($__internal_1_$__cuda_sm3x_div_rn_noftz_f32_slowpath) ;  /* 0x00000000005c7944 */ /* 0x000fea0003c00000 */
.L_x_22:
[----:B------:R-:W-:Y:S05]  /*1010*/  BSYNC.RECONVERGENT B0 ;  /* 0x0000000000007941 */ /* 0x000fea0003800200 */
.L_x_21:
[----:B------:R-:W0:Y:S01]  /*1020*/  LDC.64 R8, c[0x0][0x3a0] ;  /* 0x0000e800ff087b82 */ /* 0x000e220000000a00 */
[----:B------:R-:W-:Y:S01]  /*1030*/  FMUL R5, R0, 3.2910596956794904017e-16 ;  /* 0x25bdb77800057820 */ /* 0x000fe20000400000 */
[----:B------:R-:W-:Y:S01]  /*1040*/  BSSY.RECONVERGENT B0, `(.L_x_23) ;  /* 0x000000f000007945 */ /* 0x000fe20003800200 */
[----:B0-----:R-:W0:Y:S02]  /*1050*/  MUFU.RCP R2, R9 ;  /* 0x0000000900027308 */ /* 0x001e240000001000 */
[----:B------:R-:W-:-:S06]  /*1060*/  FMUL R4, R5, R8 ;  /* 0x0000000805047220 */ /* 0x000fcc0000400000 */
[----:B------:R-:W1:Y:S01]  /*1070*/  FCHK P0, R4, R9 ;  /* 0x0000000904007302 */ /* 0x000e620000000000 */
[----:B0-----:R-:W-:-:S04]  /*1080*/  FFMA R7, R2, -R9, 1 ;  /* 0x3f80000002077423 */ /* 0x001fc80000000809 */
[----:B------:R-:W-:-:S04]  /*1090*/  FFMA R7, R2, R7, R2 ;  /* 0x0000000702077223 */ /* 0x000fc80000000002 */
[----:B------:R-:W-:-:S04]  /*10a0*/  FFMA R0, R4, R7, RZ ;  /* 0x0000000704007223 */ /* 0x000fc800000000ff */
[----:B------:R-:W-:-:S04]  /*10b0*/  FFMA R2, R0, -R9, R4 ;  /* 0x8000000900027223 */ /* 0x000fc80000000004 */
[----:B------:R-:W-:Y:S01]  /*10c0*/  FFMA R7, R7, R2, R0 ;  /* 0x0000000207077223 */ /* 0x000fe20000000000 */
[----:B-1----:R-:W-:Y:S06]  /*10d0*/  @!P0 BRA `(.L_x_24) ;  /* 0x0000000000148947 */ /* 0x002fec0003800000 */
[----:B------:R-:W0:Y:S01]  /*10e0*/  LDCU UR4, c[0x0][0x3a4] ;  /* 0x00007480ff0477ac */ /* 0x000e220008000800 */
[----:B------:R-:W-:Y:S02]  /*10f0*/  MOV R2, 0x1120 ;  /* 0x0000112000027802 */ /* 0x000fe40000000f00 */
[----:B0-----:R-:W-:-:S07]  /*1100*/  MOV R5, UR4 ;  /* 0x0000000400057c02 */ /* 0x001fce0008000f00 */
[----:B------:R-:W-:Y:S05]  /*1110*/  CALL.REL.NOINC `($__internal_1_$__cuda_sm3x_div_rn_noftz_f32_slowpath) ;  /* 0x0000000000187944 */ /* 0x000fea0003c00000 */
[----:B------:R-:W-:-:S07]  /*1120*/  MOV R7, R0 ;  /* 0x0000000000077202 */ /* 0x000fce0000000f00 */
.L_x_24:
[----:B------:R-:W-:Y:S05]  /*1130*/  BSYNC.RECONVERGENT B0 ;  /* 0x0000000000007941 */ /* 0x000fea0003800200 */
.L_x_23:
[----:B------:R-:W0:Y:S02]  /*1140*/  LDC.64 R4, c[0x0][0x380] ;  /* 0x0000e000ff047b82 */ /* 0x000e240000000a00 */
[----:B0-----:R-:W-:-:S05]  /*1150*/  IMAD.WIDE R2, R3, 0x4, R4 ;  /* 0x0000000403027825 */ /* 0x001fca00078e0204 */
[----:B------:R-:W-:Y:S01]  /*1160*/  STG.E desc[UR6][R2.64], R7 ;  /* 0x0000000702007986 */ /* 0x000fe2000c101906 */
[----:B------:R-:W-:Y:S05]  /*1170*/  EXIT ;  /* 0x000000000000794d */ /* 0x000fea0003800000 */
        .weak           $__internal_1_$__cuda_sm3x_div_rn_noftz_f32_slowpath
        .type           $__internal_1_$__cuda_sm3x_div_rn_noftz_f32_slowpath,@function
        .size           $__internal_1_$__cuda_sm3x_div_rn_noftz_f32_slowpath,(.L_x_737 - $__internal_1_$__cuda_sm3x_div_rn_noftz_f32_slowpath)
$__internal_1_$__cuda_sm3x_div_rn_noftz_f32_slowpath:
[----:B------:R-:W-:Y:S01]  /*1180*/  SHF.R.U32.HI R6, RZ, 0x17, R5 ;  /* 0x00000017ff067819 */ /* 0x000fe20000011605 */
[----:B------:R-:W-:Y:S01]  /*1190*/  BSSY.RECONVERGENT B1, `(.L_x_25) ;  /* 0x0000062000017945 */ /* 0x000fe20003800200 */
[----:B------:R-:W-:Y:S02]  /*11a0*/  SHF.R.U32.HI R0, RZ, 0x17, R4 ;  /* 0x00000017ff007819 */ /* 0x000fe40000011604 */
[----:B------:R-:W-:Y:S02]  /*11b0*/  LOP3.LUT R12, R6, 0xff, RZ, 0xc0, !PT ;  /* 0x000000ff060c7812 */ /* 0x000fe400078ec0ff */
[----:B------:R-:W-:Y:S02]  /*11c0*/  LOP3.LUT R10, R0, 0xff, RZ, 0xc0, !PT ;  /* 0x000000ff000a7812 */ /* 0x000fe400078ec0ff */
[----:B------:R-:W-:Y:S02]  /*11d0*/  IADD3 R7, PT, PT, R12, -0x1, RZ ;  /* 0xffffffff0c077810 */ /* 0x000fe40007ffe0ff */
[----:B------:R-:W-:-:S02]  /*11e0*/  IADD3 R0, PT, PT, R10, -0x1, RZ ;  /* 0xffffffff0a007810 */ /* 0x000fc40007ffe0ff */
        /* <DEDUP_REMOVED lines=10> */
[C---:B------:R-:W-:Y:S02]  /*1290*/  FSETP.NEU.FTZ.AND P2, PT, |R4|.reuse, +INF , PT ;  /* 0x7f8000000400780b */ /* 0x040fe40003f5d200 */
        /* <DEDUP_REMOVED lines=11> */
[----:B------:R-:W-:Y:S01]  /*1350*/  @P0 MOV R6, RZ ;  /* 0x000000ff00060202 */ /* 0x000fe20000000f00 */
[----:B------:R-:W-:Y:S01]  /*1360*/  @!P0 FFMA R4, R4, 1.84467440737095516160e+19, RZ ;  /* 0x5f80000004048823 */ /* 0x000fe200000000ff */
[----:B------:R-:W-:Y:S01]  /*1370*/  @!P0 MOV R6, 0xffffffc0 ;  /* 0xffffffc000068802 */ /* 0x000fe20000000f00 */
[----:B------:R-:W-:-:S03]  /*1380*/  @!P1 FFMA R5, R5, 1.84467440737095516160e+19, RZ ;  /* 0x5f80000005059823 */ /* 0x000fc600000000ff */
[----:B------:R-:W-:-:S07]  /*1390*/  @!P1 IADD3 R6, PT, PT, R6, 0x40, RZ ;  /* 0x0000004006069810 */ /* 0x000fce0007ffe0ff */
.L_x_26:
[----:B------:R-:W-:Y:S01]  /*13a0*/  LEA R0, R12, 0xc0800000, 0x17 ;  /* 0xc08000000c007811 */ /* 0x000fe200078eb8ff */
[----:B------:R-:W-:Y:S03]  /*13b0*/  BSSY.RECONVERGENT B2, `(.L_x_31) ;  /* 0x0000036000027945 */ /* 0x000fe60003800200 */
[----:B------:R-:W-:Y:S02]  /*13c0*/  IADD3 R7, PT, PT, -R0, R5, RZ ;  /* 0x0000000500077210 */ /* 0x000fe40007ffe1ff */
[----:B------:R-:W-:Y:S02]  /*13d0*/  IADD3 R5, PT, PT, R10, -0x7f, RZ ;  /* 0xffffff810a057810 */ /* 0x000fe40007ffe0ff */
[----:B------:R-:W0:Y:S01]  /*13e0*/  MUFU.RCP R8, R7 ;  /* 0x0000000700087308 */ /* 0x000e220000001000 */
[----:B------:R-:W-:Y:S02]  /*13f0*/  FADD.FTZ R9, -R7, -RZ ;  /* 0x800000ff07097221 */ /* 0x000fe40000010100 */
        /* <DEDUP_REMOVED lines=11> */
[----:B------:R-:W-:-:S04]  /*14b0*/  LOP3.LUT R4, R4, 0xff, RZ, 0xc0, !PT ;  /* 0x000000ff04047812 */ /* 0x000fc800078ec0ff */
[----:B------:R-:W-:-:S04]  /*14c0*/  IADD3 R10, PT, PT, R4, R5, RZ ;  /* 0x00000005040a7210 */ /* 0x000fc80007ffe0ff */
        /* <DEDUP_REMOVED lines=11> */
[C---:B------:R-:W-:Y:S01]  /*1580*/  IADD3 R7, PT, PT, R10.reuse, 0x20, RZ ;  /* 0x000000200a077810 */ /* 0x040fe20007ffe0ff */
[CCC-:B------:R-:W-:Y:S01]  /*1590*/  FFMA.RM R5, R13.reuse, R9.reuse, R8.reuse ;  /* 0x000000090d057223 */ /* 0x1c0fe20000004008 */
[----:B------:R-:W-:Y:S02]  /*15a0*/  ISETP.NE.AND P2, PT, R10, RZ, PT ;  /* 0x000000ff0a00720c */ /* 0x000fe40003f45270 */
[----:B------:R-:W-:Y:S01]  /*15b0*/  LOP3.LUT R6, R4, 0x7fffff, RZ, 0xc0, !PT ;  /* 0x007fffff04067812 */ /* 0x000fe200078ec0ff */
[----:B------:R-:W-:Y:S01]  /*15c0*/  FFMA.RP R4, R13, R9, R8 ;  /* 0x000000090d047223 */ /* 0x000fe20000008008 */
[----:B------:R-:W-:Y:S02]  /*15d0*/  ISETP.NE.AND P1, PT, R10, RZ, PT ;  /* 0x000000ff0a00720c */ /* 0x000fe40003f25270 */
[----:B------:R-:W-:Y:S02]  /*15e0*/  LOP3.LUT R6, R6, 0x800000, RZ, 0xfc, !PT ;  /* 0x0080000006067812 */ /* 0x000fe400078efcff */
[----:B------:R-:W-:-:S02]  /*15f0*/  IADD3 R8, PT, PT, -R10, RZ, RZ ;  /* 0x000000ff0a087210 */ /* 0x000fc40007ffe1ff */
[----:B------:R-:W-:Y:S02]  /*1600*/  SHF.L.U32 R7, R6, R7, RZ ;  /* 0x0000000706077219 */ /* 0x000fe400000006ff */
[----:B------:R-:W-:Y:S02]  /*1610*/  FSETP.NEU.FTZ.AND P0, PT, R4, R5, PT ;  /* 0x000000050400720b */ /* 0x000fe40003f1d000 */
[----:B------:R-:W-:Y:S02]  /*1620*/  SEL R5, R8, RZ, P2 ;  /* 0x000000ff08057207 */ /* 0x000fe40001000000 */
[----:B------:R-:W-:Y:S02]  /*1630*/  ISETP.NE.AND P1, PT, R7, RZ, P1 ;  /* 0x000000ff0700720c */ /* 0x000fe40000f25270 */
[----:B------:R-:W-:Y:S02]  /*1640*/  SHF.R.U32.HI R5, RZ, R5, R6 ;  /* 0x00000005ff057219 */ /* 0x000fe40000011606 */
[----:B------:R-:W-:-:S02]  /*1650*/  PLOP3.LUT P0, PT, P0, P1, PT, 0xf8, 0x8f ;  /* 0x00000000008f781c */ /* 0x000fc40000703f70 */
[----:B------:R-:W-:Y:S02]  /*1660*/  SHF.R.U32.HI R7, RZ, 0x1, R5 ;  /* 0x00000001ff077819 */ /* 0x000fe40000011605 */
[----:B------:R-:W-:-:S04]  /*1670*/  SEL R4, RZ, 0x1, !P0 ;  /* 0x00000001ff047807 */ /* 0x000fc80004000000 */
[----:B------:R-:W-:-:S04]  /*1680*/  LOP3.LUT R4, R4, 0x1, R7, 0xf8, !PT ;  /* 0x0000000104047812 */ /* 0x000fc800078ef807 */
[----:B------:R-:W-:-:S04]  /*1690*/  LOP3.LUT R4, R4, R5, RZ, 0xc0, !PT ;  /* 0x0000000504047212 */ /* 0x000fc800078ec0ff */
[----:B------:R-:W-:-:S04]  /*16a0*/  IADD3 R7, PT, PT, R7, R4, RZ ;  /* 0x0000000407077210 */ /* 0x000fc80007ffe0ff */
[----:B------:R-:W-:Y:S01]  /*16b0*/  LOP3.LUT R0, R7, R0, RZ, 0xfc, !PT ;  /* 0x0000000007007212 */ /* 0x000fe200078efcff */
[----:B------:R-:W-:Y:S06]  /*16c0*/  BRA `(.L_x_34) ;  /* 0x0000000000107947 */ /* 0x000fec0003800000 */
.L_x_33:
[----:B------:R-:W-:-:S04]  /*16d0*/  LOP3.LUT R0, R0, 0x80000000, RZ, 0xc0, !PT ;  /* 0x8000000000007812 */ /* 0x000fc800078ec0ff */
[----:B------:R-:W-:Y:S01]  /*16e0*/  LOP3.LUT R0, R0, 0x7f800000, RZ, 0xfc, !PT ;  /* 0x7f80000000007812 */ /* 0x000fe200078efcff */
[----:B------:R-:W-:Y:S06]  /*16f0*/  BRA `(.L_x_34) ;  /* 0x0000000000047947 */ /* 0x000fec0003800000 */
.L_x_32:
[----:B------:R-:W-:-:S07]  /*1700*/  LEA R0, R5, R0, 0x17 ;  /* 0x0000000005007211 */ /* 0x000fce00078eb8ff */
.L_x_34:
[----:B------:R-:W-:Y:S05]  /*1710*/  BSYNC.RECONVERGENT B2 ;  /* 0x0000000000027941 */ /* 0x000fea0003800200 */
.L_x_31:
[----:B------:R-:W-:Y:S05]  /*1720*/  BRA `(.L_x_35) ;  /* 0x0000000000207947 */ /* 0x000fea0003800000 */
.L_x_30:
[----:B------:R-:W-:-:S04]  /*1730*/  LOP3.LUT R0, R5, 0x80000000, R4, 0x48, !PT ;  /* 0x8000000005007812 */ /* 0x000fc800078e4804 */
[----:B------:R-:W-:Y:S01]  /*1740*/  LOP3.LUT R0, R0, 0x7f800000, RZ, 0xfc, !PT ;  /* 0x7f80000000007812 */ /* 0x000fe200078efcff */
[----:B------:R-:W-:Y:S06]  /*1750*/  BRA `(.L_x_35) ;  /* 0x0000000000147947 */ /* 0x000fec0003800000 */
.L_x_29:
[----:B------:R-:W-:Y:S01]  /*1760*/  LOP3.LUT R0, R5, 0x80000000, R4, 0x48, !PT ;  /* 0x8000000005007812 */ /* 0x000fe200078e4804 */
[----:B------:R-:W-:Y:S06]  /*1770*/  BRA `(.L_x_35) ;  /* 0x00000000000c7947 */ /* 0x000fec0003800000 */
.L_x_28:
[----:B------:R-:W0:Y:S01]  /*1780*/  MUFU.RSQ R0, -QNAN ;  /* 0xffc0000000007908 */ /* 0x000e220000001400 */
[----:B------:R-:W-:Y:S05]  /*1790*/  BRA `(.L_x_35) ;  /* 0x0000000000047947 */ /* 0x000fea0003800000 */
.L_x_27:
[----:B------:R-:W-:-:S07]  /*17a0*/  FADD.FTZ R0, R4, R5 ;  /* 0x0000000504007221 */ /* 0x000fce0000010000 */
.L_x_35:
[----:B------:R-:W-:Y:S05]  /*17b0*/  BSYNC.RECONVERGENT B1 ;  /* 0x0000000000017941 */ /* 0x000fea0003800200 */
.L_x_25:
[----:B------:R-:W-:Y:S01]  /*17c0*/  HFMA2 R5, -RZ, RZ, 0, 0 ;  /* 0x00000000ff057431 */ /* 0x000fe200000001ff */
[----:B------:R-:W-:-:S04]  /*17d0*/  MOV R4, R2 ;  /* 0x0000000200047202 */ /* 0x000fc80000000f00 */
[----:B0-----:R-:W-:Y:S05]  /*17e0*/  RET.REL.NODEC R4 `(_Z31calculateTopologicalHall_kernelPfPKfS1_S1_ffiii) ;  /* 0xffffffe804047950 */ /* 0x001fea0003c3ffff */
.L_x_36:
        /* <DEDUP_REMOVED lines=9> */
.L_x_737:


//--------------------- .text._Z15applyWTA_kernelPfif --------------------------
	.section	.text._Z15applyWTA_kernelPfif,"ax",@progbits
	.align	128
        .global         _Z15applyWTA_kernelPfif
        .type           _Z15applyWTA_kernelPfif,@function
        .size           _Z15applyWTA_kernelPfif,(.L_x_765 - _Z15applyWTA_kernelPfif)
        .other          _Z15applyWTA_kernelPfif,@"STO_CUDA_ENTRY STV_DEFAULT"
_Z15applyWTA_kernelPfif:
.text._Z15applyWTA_kernelPfif:
[----:B------:R-:W-:Y:S01]  /*0000*/  LDC R1, c[0x0][0x37c] ;  /* 0x0000df00ff017b82 */ /* 0x000fe20000000800 */
[----:B------:R-:W0:Y:S07]  /*0010*/  S2R R0, SR_TID.X ;  /* 0x0000000000007919 */ /* 0x000e2e0000002100 */
[----:B------:R-:W0:Y:S01]  /*0020*/  S2UR UR4, SR_CTAID.X ;  /* 0x00000000000479c3 */ /* 0x000e220000002500 */
[----:B------:R-:W1:Y:S07]  /*0030*/  LDCU UR5, c[0x0][0x388] ;  /* 0x00007100ff0577ac */ /* 0x000e6e0008000800 */
[----:B------:R-:W0:Y:S02]  /*0040*/  LDC R5, c[0x0][0x360] ;  /* 0x0000d800ff057b82 */ /* 0x000e240000000800 */
[----:B0-----:R-:W-:-:S05]  /*0050*/  IMAD R5, R5, UR4, R0 ;  /* 0x0000000405057c24 */ /* 0x001fca000f8e0200 */
[----:B-1----:R-:W-:-:S13]  /*0060*/  ISETP.GE.AND P0, PT, R5, UR5, PT ;  /* 0x0000000505007c0c */ /* 0x002fda000bf06270 */
[----:B------:R-:W-:Y:S05]  /*0070*/  @P0 EXIT ;  /* 0x000000000000094d */ /* 0x000fea0003800000 */
[----:B------:R-:W0:Y:S01]  /*0080*/  S2UR UR5, SR_CgaCtaId ;  /* 0x00000000000579c3 */ /* 0x000e220000008800 */
[----:B------:R-:W-:Y:S01]  /*0090*/  ISETP.NE.AND P0, PT, R0, RZ, PT ;  /* 0x000000ff0000720c */ /* 0x000fe20003f05270 */
[----:B------:R-:W-:Y:S01]  /*00a0*/  UMOV UR4, 0x400 ;  /* 0x0000040000047882 */ /* 0x000fe20000000000 */
[----:B------:R-:W1:Y:S05]  /*00b0*/  LDCU.64 UR6, c[0x0][0x358] ;  /* 0x00006b00ff0677ac */ /* 0x000e6a0008000a00 */
[----:B------:R-:W2:Y:S06]  /*00c0*/  LDC.64 R2, c[0x0][0x380] ;  /* 0x0000e000ff027b82 */ /* 0x000eac0000000a00 */
[----:B------:R-:W-:-:S02]  /*00d0*/  @!P0 IMAD.MOV.U32 R8, RZ, RZ, -0xeb60d36 ;  /* 0xf149f2caff088424 */ /* 0x000fc400078e00ff */
[----:B------:R-:W-:Y:S01]  /*00e0*/  @!P0 IMAD.MOV.U32 R9, RZ, RZ, -0x1 ;  /* 0xffffffffff098424 */ /* 0x000fe200078e00ff */
[----:B0-----:R-:W-:Y:S01]  /*00f0*/  ULEA UR4, UR5, UR4, 0x18 ;  /* 0x0000000405047291 */ /* 0x001fe2000f8ec0ff */
[----:B--2---:R-:W-:-:S08]  /*0100*/  IMAD.WIDE R2, R5, 0x4, R2 ;  /* 0x0000000405027825 */ /* 0x004fd000078e0202 */
[----:B------:R-:W-:Y:S01]  /*0110*/  @!P0 STS.64 [UR4], R8 ;  /* 0x00000008ff008988 */ /* 0x000fe20008000a04 */
[----:B------:R-:W-:Y:S06]  /*0120*/  BAR.SYNC.DEFER_BLOCKING 0x0 ;  /* 0x0000000000007b1d */ /* 0x000fec0000010000 */
[----:B-1----:R-:W2:Y:S01]  /*0130*/  LDG.E R7, desc[UR6][R2.64] ;  /* 0x0000000602077981 */ /* 0x002ea2000c1e1900 */
[----:B------:R-:W-:Y:S02]  /*0140*/  VOTEU.ANY UR5, UPT, PT ;  /* 0x0000000000057886 */ /* 0x000fe400038e0100 */
[----:B------:R-:W-:Y:S01]  /*0150*/  UFLO.U32 UR5, UR5 ;  /* 0x00000005000572bd */ /* 0x000fe200080e0000 */
[----:B------:R-:W0:Y:S05]  /*0160*/  S2R R0, SR_LANEID ;  /* 0x0000000000007919 */ /* 0x000e2a0000000000 */
[----:B0-----:R-:W-:-:S02]  /*0170*/  ISETP.EQ.U32.AND P0, PT, R0, UR5, PT ;  /* 0x0000000500007c0c */ /* 0x001fc4000bf02070 */
[----:B--2---:R-:W-:-:S13]  /*0180*/  CREDUX.MAX.S32 UR8, R7 ;  /* 0x00000000070872cc */ /* 0x004fda0000000200 */
[----:B------:R-:W-:-:S05]  /*0190*/  IMAD.U32 R4, RZ, RZ, UR8 ;  /* 0x00000008ff047e24 */ /* 0x000fca000f8e00ff */
[----:B------:R-:W-:Y:S01]  /*01a0*/  @P0 ATOMS.MAX.S32 RZ, [UR4], R4 ;  /* 0x00000004ffff098c */ /* 0x000fe20009000204 */
[----:B------:R-:W-:Y:S06]  /*01b0*/  BAR.SYNC.DEFER_BLOCKING 0x0 ;  /* 0x0000000000007b1d */ /* 0x000fec0000010000 */
[----:B------:R-:W0:Y:S02]  /*01c0*/  LDS.64 R8, [UR4] ;  /* 0x00000004ff087984 */ /* 0x000e240008000a00 */
[----:B0-----:R-:W-:-:S04]  /*01d0*/  ISETP.NE.AND P0, PT, R9, -0x1, PT ;  /* 0xffffffff0900780c */ /* 0x001fc80003f05270 */
[----:B------:R-:W-:-:S13]  /*01e0*/  FSETP.NEU.OR P0, PT, R7, R8, P0 ;  /* 0x000000080700720b */ /* 0x000fda000070d400 */
[----:B------:R-:W-:Y:S01]  /*01f0*/  @!P0 STS [UR4+0x4], R5 ;  /* 0x00000405ff008988 */ /* 0x000fe20008000804 */
[----:B------:R-:W-:Y:S06]  /*0200*/  BAR.SYNC.DEFER_BLOCKING 0x0 ;  /* 0x0000000000007b1d */ /* 0x000fec0000010000 */
[----:B------:R-:W0:Y:S02]  /*0210*/  LDS R0, [UR4+0x4] ;  /* 0x00000404ff007984 */ /* 0x000e240008000800 */
[----:B0-----:R-:W-:-:S13]  /*0220*/  ISETP.NE.AND P0, PT, R5, R0, PT ;  /* 0x000000000500720c */ /* 0x001fda0003f05270 */
[----:B------:R-:W-:Y:S05]  /*0230*/  @!P0 EXIT ;  /* 0x000000000000894d */ /* 0x000fea0003800000 */
[----:B------:R-:W0:Y:S02]  /*0240*/  LDC R0, c[0x0][0x38c] ;  /* 0x0000e300ff007b82 */ /* 0x000e240000000800 */
[----:B0-----:R-:W-:-:S04]  /*0250*/  FADD R0, -R0, 1 ;  /* 0x3f80000000007421 */ /* 0x001fc80000000100 */
[----:B------:R-:W-:-:S05]  /*0260*/  FMUL R7, R7, R0 ;  /* 0x0000000007077220 */ /* 0x000fca0000400000 */
[----:B------:R-:W-:Y:S01]  /*0270*/  STG.E desc[UR6][R2.64], R7 ;  /* 0x0000000702007986 */ /* 0x000fe2000c101906 */
[----:B------:R-:W-:Y:S05]  /*0280*/  EXIT ;  /* 0x000000000000794d */ /* 0x000fea0003800000 */
.L_x_37:
        /* <DEDUP_REMOVED lines=15> */
.L_x_765:


//--------------------- .text._Z27dendriticComputation_kernelPfPKfS1_ffffii --------------------------
	.section	.text._Z27dendriticComputation_kernelPfPKfS1_ffffii,"ax",@progbits
	.align	128
        .global         _Z27dendriticComputation_kernelPfPKfS1_ffffii
        .type           _Z27dendriticComputation_kernelPfPKfS1_ffffii,@function
        .size           _Z27dendriticComputation_kernelPfPKfS1_ffffii,(.L_x_738 - _Z27dendriticComputation_kernelPfPKfS1_ffffii)
        .other          _Z27dendriticComputation_kernelPfPKfS1_ffffii,@"STO_CUDA_ENTRY STV_DEFAULT"
_Z27dendriticComputation_kernelPfPKfS1_ffffii:
.text._Z27dendriticComputation_kernelPfPKfS1_ffffii:
        /* <DEDUP_REMOVED lines=8> */
[----:B------:R-:W0:Y:S01]  /*0080*/  LDC.64 R4, c[0x0][0x380] ;  /* 0x0000e000ff047b82 */ /* 0x000e220000000a00 */
[----:B------:R-:W1:Y:S01]  /*0090*/  LDCU.64 UR16, c[0x0][0x358] ;  /* 0x00006b00ff1077ac */ /* 0x000e620008000a00 */
[----:B------:R-:W2:Y:S01]  /*00a0*/  LDCU UR9, c[0x0][0x3ac] ;  /* 0x00007580ff0977ac */ /* 0x000ea20008000800 */
[----:B0-----:R-:W-:-:S05]  /*00b0*/  IMAD.WIDE R4, R3, 0x4, R4 ;  /* 0x0000000403047825 */ /* 0x001fca00078e0204 */
[----:B-1----:R0:W5:Y:S01]  /*00c0*/  LDG.E R6, desc[UR16][R4.64] ;  /* 0x0000001004067981 */ /* 0x002162000c1e1900 */
[----:B--2---:R-:W-:Y:S01]  /*00d0*/  UISETP.GE.AND UP0, UPT, UR9, 0x1, UPT ;  /* 0x000000010900788c */ /* 0x004fe2000bf06270 */
[----:B------:R-:W-:-:S08]  /*00e0*/  HFMA2 R7, -RZ, RZ, 0, 0 ;  /* 0x00000000ff077431 */ /* 0x000fd000000001ff */
[----:B0-----:R-:W-:Y:S05]  /*00f0*/  BRA.U !UP0, `(.L_x_38) ;  /* 0x0000000908dc7547 */ /* 0x001fea000b800000 */
[----:B------:R-:W-:Y:S02]  /*0100*/  UISETP.GE.U32.AND UP1, UPT, UR9, 0x4, UPT ;  /* 0x000000040900788c */ /* 0x000fe4000bf26070 */
[----:B------:R-:W-:Y:S01]  /*0110*/  IMAD R3, R3, UR9, RZ ;  /* 0x0000000903037c24 */ /* 0x000fe2000f8e02ff */
[----:B------:R-:W-:Y:S01]  /*0120*/  ULOP3.LUT UR14, UR9, 0x3, URZ, 0xc0, !UPT ;  /* 0x00000003090e7892 */ /* 0x000fe2000f8ec0ff */
[----:B------:R-:W-:Y:S01]  /*0130*/  MOV R7, RZ ;  /* 0x000000ff00077202 */ /* 0x000fe20000000f00 */
[----:B------:R-:W-:Y:S02]  /*0140*/  UMOV UR4, URZ ;  /* 0x000000ff00047c82 */ /* 0x000fe40008000000 */
[----:B------:R-:W-:Y:S02]  /*0150*/  UISETP.NE.AND UP0, UPT, UR14, URZ, UPT ;  /* 0x000000ff0e00728c */ /* 0x000fe4000bf05270 */
[----:B------:R-:W-:Y:S09]  /*0160*/  BRA.U !UP1, `(.L_x_39) ;  /* 0x0000000509887547 */ /* 0x000ff2000b800000 */
[----:B------:R-:W0:Y:S01]  /*0170*/  LDCU.64 UR10, c[0x0][0x388] ;  /* 0x00007100ff0a77ac */ /* 0x000e220008000a00 */
[----:B------:R-:W-:Y:S02]  /*0180*/  MOV R7, RZ ;  /* 0x000000ff00077202 */ /* 0x000fe40000000f00 */
[----:B------:R-:W-:Y:S01]  /*0190*/  MOV R8, R3 ;  /* 0x0000000300087202 */ /* 0x000fe20000000f00 */
[----:B------:R-:W1:Y:S01]  /*01a0*/  LDCU.64 UR12, c[0x0][0x390] ;  /* 0x00007200ff0c77ac */ /* 0x000e620008000a00 */
[----:B------:R-:W-:Y:S02]  /*01b0*/  ULOP3.LUT UR4, UR9, 0x7ffffffc, URZ, 0xc0, !UPT ;  /* 0x7ffffffc09047892 */ /* 0x000fe4000f8ec0ff */
[----:B0-----:R-:W-:Y:S02]  /*01c0*/  UIADD3 UR7, UP1, UPT, UR10, 0x8, URZ ;  /* 0x000000080a077890 */ /* 0x001fe4000ff3e0ff */
[----:B------:R-:W-:Y:S02]  /*01d0*/  UIADD3 UR10, UPT, UPT, -UR4, URZ, URZ ;  /* 0x000000ff040a7290 */ /* 0x000fe4000fffe1ff */
[----:B-1----:R-:W-:-:S02]  /*01e0*/  UIADD3 UR5, UP2, UPT, UR12, 0x8, URZ ;  /* 0x000000080c057890 */ /* 0x002fc4000ff5e0ff */
[----:B------:R-:W-:Y:S02]  /*01f0*/  UIADD3.X UR8, UPT, UPT, URZ, UR11, URZ, UP1, !UPT ;  /* 0x0000000bff087290 */ /* 0x000fe40008ffe4ff */
[----:B------:R-:W-:-:S12]  /*0200*/  UIADD3.X UR6, UPT, UPT, URZ, UR13, URZ, UP2, !UPT ;  /* 0x0000000dff067290 */ /* 0x000fd800097fe4ff */
.L_x_40:
[----:B------:R-:W-:Y:S02]  /*0210*/  MOV R14, UR7 ;  /* 0x00000007000e7c02 */ /* 0x000fe40008000f00 */
[----:B------:R-:W-:Y:S02]  /*0220*/  MOV R15, UR8 ;  /* 0x00000008000f7c02 */ /* 0x000fe40008000f00 */
[----:B------:R-:W-:Y:S02]  /*0230*/  MOV R16, UR5 ;  /* 0x0000000500107c02 */ /* 0x000fe40008000f00 */
[----:B------:R-:W-:Y:S01]  /*0240*/  MOV R17, UR6 ;  /* 0x0000000600117c02 */ /* 0x000fe20008000f00 */
[----:B------:R-:W-:-:S04]  /*0250*/  IMAD.WIDE R14, R8, 0x4, R14 ;  /* 0x00000004080e7825 */ /* 0x000fc800078e020e */
[C---:B------:R-:W-:Y:S01]  /*0260*/  IMAD.WIDE R16, R8.reuse, 0x4, R16 ;  /* 0x0000000408107825 */ /* 0x040fe200078e0210 */
[----:B------:R-:W2:Y:S04]  /*0270*/  LDG.E.CONSTANT R2, desc[UR16][R14.64+-0x8] ;  /* 0xfffff8100e027981 */ /* 0x000ea8000c1e9900 */
[----:B------:R-:W2:Y:S04]  /*0280*/  LDG.E.CONSTANT R9, desc[UR16][R16.64+-0x8] ;  /* 0xfffff81010097981 */ /* 0x000ea8000c1e9900 */
[----:B------:R-:W3:Y:S04]  /*0290*/  LDG.E.CONSTANT R12, desc[UR16][R14.64+-0x4] ;  /* 0xfffffc100e0c7981 */ /* 0x000ee8000c1e9900 */
[----:B------:R-:W3:Y:S04]  /*02a0*/  LDG.E.CONSTANT R11, desc[UR16][R16.64+-0x4] ;  /* 0xfffffc10100b7981 */ /* 0x000ee8000c1e9900 */
[----:B------:R-:W4:Y:S04]  /*02b0*/  LDG.E.CONSTANT R10, desc[UR16][R14.64] ;  /* 0x000000100e0a7981 */ /* 0x000f28000c1e9900 */
[----:B------:R-:W4:Y:S04]  /*02c0*/  LDG.E.CONSTANT R19, desc[UR16][R16.64] ;  /* 0x0000001010137981 */ /* 0x000f28000c1e9900 */
[----:B------:R-:W4:Y:S04]  /*02d0*/  LDG.E.CONSTANT R18, desc[UR16][R14.64+0x4] ;  /* 0x000004100e127981 */ /* 0x000f28000c1e9900 */
[----:B------:R0:W4:Y:S01]  /*02e0*/  LDG.E.CONSTANT R21, desc[UR16][R16.64+0x4] ;  /* 0x0000041010157981 */ /* 0x000122000c1e9900 */
[----:B------:R-:W-:Y:S01]  /*02f0*/  UIADD3 UR10, UPT, UPT, UR10, 0x4, URZ ;  /* 0x000000040a0a7890 */ /* 0x000fe2000fffe0ff */
[----:B------:R-:W-:-:S03]  /*0300*/  IADD3 R8, PT, PT, R8, 0x4, RZ ;  /* 0x0000000408087810 */ /* 0x000fc60007ffe0ff */
[----:B------:R-:W-:Y:S01]  /*0310*/  UISETP.NE.AND UP1, UPT, UR10, URZ, UPT ;  /* 0x000000ff0a00728c */ /* 0x000fe2000bf25270 */
[----:B--2---:R-:W-:Y:S01]  /*0320*/  FMUL R2, R2, R9 ;  /* 0x0000000902027220 */ /* 0x004fe20000400000 */
[----:B------:R-:W-:-:S03]  /*0330*/  HFMA2 R9, -RZ, RZ, 1.125, -9232 ;  /* 0x3c80f082ff097431 */ /* 0x000fc600000001ff */
[C---:B------:R-:W-:Y:S01]  /*0340*/  FMUL R0, |R2|.reuse, 2.8853900432586669922 ;  /* 0x4038aa3b02007820 */ /* 0x040fe20000400200 */
[C---:B0-----:R-:W-:Y:S01]  /*0350*/  FMUL R17, R2.reuse, R2 ;  /* 0x0000000202117220 */ /* 0x041fe20000400000 */
[----:B------:R-:W-:Y:S01]  /*0360*/  FSETP.GE.AND P0, PT, |R2|, 9.010913848876953125, PT ;  /* 0x41102cb40200780b */ /* 0x000fe20003f06200 */
[----:B---3--:R-:W-:Y:S01]  /*0370*/  FMUL R12, R12, R11 ;  /* 0x0000000b0c0c7220 */ /* 0x008fe20000400000 */
[----:B------:R-:W-:Y:S02]  /*0380*/  FSETP.GE.AND P1, PT, |R2|, 0.60000002384185791016, PT ;  /* 0x3f19999a0200780b */ /* 0x000fe40003f26200 */
[----:B------:R-:W0:Y:S01]  /*0390*/  MUFU.EX2 R0, R0 ;  /* 0x0000000000007308 */ /* 0x000e220000000800 */
[C---:B------:R-:W-:Y:S01]  /*03a0*/  FMUL R13, |R12|.reuse, 2.8853900432586669922 ;  /* 0x4038aa3b0c0d7820 */ /* 0x040fe20000400200 */
[C---:B------:R-:W-:Y:S01]  /*03b0*/  FMUL R16, R12.reuse, R12 ;  /* 0x0000000c0c107220 */ /* 0x040fe20000400000 */
[----:B------:R-:W-:Y:S01]  /*03c0*/  FSETP.GE.AND P2, PT, |R12|, 9.010913848876953125, PT ;  /* 0x41102cb40c00780b */ /* 0x000fe20003f46200 */
[----:B----4-:R-:W-:-:S04]  /*03d0*/  FMUL R11, R10, R19 ;  /* 0x000000130a0b7220 */ /* 0x010fc80000400000 */
[----:B------:R-:W1:Y:S01]  /*03e0*/  MUFU.EX2 R13, R13 ;  /* 0x0000000d000d7308 */ /* 0x000e620000000800 */
[----:B------:R-:W-:Y:S01]  /*03f0*/  FMUL R19, |R11|, 2.8853900432586669922 ;  /* 0x4038aa3b0b137820 */ /* 0x000fe20000400200 */
[----:B------:R-:W-:-:S06]  /*0400*/  FMUL R10, R18, R21 ;  /* 0x00000015120a7220 */ /* 0x000fcc0000400000 */
[----:B------:R-:W2:Y:S01]  /*0410*/  MUFU.EX2 R19, R19 ;  /* 0x0000001300137308 */ /* 0x000ea20000000800 */
[----:B0-----:R-:W-:Y:S01]  /*0420*/  FADD R14, R0, 1 ;  /* 0x3f800000000e7421 */ /* 0x001fe20000000000 */
[C---:B------:R-:W-:Y:S01]  /*0430*/  FMUL R15, |R10|.reuse, 2.8853900432586669922 ;  /* 0x4038aa3b0a0f7820 */ /* 0x040fe20000400200 */
[----:B------:R-:W-:Y:S01]  /*0440*/  FFMA R0, R17, R9, -0.052303962409496307373 ;  /* 0xbd563cae11007423 */ /* 0x000fe20000000009 */
[----:B------:R-:W-:-:S03]  /*0450*/  FSETP.GE.AND P3, PT, |R10|, 0.60000002384185791016, PT ;  /* 0x3f19999a0a00780b */ /* 0x000fc60003f66200 */
[----:B------:R-:W-:Y:S01]  /*0460*/  FFMA R0, R17, R0, 0.1331529766321182251 ;  /* 0x3e08594111007423 */ /* 0x000fe20000000000 */
[----:B------:R-:W0:Y:S01]  /*0470*/  MUFU.RCP R14, R14 ;  /* 0x0000000e000e7308 */ /* 0x000e220000001000 */
[----:B-1----:R-:W-:Y:S01]  /*0480*/  FADD R18, R13, 1 ;  /* 0x3f8000000d127421 */ /* 0x002fe20000000000 */
[----:B------:R-:W-:Y:S01]  /*0490*/  MOV R13, 0x3f800000 ;  /* 0x3f800000000d7802 */ /* 0x000fe20000000f00 */
[----:B------:R-:W-:-:S04]  /*04a0*/  FFMA R0, R17, R0, -0.33332768082618713379 ;  /* 0xbeaaa9ed11007423 */ /* 0x000fc80000000000 */
[----:B------:R-:W-:Y:S01]  /*04b0*/  FFMA R17, R17, R0, RZ ;  /* 0x0000000011117223 */ /* 0x000fe200000000ff */
[----:B------:R-:W1:Y:S01]  /*04c0*/  MUFU.EX2 R15, R15 ;  /* 0x0000000f000f7308 */ /* 0x000e620000000800 */
[----:B--2---:R-:W-:Y:S01]  /*04d0*/  FADD R20, R19, 1 ;  /* 0x3f80000013147421 */ /* 0x004fe20000000000 */
[----:B------:R-:W-:-:S04]  /*04e0*/  FFMA R19, R16, R9, -0.052303962409496307373 ;  /* 0xbd563cae10137423 */ /* 0x000fc80000000009 */
[----:B------:R-:W-:Y:S02]  /*04f0*/  FFMA R19, R16, R19, 0.1331529766321182251 ;  /* 0x3e08594110137423 */ /* 0x000fe40000000013 */
[----:B------:R-:W2:Y:S01]  /*0500*/  MUFU.RCP R18, R18 ;  /* 0x0000001200127308 */ /* 0x000ea20000001000 */
[----:B0-----:R-:W-:-:S07]  /*0510*/  FFMA R0, R14, -2, R13 ;  /* 0xc00000000e007823 */ /* 0x001fce000000000d */
[----:B------:R-:W0:Y:S01]  /*0520*/  MUFU.RCP R14, R20 ;  /* 0x00000014000e7308 */ /* 0x000e220000001000 */
[----:B-1----:R-:W-:Y:S01]  /*0530*/  FADD R21, R15, 1 ;  /* 0x3f8000000f157421 */ /* 0x002fe20000000000 */
[----:B------:R-:W-:Y:S02]  /*0540*/  FSEL R15, R0, 1, !P0 ;  /* 0x3f800000000f7808 */ /* 0x000fe40004000000 */
[----:B------:R-:W-:-:S04]  /*0550*/  FSETP.GE.AND P0, PT, |R12|, 0.60000002384185791016, PT ;  /* 0x3f19999a0c00780b */ /* 0x000fc80003f06200 */
[----:B------:R-:W1:Y:S01]  /*0560*/  MUFU.RCP R22, R21 ;  /* 0x0000001500167308 */ /* 0x000e620000001000 */
[----:B--2---:R-:W-:Y:S01]  /*0570*/  FFMA R0, R18, -2, R13 ;  /* 0xc000000012007823 */ /* 0x004fe2000000000d */
[--C-:B------:R-:W-:Y:S01]  /*0580*/  LOP3.LUT R18, R15, 0x80000000, R2.reuse, 0xb8, !PT ;  /* 0x800000000f127812 */ /* 0x100fe200078eb802 */
[----:B------:R-:W-:Y:S01]  /*0590*/  @!P1 FFMA R18, R2, R17, R2 ;  /* 0x0000001102129223 */ /* 0x000fe20000000002 */
[----:B------:R-:W-:Y:S01]  /*05a0*/  FMUL R2, R10, R10 ;  /* 0x0000000a0a027220 */ /* 0x000fe20000400000 */
[----:B------:R-:W-:Y:S02]  /*05b0*/  FSETP.GE.AND P1, PT, |R11|, 0.60000002384185791016, PT ;  /* 0x3f19999a0b00780b */ /* 0x000fe40003f26200 */
[----:B------:R-:W-:Y:S01]  /*05c0*/  FSEL R15, R0, 1, !P2 ;  /* 0x3f800000000f7808 */ /* 0x000fe20005000000 */
[----:B------:R-:W-:Y:S01]  /*05d0*/  FFMA R0, R16, R19, -0.33332768082618713379 ;  /* 0xbeaaa9ed10007423 */ /* 0x000fe20000000013 */
[----:B------:R-:W-:Y:S01]  /*05e0*/  FADD R18, R18, R7 ;  /* 0x0000000712127221 */ /* 0x000fe20000000000 */
[----:B0-----:R-:W-:Y:S01]  /*05f0*/  FFMA R14, R14, -2, R13 ;  /* 0xc00000000e0e7823 */ /* 0x001fe2000000000d */
[----:B------:R-:W-:Y:S01]  /*0600*/  LOP3.LUT R15, R15, 0x80000000, R12, 0xb8, !PT ;  /* 0x800000000f0f7812 */ /* 0x000fe200078eb80c */
[----:B------:R-:W-:Y:S01]  /*0610*/  FFMA R17, R16, R0, RZ ;  /* 0x0000000010117223 */ /* 0x000fe200000000ff */
[----:B------:R-:W-:Y:S01]  /*0620*/  FMUL R0, R11, R11 ;  /* 0x0000000b0b007220 */ /* 0x000fe20000400000 */
[----:B------:R-:W-:-:S02]  /*0630*/  FSETP.GE.AND P2, PT, |R10|, 9.010913848876953125, PT ;  /* 0x41102cb40a00780b */ /* 0x000fc40003f46200 */
[----:B------:R-:W-:Y:S01]  /*0640*/  @!P0 FFMA R15, R12, R17, R12 ;  /* 0x000000110c0f8223 */ /* 0x000fe2000000000c */
[-C--:B------:R-:W-:Y:S01]  /*0650*/  FFMA R7, R0, R9.reuse, -0.052303962409496307373 ;  /* 0xbd563cae00077423 */ /* 0x080fe20000000009 */
[----:B------:R-:W-:Y:S01]  /*0660*/  FFMA R9, R2, R9, -0.052303962409496307373 ;  /* 0xbd563cae02097423 */ /* 0x000fe20000000009 */
[----:B-1----:R-:W-:Y:S01]  /*0670*/  FFMA R22, R22, -2, R13 ;  /* 0xc000000016167823 */ /* 0x002fe2000000000d */
[----:B------:R-:W-:Y:S01]  /*0680*/  FSETP.GE.AND P0, PT, |R11|, 9.010913848876953125, PT ;  /* 0x41102cb40b00780b */ /* 0x000fe20003f06200 */
[----:B------:R-:W-:Y:S01]  /*0690*/  FFMA R7, R0, R7, 0.1331529766321182251 ;  /* 0x3e08594100077423 */ /* 0x000fe20000000007 */
[----:B------:R-:W-:Y:S01]  /*06a0*/  FFMA R13, R2, R9, 0.1331529766321182251 ;  /* 0x3e085941020d7423 */ /* 0x000fe20000000009 */
[----:B------:R-:W-:Y:S01]  /*06b0*/  FADD R15, R18, R15 ;  /* 0x0000000f120f7221 */ /* 0x000fe20000000000 */
[----:B------:R-:W-:Y:S01]  /*06c0*/  FSEL R14, R14, 1, !P0 ;  /* 0x3f8000000e0e7808 */ /* 0x000fe20004000000 */
[----:B------:R-:W-:Y:S01]  /*06d0*/  FFMA R7, R0, R7, -0.33332768082618713379 ;  /* 0xbeaaa9ed00077423 */ /* 0x000fe20000000007 */
[----:B------:R-:W-:Y:S01]  /*06e0*/  FFMA R13, R2, R13, -0.33332768082618713379 ;  /* 0xbeaaa9ed020d7423 */ /* 0x000fe2000000000d */
[----:B------:R-:W-:-:S02]  /*06f0*/  FSEL R9, R22, 1, !P2 ;  /* 0x3f80000016097808 */ /* 0x000fc40005000000 */
[----:B------:R-:W-:Y:S01]  /*0700*/  FFMA R0, R0, R7, RZ ;  /* 0x0000000700007223 */ /* 0x000fe200000000ff */
[--C-:B------:R-:W-:Y:S01]  /*0710*/  LOP3.LUT R14, R14, 0x80000000, R11.reuse, 0xb8, !PT ;  /* 0x800000000e0e7812 */ /* 0x100fe200078eb80b */
[----:B------:R-:W-:Y:S01]  /*0720*/  FFMA R13, R2, R13, RZ ;  /* 0x0000000d020d7223 */ /* 0x000fe200000000ff */
[--C-:B------:R-:W-:Y:S01]  /*0730*/  LOP3.LUT R7, R9, 0x80000000, R10.reuse, 0xb8, !PT ;  /* 0x8000000009077812 */ /* 0x100fe200078eb80a */
[----:B------:R-:W-:Y:S02]  /*0740*/  @!P1 FFMA R14, R11, R0, R11 ;  /* 0x000000000b0e9223 */ /* 0x000fe4000000000b */
[----:B------:R-:W-:Y:S02]  /*0750*/  @!P3 FFMA R7, R10, R13, R10 ;  /* 0x0000000d0a07b223 */ /* 0x000fe4000000000a */
[----:B------:R-:W-:-:S04]  /*0760*/  FADD R14, R15, R14 ;  /* 0x0000000e0f0e7221 */ /* 0x000fc80000000000 */
[----:B------:R-:W-:Y:S01]  /*0770*/  FADD R7, R14, R7 ;  /* 0x000000070e077221 */ /* 0x000fe20000000000 */
[----:B------:R-:W-:Y:S06]  /*0780*/  BRA.U UP1, `(.L_x_40) ;  /* 0xfffffff901a07547 */ /* 0x000fec000b83ffff */
.L_x_39:
[----:B------:R-:W-:Y:S05]  /*0790*/  BRA.U !UP0, `(.L_x_38) ;  /* 0x0000000508347547 */ /* 0x000fea000b800000 */
[----:B------:R-:W-:Y:S02]  /*07a0*/  UISETP.NE.AND UP0, UPT, UR14, 0x1, UPT ;  /* 0x000000010e00788c */ /* 0x000fe4000bf05270 */
[----:B------:R-:W-:-:S04]  /*07b0*/  ULOP3.LUT UR5, UR9, 0x1, URZ, 0xc0, !UPT ;  /* 0x0000000109057892 */ /* 0x000fc8000f8ec0ff */
[----:B------:R-:W-:-:S03]  /*07c0*/  UISETP.NE.U32.AND UP1, UPT, UR5, 0x1, UPT ;  /* 0x000000010500788c */ /* 0x000fc6000bf25070 */
[----:B------:R-:W-:Y:S08]  /*07d0*/  BRA.U !UP0, `(.L_x_41) ;  /* 0x0000000108b87547 */ /* 0x000ff0000b800000 */
[----:B------:R-:W0:Y:S01]  /*07e0*/  LDC.64 R10, c[0x0][0x388] ;  /* 0x0000e200ff0a7b82 */ /* 0x000e220000000a00 */
[----:B------:R-:W-:-:S07]  /*07f0*/  VIADD R9, R3, UR4 ;  /* 0x0000000403097c36 */ /* 0x000fce0008000000 */
[----:B------:R-:W1:Y:S01]  /*0800*/  LDC.64 R12, c[0x0][0x390] ;  /* 0x0000e400ff0c7b82 */ /* 0x000e620000000a00 */
[----:B0-----:R-:W-:-:S05]  /*0810*/  IMAD.WIDE R10, R9, 0x4, R10 ;  /* 0x00000004090a7825 */ /* 0x001fca00078e020a */
[----:B------:R-:W2:Y:S01]  /*0820*/  LDG.E.CONSTANT R8, desc[UR16][R10.64] ;  /* 0x000000100a087981 */ /* 0x000ea2000c1e9900 */
[----:B-1----:R-:W-:-:S03]  /*0830*/  IMAD.WIDE R12, R9, 0x4, R12 ;  /* 0x00000004090c7825 */ /* 0x002fc600078e020c */
[----:B------:R-:W3:Y:S04]  /*0840*/  LDG.E.CONSTANT R0, desc[UR16][R10.64+0x4] ;  /* 0x000004100a007981 */ /* 0x000ee8000c1e9900 */
[----:B------:R-:W2:Y:S04]  /*0850*/  LDG.E.CONSTANT R9, desc[UR16][R12.64] ;  /* 0x000000100c097981 */ /* 0x000ea8000c1e9900 */
[----:B------:R0:W3:Y:S02]  /*0860*/  LDG.E.CONSTANT R15, desc[UR16][R12.64+0x4] ;  /* 0x000004100c0f7981 */ /* 0x0000e4000c1e9900 */
[----:B0-----:R-:W-:Y:S01]  /*0870*/  HFMA2 R12, -RZ, RZ, 1.875, 0 ;  /* 0x3f800000ff0c7431 */ /* 0x001fe200000001ff */
[----:B------:R-:W-:Y:S01]  /*0880*/  MOV R13, 0x3c80f082 ;  /* 0x3c80f082000d7802 */ /* 0x000fe20000000f00 */
[----:B------:R-:W-:Y:S01]  /*0890*/  UIADD3 UR4, UPT, UPT, UR4, 0x2, URZ ;  /* 0x0000000204047890 */ /* 0x000fe2000fffe0ff */
[----:B--2---:R-:W-:-:S04]  /*08a0*/  FMUL R8, R8, R9 ;  /* 0x0000000908087220 */ /* 0x004fc80000400000 */
[----:B------:R-:W-:Y:S01]  /*08b0*/  FMUL R14, |R8|, 2.8853900432586669922 ;  /* 0x4038aa3b080e7820 */ /* 0x000fe20000400200 */
[----:B---3--:R-:W-:-:S05]  /*08c0*/  FMUL R9, R0, R15 ;  /* 0x0000000f00097220 */ /* 0x008fca0000400000 */
[----:B------:R-:W0:Y:S01]  /*08d0*/  MUFU.EX2 R14, R14 ;  /* 0x0000000e000e7308 */ /* 0x000e220000000800 */
[----:B------:R-:W-:-:S07]  /*08e0*/  FMUL R16, |R9|, 2.8853900432586669922 ;  /* 0x4038aa3b09107820 */ /* 0x000fce0000400200 */
[----:B------:R-:W1:Y:S01]  /*08f0*/  MUFU.EX2 R16, R16 ;  /* 0x0000001000107308 */ /* 0x000e620000000800 */
[----:B0-----:R-:W-:-:S07]  /*0900*/  FADD R15, R14, 1 ;  /* 0x3f8000000e0f7421 */ /* 0x001fce0000000000 */
[----:B------:R-:W0:Y:S01]  /*0910*/  MUFU.RCP R15, R15 ;  /* 0x0000000f000f7308 */ /* 0x000e220000001000 */
[----:B-1----:R-:W-:Y:S01]  /*0920*/  FADD R17, R16, 1 ;  /* 0x3f80000010117421 */ /* 0x002fe20000000000 */
[----:B------:R-:W-:-:S06]  /*0930*/  FMUL R0, R8, R8 ;  /* 0x0000000808007220 */ /* 0x000fcc0000400000 */
[----:B------:R-:W1:Y:S01]  /*0940*/  MUFU.RCP R17, R17 ;  /* 0x0000001100117308 */ /* 0x000e620000001000 */
[----:B------:R-:W-:Y:S01]  /*0950*/  FMUL R2, R9, R9 ;  /* 0x0000000909027220 */ /* 0x000fe20000400000 */
[-C--:B------:R-:W-:Y:S01]  /*0960*/  FFMA R11, R0, R13.reuse, -0.052303962409496307373 ;  /* 0xbd563cae000b7423 */ /* 0x080fe2000000000d */
[----:B------:R-:W-:Y:S01]  /*0970*/  FSETP.GE.AND P1, PT, |R8|, 0.60000002384185791016, PT ;  /* 0x3f19999a0800780b */ /* 0x000fe20003f26200 */
[--C-:B0-----:R-:W-:Y:S01]  /*0980*/  FFMA R10, R15, -2, R12.reuse ;  /* 0xc00000000f0a7823 */ /* 0x101fe2000000000c */
[----:B------:R-:W-:Y:S01]  /*0990*/  FFMA R15, R2, R13, -0.052303962409496307373 ;  /* 0xbd563cae020f7423 */ /* 0x000fe2000000000d */
[----:B------:R-:W-:Y:S01]  /*09a0*/  FFMA R13, R0, R11, 0.1331529766321182251 ;  /* 0x3e085941000d7423 */ /* 0x000fe2000000000b */
[----:B------:R-:W-:Y:S02]  /*09b0*/  FSETP.GE.AND P0, PT, |R8|, 9.010913848876953125, PT ;  /* 0x41102cb40800780b */ /* 0x000fe40003f06200 */
[----:B------:R-:W-:Y:S01]  /*09c0*/  FSETP.GE.AND P3, PT, |R9|, 0.60000002384185791016, PT ;  /* 0x3f19999a0900780b */ /* 0x000fe20003f66200 */
[----:B------:R-:W-:Y:S01]  /*09d0*/  FFMA R15, R2, R15, 0.1331529766321182251 ;  /* 0x3e085941020f7423 */ /* 0x000fe2000000000f */
[----:B------:R-:W-:Y:S01]  /*09e0*/  FFMA R13, R0, R13, -0.33332768082618713379 ;  /* 0xbeaaa9ed000d7423 */ /* 0x000fe2000000000d */
[----:B-1----:R-:W-:Y:S01]  /*09f0*/  FFMA R12, R17, -2, R12 ;  /* 0xc0000000110c7823 */ /* 0x002fe2000000000c */
[----:B------:R-:W-:Y:S01]  /*0a00*/  FSETP.GE.AND P2, PT, |R9|, 9.010913848876953125, PT ;  /* 0x41102cb40900780b */ /* 0x000fe20003f46200 */
[----:B------:R-:W-:Y:S01]  /*0a10*/  FFMA R15, R2, R15, -0.33332768082618713379 ;  /* 0xbeaaa9ed020f7423 */ /* 0x000fe2000000000f */
[----:B------:R-:W-:Y:S01]  /*0a20*/  FSEL R11, R10, 1, !P0 ;  /* 0x3f8000000a0b7808 */ /* 0x000fe20004000000 */
[----:B------:R-:W-:Y:S01]  /*0a30*/  FFMA R13, R0, R13, RZ ;  /* 0x0000000d000d7223 */ /* 0x000fe200000000ff */
[----:B------:R-:W-:Y:S01]  /*0a40*/  FSEL R12, R12, 1, !P2 ;  /* 0x3f8000000c0c7808 */ /* 0x000fe20005000000 */
[----:B------:R-:W-:Y:S01]  /*0a50*/  FFMA R2, R2, R15, RZ ;  /* 0x0000000f02027223 */ /* 0x000fe200000000ff */
[--C-:B------:R-:W-:Y:S01]  /*0a60*/  LOP3.LUT R10, R11, 0x80000000, R8.reuse, 0xb8, !PT ;  /* 0x800000000b0a7812 */ /* 0x100fe200078eb808 */
[----:B------:R-:W-:Y:S01]  /*0a70*/  @!P1 FFMA R10, R8, R13, R8 ;  /* 0x0000000d080a9223 */ /* 0x000fe20000000008 */
[--C-:B------:R-:W-:Y:S01]  /*0a80*/  LOP3.LUT R12, R12, 0x80000000, R9.reuse, 0xb8, !PT ;  /* 0x800000000c0c7812 */ /* 0x100fe200078eb809 */
[----:B------:R-:W-:-:S02]  /*0a90*/  @!P3 FFMA R12, R9, R2, R9 ;  /* 0x00000002090cb223 */ /* 0x000fc40000000009 */
[----:B------:R-:W-:-:S04]  /*0aa0*/  FADD R7, R7, R10 ;  /* 0x0000000a07077221 */ /* 0x000fc80000000000 */
[----:B------:R-:W-:-:S07]  /*0ab0*/  FADD R7, R7, R12 ;  /* 0x0000000c07077221 */ /* 0x000fce0000000000 */
.L_x_41:
[----:B------:R-:W-:Y:S05]  /*0ac0*/  BRA.U UP1, `(.L_x_38) ;  /* 0x0000000101687547 */ /* 0x000fea000b800000 */
[----:B------:R-:W0:Y:S01]  /*0ad0*/  LDC.64 R8, c[0x0][0x388] ;  /* 0x0000e200ff087b82 */ /* 0x000e220000000a00 */
[----:B------:R-:W-:-:S07]  /*0ae0*/  IADD3 R13, PT, PT, R3, UR4, RZ ;  /* 0x00000004030d7c10 */ /* 0x000fce000fffe0ff */
[----:B------:R-:W1:Y:S01]  /*0af0*/  LDC.64 R10, c[0x0][0x390] ;  /* 0x0000e400ff0a7b82 */ /* 0x000e620000000a00 */
[----:B0-----:R-:W-:-:S06]  /*0b00*/  IMAD.WIDE R2, R13, 0x4, R8 ;  /* 0x000000040d027825 */ /* 0x001fcc00078e0208 */
[----:B------:R-:W2:Y:S01]  /*0b10*/  LDG.E.CONSTANT R2, desc[UR16][R2.64] ;  /* 0x0000001002027981 */ /* 0x000ea2000c1e9900 */
[----:B-1----:R-:W-:-:S06]  /*0b20*/  IMAD.WIDE R8, R13, 0x4, R10 ;  /* 0x000000040d087825 */ /* 0x002fcc00078e020a */
[----:B------:R-:W2:Y:S01]  /*0b30*/  LDG.E.CONSTANT R9, desc[UR16][R8.64] ;  /* 0x0000001008097981 */ /* 0x000ea2000c1e9900 */
[----:B------:R-:W-:Y:S01]  /*0b40*/  HFMA2 R12, -RZ, RZ, 1.125, -9232 ;  /* 0x3c80f082ff0c7431 */ /* 0x000fe200000001ff */
[----:B------:R-:W-:Y:S01]  /*0b50*/  MOV R14, 0x3f800000 ;  /* 0x3f800000000e7802 */ /* 0x000fe20000000f00 */
[----:B--2---:R-:W-:-:S04]  /*0b60*/  FMUL R10, R2, R9 ;  /* 0x00000009020a7220 */ /* 0x004fc80000400000 */
[----:B------:R-:W-:-:S06]  /*0b70*/  FMUL R0, |R10|, 2.8853900432586669922 ;  /* 0x4038aa3b0a007820 */ /* 0x000fcc0000400200 */
[----:B------:R-:W0:Y:S01]  /*0b80*/  MUFU.EX2 R0, R0 ;  /* 0x0000000000007308 */ /* 0x000e220000000800 */
[----:B------:R-:W-:Y:S01]  /*0b90*/  FMUL R13, R10, R10 ;  /* 0x0000000a0a0d7220 */ /* 0x000fe20000400000 */
[----:B0-----:R-:W-:-:S06]  /*0ba0*/  FADD R11, R0, 1 ;  /* 0x3f800000000b7421 */ /* 0x001fcc0000000000 */
[----:B------:R-:W0:Y:S01]  /*0bb0*/  MUFU.RCP R11, R11 ;  /* 0x0000000b000b7308 */ /* 0x000e220000001000 */
[----:B------:R-:W-:Y:S01]  /*0bc0*/  FFMA R12, R13, R12, -0.052303962409496307373 ;  /* 0xbd563cae0d0c7423 */ /* 0x000fe2000000000c */
[----:B------:R-:W-:-:S03]  /*0bd0*/  FSETP.GE.AND P1, PT, |R10|, 0.60000002384185791016, PT ;  /* 0x3f19999a0a00780b */ /* 0x000fc60003f26200 */
[----:B------:R-:W-:Y:S01]  /*0be0*/  FFMA R12, R13, R12, 0.1331529766321182251 ;  /* 0x3e0859410d0c7423 */ /* 0x000fe2000000000c */
[----:B------:R-:W-:-:S03]  /*0bf0*/  FSETP.GE.AND P0, PT, |R10|, 9.010913848876953125, PT ;  /* 0x41102cb40a00780b */ /* 0x000fc60003f06200 */
[----:B------:R-:W-:Y:S01]  /*0c00*/  FFMA R0, R13, R12, -0.33332768082618713379 ;  /* 0xbeaaa9ed0d007423 */ /* 0x000fe2000000000c */
[----:B0-----:R-:W-:-:S03]  /*0c10*/  FFMA R2, R11, -2, R14 ;  /* 0xc00000000b027823 */ /* 0x001fc6000000000e */
[----:B------:R-:W-:Y:S02]  /*0c20*/  FFMA R13, R13, R0, RZ ;  /* 0x000000000d0d7223 */ /* 0x000fe400000000ff */
[----:B------:R-:W-:-:S04]  /*0c30*/  FSEL R3, R2, 1, !P0 ;  /* 0x3f80000002037808 */ /* 0x000fc80004000000 */
[--C-:B------:R-:W-:Y:S01]  /*0c40*/  LOP3.LUT R2, R3, 0x80000000, R10.reuse, 0xb8, !PT ;  /* 0x8000000003027812 */ /* 0x100fe200078eb80a */
[----:B------:R-:W-:-:S04]  /*0c50*/  @!P1 FFMA R2, R10, R13, R10 ;  /* 0x0000000d0a029223 */ /* 0x000fc8000000000a */
[----:B------:R-:W-:-:S07]  /*0c60*/  FADD R7, R7, R2 ;  /* 0x0000000207077221 */ /* 0x000fce0000000000 */
.L_x_38:
[----:B------:R-:W0:Y:S01]  /*0c70*/  LDC R9, c[0x0][0x3a0] ;  /* 0x0000e800ff097b82 */ /* 0x000e220000000800 */
[----:B-----5:R-:W-:Y:S01]  /*0c80*/  FADD R0, -R6, R7 ;  /* 0x0000000706007221 */ /* 0x020fe20000000100 */
[----:B------:R-:W-:Y:S01]  /*0c90*/  BSSY.RECONVERGENT B0, `(.L_x_42) ;  /* 0x000000c000007945 */ /* 0x000fe20003800200 */
[----:B0-----:R-:W0:Y:S08]  /*0ca0*/  MUFU.RCP R2, R9 ;  /* 0x0000000900027308 */ /* 0x001e300000001000 */
[----:B------:R-:W1:Y:S01]  /*0cb0*/  FCHK P0, R0, R9 ;  /* 0x0000000900007302 */ /* 0x000e620000000000 */
[----:B0-----:R-:W-:-:S04]  /*0cc0*/  FFMA R3, R2, -R9, 1 ;  /* 0x3f80000002037423 */ /* 0x001fc80000000809 */
[----:B------:R-:W-:-:S04]  /*0cd0*/  FFMA R3, R2, R3, R2 ;  /* 0x0000000302037223 */ /* 0x000fc80000000002 */
[----:B------:R-:W-:-:S04]  /*0ce0*/  FFMA R2, R0, R3, RZ ;  /* 0x0000000300027223 */ /* 0x000fc800000000ff */
[----:B------:R-:W-:-:S04]  /*0cf0*/  FFMA R7, R2, -R9, R0 ;  /* 0x8000000902077223 */ /* 0x000fc80000000000 */
[----:B------:R-:W-:Y:S01]  /*0d00*/  FFMA R3, R3, R7, R2 ;  /* 0x0000000703037223 */ /* 0x000fe20000000002 */
[----:B-1----:R-:W-:Y:S06]  /*0d10*/  @!P0 BRA `(.L_x_43) ;  /* 0x00000000000c8947 */ /* 0x002fec0003800000 */
[----:B------:R-:W-:-:S07]  /*0d20*/  MOV R2, 0xd40 ;  /* 0x00000d4000027802 */ /* 0x000fce0000000f00 */
[----:B------:R-:W-:Y:S05]  /*0d30*/  CALL.REL.NOINC `($__internal_2_$__cuda_sm3x_div_rn_noftz_f32_slowpath) ;  /* 0x0000000000247944 */ /* 0x000fea0003c00000 */
[----:B------:R-:W-:-:S07]  /*0d40*/  MOV R3, R0 ;  /* 0x0000000000037202 */ /* 0x000fce0000000f00 */
.L_x_43:
[----:B------:R-:W-:Y:S05]  /*0d50*/  BSYNC.RECONVERGENT B0 ;  /* 0x0000000000007941 */ /* 0x000fea0003800200 */
.L_x_42:
[----:B------:R-:W0:Y:S01]  /*0d60*/  LDCU UR4, c[0x0][0x3a4] ;  /* 0x00007480ff0477ac */ /* 0x000e220008000800 */
[----:B------:R-:W1:Y:S01]  /*0d70*/  LDCU UR5, c[0x0][0x398] ;  /* 0x00007300ff0577ac */ /* 0x000e620008000800 */
[----:B0-----:R-:W-:-:S05]  /*0d80*/  FFMA R3, R3, UR4, R6 ;  /* 0x0000000403037c23 */ /* 0x001fca0008000006 */
[----:B-1----:R-:W-:-:S13]  /*0d90*/  FSETP.GE.AND P0, PT, R3, UR5, PT ;  /* 0x0000000503007c0b */ /* 0x002fda000bf06000 */
[----:B------:R-:W0:Y:S02]  /*0da0*/  @P0 LDC R3, c[0x0][0x39c] ;  /* 0x0000e700ff030b82 */ /* 0x000e240000000800 */
[----:B0-----:R-:W-:Y:S01]  /*0db0*/  STG.E desc[UR16][R4.64], R3 ;  /* 0x0000000304007986 */ /* 0x001fe2000c101910 */
[----:B------:R-:W-:Y:S05]  /*0dc0*/  EXIT ;  /* 0x000000000000794d */ /* 0x000fea0003800000 */
        .weak           $__internal_2_$__cuda_sm3x_div_rn_noftz_f32_slowpath
        .type           $__internal_2_$__cuda_sm3x_div_rn_noftz_f32_slowpath,@function
        .size           $__internal_2_$__cuda_sm3x_div_rn_noftz_f32_slowpath,(.L_x_738 - $__internal_2_$__cuda_sm3x_div_rn_noftz_f32_slowpath)
$__internal_2_$__cuda_sm3x_div_rn_noftz_f32_slowpath:
[----:B------:R-:W0:Y:S01]  /*0dd0*/  LDC R3, c[0x0][0x3a0] ;  /* 0x0000e800ff037b82 */ /* 0x000e220000000800 */
[----:B------:R-:W-:Y:S01]  /*0de0*/  SHF.R.U32.HI R7, RZ, 0x17, R0 ;  /* 0x00000017ff077819 */ /* 0x000fe20000011600 */
[----:B------:R-:W1:Y:S01]  /*0df0*/  LDCU UR4, c[0x0][0x3a0] ;  /* 0x00007400ff0477ac */ /* 0x000e620008000800 */
[----:B------:R-:W-:Y:S02]  /*0e00*/  BSSY.RECONVERGENT B1, `(.L_x_44) ;  /* 0x0000064000017945 */ /* 0x000fe40003800200 */
[----:B------:R-:W-:Y:S02]  /*0e10*/  LOP3.LUT R12, R7, 0xff, RZ, 0xc0, !PT ;  /* 0x000000ff070c7812 */ /* 0x000fe400078ec0ff */
[----:B------:R-:W-:-:S03]  /*0e20*/  MOV R7, R0 ;  /* 0x0000000000077202 */ /* 0x000fc60000000f00 */
[----:B------:R-:W-:Y:S01]  /*0e30*/  VIADD R13, R12, 0xffffffff ;  /* 0xffffffff0c0d7836 */ /* 0x000fe20000000000 */
[----:B-1----:R-:W-:Y:S02]  /*0e40*/  MOV R10, UR4 ;  /* 0x00000004000a7c02 */ /* 0x002fe40008000f00 */
[----:B0-----:R-:W-:-:S04]  /*0e50*/  SHF.R.U32.HI R8, RZ, 0x17, R3 ;  /* 0x00000017ff087819 */ /* 0x001fc80000011603 */
[----:B------:R-:W-:-:S04]  /*0e60*/  LOP3.LUT R8, R8, 0xff, RZ, 0xc0, !PT ;  /* 0x000000ff08087812 */ /* 0x000fc800078ec0ff */
        /* <DEDUP_REMOVED lines=28> */
.L_x_45:
        /* <DEDUP_REMOVED lines=51> */
.L_x_52:
[----:B------:R-:W-:-:S04]  /*1360*/  LOP3.LUT R0, R0, 0x80000000, RZ, 0xc0, !PT ;  /* 0x8000000000007812 */ /* 0x000fc800078ec0ff */
[----:B------:R-:W-:Y:S01]  /*1370*/  LOP3.LUT R0, R0, 0x7f800000, RZ, 0xfc, !PT ;  /* 0x7f80000000007812 */ /* 0x000fe200078efcff */
[----:B------:R-:W-:Y:S06]  /*1380*/  BRA `(.L_x_53) ;  /* 0x0000000000047947 */ /* 0x000fec0003800000 */
.L_x_51:
[----:B------:R-:W-:-:S07]  /*1390*/  LEA R0, R8, R0, 0x17 ;  /* 0x0000000008007211 */ /* 0x000fce00078eb8ff */
.L_x_53:
[----:B------:R-:W-:Y:S05]  /*13a0*/  BSYNC.RECONVERGENT B2 ;  /* 0x0000000000027941 */ /* 0x000fea0003800200 */
.L_x_50:
[----:B------:R-:W-:Y:S05]  /*13b0*/  BRA `(.L_x_54) ;  /* 0x0000000000207947 */ /* 0x000fea0003800000 */
.L_x_49:
[----:B------:R-:W-:-:S04]  /*13c0*/  LOP3.LUT R0, R10, 0x80000000, R7, 0x48, !PT ;  /* 0x800000000a007812 */ /* 0x000fc800078e4807 */
[----:B------:R-:W-:Y:S01]  /*13d0*/  LOP3.LUT R0, R0, 0x7f800000, RZ, 0xfc, !PT ;  /* 0x7f80000000007812 */ /* 0x000fe200078efcff */
[----:B------:R-:W-:Y:S06]  /*13e0*/  BRA `(.L_x_54) ;  /* 0x0000000000147947 */ /* 0x000fec0003800000 */
.L_x_48:
[----:B------:R-:W-:Y:S01]  /*13f0*/  LOP3.LUT R0, R10, 0x80000000, R7, 0x48, !PT ;  /* 0x800000000a007812 */ /* 0x000fe200078e4807 */
[----:B------:R-:W-:Y:S06]  /*1400*/  BRA `(.L_x_54) ;  /* 0x00000000000c7947 */ /* 0x000fec0003800000 */
.L_x_47:
[----:B------:R-:W0:Y:S01]  /*1410*/  MUFU.RSQ R0, -QNAN ;  /* 0xffc0000000007908 */ /* 0x000e220000001400 */
[----:B------:R-:W-:Y:S05]  /*1420*/  BRA `(.L_x_54) ;  /* 0x0000000000047947 */ /* 0x000fea0003800000 */
.L_x_46:
[----:B------:R-:W-:-:S07]  /*1430*/  FADD.FTZ R0, R0, R3 ;  /* 0x0000000300007221 */ /* 0x000fce0000010000 */
.L_x_54:
[----:B------:R-:W-:Y:S05]  /*1440*/  BSYNC.RECONVERGENT B1 ;  /* 0x0000000000017941 */ /* 0x000fea0003800200 */
.L_x_44:
[----:B------:R-:W-:-:S04]  /*1450*/  HFMA2 R3, -RZ, RZ, 0, 0 ;  /* 0x00000000ff037431 */ /* 0x000fc800000001ff */
[----:B0-----:R-:W-:Y:S05]  /*1460*/  RET.REL.NODEC R2 `(_Z27dendriticComputation_kernelPfPKfS1_ffffii) ;  /* 0xffffffe802e47950 */ /* 0x001fea0003c3ffff */
.L_x_55:
        /* <DEDUP_REMOVED lines=9> */
.L_x_738:


//--------------------- .text._Z23applyHomeostasis_kernelPfPKffffi --------------------------
	.section	.text._Z23applyHomeostasis_kernelPfPKffffi,"ax",@progbits
	.align	128
        .global         _Z23applyHomeostasis_kernelPfPKffffi
        .type           _Z23applyHomeostasis_kernelPfPKffffi,@function
        .size           _Z23applyHomeostasis_kernelPfPKffffi,(.L_x_739 - _Z23applyHomeostasis_kernelPfPKffffi)
        .other          _Z23applyHomeostasis_kernelPfPKffffi,@"STO_CUDA_ENTRY STV_DEFAULT"
_Z23applyHomeostasis_kernelPfPKffffi:
.text._Z23applyHomeostasis_kernelPfPKffffi:
        /* <DEDUP_REMOVED lines=9> */
[----:B------:R-:W1:Y:S07]  /*0090*/  LDCU.64 UR4, c[0x0][0x358] ;  /* 0x00006b00ff0477ac */ /* 0x000e6e0008000a00 */
[----:B------:R-:W2:Y:S08]  /*00a0*/  LDC.64 R4, c[0x0][0x380] ;  /* 0x0000e000ff047b82 */ /* 0x000eb00000000a00 */
[----:B------:R-:W3:Y:S01]  /*00b0*/  LDC.64 R10, c[0x0][0x390] ;  /* 0x0000e400ff0a7b82 */ /* 0x000ee20000000a00 */
[----:B0-----:R-:W-:-:S06]  /*00c0*/  IMAD.WIDE R6, R3, 0x4, R6 ;  /* 0x0000000403067825 */ /* 0x001fcc00078e0206 */
[----:B-1----:R-:W4:Y:S01]  /*00d0*/  LDG.E.CONSTANT R7, desc[UR4][R6.64] ;  /* 0x0000000406077981 */ /* 0x002f22000c1e9900 */
[----:B--2---:R-:W-:-:S05]  /*00e0*/  IMAD.WIDE R4, R3, 0x4, R4 ;  /* 0x0000000403047825 */ /* 0x004fca00078e0204 */
[----:B------:R0:W5:Y:S01]  /*00f0*/  LDG.E R2, desc[UR4][R4.64] ;  /* 0x0000000404027981 */ /* 0x000162000c1e1900 */
[----:B------:R-:W-:Y:S01]  /*0100*/  BSSY.RECONVERGENT B0, `(.L_x_56) ;  /* 0x000000e000007945 */ /* 0x000fe20003800200 */
[----:B---3--:R-:W1:Y:S02]  /*0110*/  MUFU.RCP R8, R11 ;  /* 0x0000000b00087308 */ /* 0x008e640000001000 */
[----:B-1----:R-:W-:-:S04]  /*0120*/  FFMA R3, R8, -R11, 1 ;  /* 0x3f80000008037423 */ /* 0x002fc8000000080b */
[----:B------:R-:W-:Y:S01]  /*0130*/  FFMA R3, R8, R3, R8 ;  /* 0x0000000308037223 */ /* 0x000fe20000000008 */
[----:B----4-:R-:W-:-:S04]  /*0140*/  FADD R0, -R7, R10 ;  /* 0x0000000a07007221 */ /* 0x010fc80000000100 */
[----:B------:R-:W-:-:S04]  /*0150*/  FMUL R0, R0, 0.0099999997764825820923 ;  /* 0x3c23d70a00007820 */ /* 0x000fc80000400000 */
[----:B------:R-:W1:Y:S01]  /*0160*/  FCHK P0, R0, R11 ;  /* 0x0000000b00007302 */ /* 0x000e620000000000 */
[----:B------:R-:W-:-:S04]  /*0170*/  FFMA R8, R0, R3, RZ ;  /* 0x0000000300087223 */ /* 0x000fc800000000ff */
[----:B------:R-:W-:-:S04]  /*0180*/  FFMA R6, R8, -R11, R0 ;  /* 0x8000000b08067223 */ /* 0x000fc80000000000 */
[----:B------:R-:W-:Y:S01]  /*0190*/  FFMA R3, R3, R6, R8 ;  /* 0x0000000603037223 */ /* 0x000fe20000000008 */
[----:B01----:R-:W-:Y:S06]  /*01a0*/  @!P0 BRA `(.L_x_57) ;  /* 0x00000000000c8947 */ /* 0x003fec0003800000 */
[----:B------:R-:W-:-:S07]  /*01b0*/  MOV R6, 0x1d0 ;  /* 0x000001d000067802 */ /* 0x000fce0000000f00 */
[----:B-----5:R-:W-:Y:S05]  /*01c0*/  CALL.REL.NOINC `($__internal_3_$__cuda_sm3x_div_rn_noftz_f32_slowpath) ;  /* 0x0000000000247944 */ /* 0x020fea0003c00000 */
[----:B------:R-:W-:-:S07]  /*01d0*/  IMAD.MOV.U32 R3, RZ, RZ, R0 ;  /* 0x000000ffff037224 */ /* 0x000fce00078e0000 */
.L_x_57:
[----:B------:R-:W-:Y:S05]  /*01e0*/  BSYNC.RECONVERGENT B0 ;  /* 0x0000000000007941 */ /* 0x000fea0003800200 */
.L_x_56:
[----:B------:R-:W0:Y:S02]  /*01f0*/  LDCU UR6, c[0x0][0x398] ;  /* 0x00007300ff0677ac */ /* 0x000e240008000800 */
[----:B0----5:R-:W-:-:S05]  /*0200*/  FFMA R2, R3, UR6, R2 ;  /* 0x0000000603027c23 */ /* 0x021fca0008000002 */
[----:B------:R-:W-:-:S04]  /*0210*/  FSETP.GEU.AND P0, PT, R2, RZ, PT ;  /* 0x000000ff0200720b */ /* 0x000fc80003f0e000 */
[----:B------:R-:W-:-:S04]  /*0220*/  FSEL R2, R2, RZ, P0 ;  /* 0x000000ff02027208 */ /* 0x000fc80000000000 */
[----:B------:R-:W-:-:S05]  /*0230*/  FMNMX.NAN R3, R2, 1, PT ;  /* 0x3f80000002037809 */ /* 0x000fca0003820000 */
[----:B------:R-:W-:Y:S01]  /*0240*/  STG.E desc[UR4][R4.64], R3 ;  /* 0x0000000304007986 */ /* 0x000fe2000c101904 */
[----:B------:R-:W-:Y:S05]  /*0250*/  EXIT ;  /* 0x000000000000794d */ /* 0x000fea0003800000 */
        .weak           $__internal_3_$__cuda_sm3x_div_rn_noftz_f32_slowpath
        .type           $__internal_3_$__cuda_sm3x_div_rn_noftz_f32_slowpath,@function
        .size           $__internal_3_$__cuda_sm3x_div_rn_noftz_f32_slowpath,(.L_x_739 - $__internal_3_$__cuda_sm3x_div_rn_noftz_f32_slowpath)
$__internal_3_$__cuda_sm3x_div_rn_noftz_f32_slowpath:
[----:B------:R-:W0:Y:S01]  /*0260*/  LDC R3, c[0x0][0x394] ;  /* 0x0000e500ff037b82 */ /* 0x000e220000000800 */
[--C-:B------:R-:W-:Y:S01]  /*0270*/  SHF.R.U32.HI R7, RZ, 0x17, R0.reuse ;  /* 0x00000017ff077819 */ /* 0x100fe20000011600 */
[----:B------:R-:W1:Y:S01]  /*0280*/  LDCU UR6, c[0x0][0x394] ;  /* 0x00007280ff0677ac */ /* 0x000e620008000800 */
[----:B------:R-:W-:Y:S01]  /*0290*/  BSSY.RECONVERGENT B1, `(.L_x_58) ;  /* 0x0000064000017945 */ /* 0x000fe20003800200 */
[----:B------:R-:W-:Y:S01]  /*02a0*/  IMAD.MOV.U32 R9, RZ, RZ, R0 ;  /* 0x000000ffff097224 */ /* 0x000fe200078e0000 */
[----:B------:R-:W-:-:S05]  /*02b0*/  LOP3.LUT R7, R7, 0xff, RZ, 0xc0, !PT ;  /* 0x000000ff07077812 */ /* 0x000fca00078ec0ff */
[----:B------:R-:W-:Y:S02]  /*02c0*/  VIADD R12, R7, 0xffffffff ;  /* 0xffffffff070c7836 */ /* 0x000fe40000000000 */
[----:B-1----:R-:W-:Y:S01]  /*02d0*/  IMAD.U32 R10, RZ, RZ, UR6 ;  /* 0x00000006ff0a7e24 */ /* 0x002fe2000f8e00ff */
[----:B0-----:R-:W-:-:S04]  /*02e0*/  SHF.R.U32.HI R8, RZ, 0x17, R3 ;  /* 0x00000017ff087819 */ /* 0x001fc80000011603 */
[----:B------:R-:W-:-:S05]  /*02f0*/  LOP3.LUT R8, R8, 0xff, RZ, 0xc0, !PT ;  /* 0x000000ff08087812 */ /* 0x000fca00078ec0ff */
[----:B------:R-:W-:-:S05]  /*0300*/  VIADD R13, R8, 0xffffffff ;  /* 0xffffffff080d7836 */ /* 0x000fca0000000000 */
[----:B------:R-:W-:-:S04]  /*0310*/  ISETP.GT.U32.AND P0, PT, R13, 0xfd, PT ;  /* 0x000000fd0d00780c */ /* 0x000fc80003f04070 */
[----:B------:R-:W-:-:S13]  /*0320*/  ISETP.GT.U32.OR P0, PT, R12, 0xfd, P0 ;  /* 0x000000fd0c00780c */ /* 0x000fda0000704470 */
[----:B------:R-:W-:Y:S01]  /*0330*/  @!P0 IMAD.MOV.U32 R11, RZ, RZ, RZ ;  /* 0x000000ffff0b8224 */ /* 0x000fe200078e00ff */
        /* <DEDUP_REMOVED lines=19> */
[----:B------:R-:W-:Y:S02]  /*0470*/  @P0 IMAD.MOV.U32 R11, RZ, RZ, RZ ;  /* 0x000000ffff0b0224 */ /* 0x000fe400078e00ff */
[----:B------:R-:W-:Y:S01]  /*0480*/  @!P0 FFMA R9, R0, 1.84467440737095516160e+19, RZ ;  /* 0x5f80000000098823 */ /* 0x000fe200000000ff */
[----:B------:R-:W-:Y:S02]  /*0490*/  @!P0 IMAD.MOV.U32 R11, RZ, RZ, -0x40 ;  /* 0xffffffc0ff0b8424 */ /* 0x000fe400078e00ff */
[----:B------:R-:W-:Y:S02]  /*04a0*/  @!P1 FFMA R10, R3, 1.84467440737095516160e+19, RZ ;  /* 0x5f800000030a9823 */ /* 0x000fe400000000ff */
[----:B------:R-:W-:-:S07]  /*04b0*/  @!P1 VIADD R11, R11, 0x40 ;  /* 0x000000400b0b9836 */ /* 0x000fce0000000000 */
.L_x_59:
[----:B------:R-:W-:Y:S01]  /*04c0*/  LEA R3, R8, 0xc0800000, 0x17 ;  /* 0xc080000008037811 */ /* 0x000fe200078eb8ff */
[----:B------:R-:W-:Y:S01]  /*04d0*/  VIADD R7, R7, 0xffffff81 ;  /* 0xffffff8107077836 */ /* 0x000fe20000000000 */
[----:B------:R-:W-:Y:S03]  /*04e0*/  BSSY.RECONVERGENT B2, `(.L_x_64) ;  /* 0x0000035000027945 */ /* 0x000fe60003800200 */
[----:B------:R-:W-:Y:S01]  /*04f0*/  IMAD.IADD R3, R10, 0x1, -R3 ;  /* 0x000000010a037824 */ /* 0x000fe200078e0a03 */
[C---:B------:R-:W-:Y:S01]  /*0500*/  IADD3 R8, PT, PT, R7.reuse, 0x7f, -R8 ;  /* 0x0000007f07087810 */ /* 0x040fe20007ffe808 */
[----:B------:R-:W-:Y:S02]  /*0510*/  IMAD R0, R7, -0x800000, R9 ;  /* 0xff80000007007824 */ /* 0x000fe400078e0209 */
[----:B------:R-:W0:Y:S01]  /*0520*/  MUFU.RCP R10, R3 ;  /* 0x00000003000a7308 */ /* 0x000e220000001000 */
[----:B------:R-:W-:Y:S01]  /*0530*/  FADD.FTZ R13, -R3, -RZ ;  /* 0x800000ff030d7221 */ /* 0x000fe20000010100 */
[----:B------:R-:W-:-:S03]  /*0540*/  IMAD.IADD R8, R8, 0x1, R11 ;  /* 0x0000000108087824 */ /* 0x000fc600078e020b */
        /* <DEDUP_REMOVED lines=9> */
[----:B------:R-:W-:-:S04]  /*05e0*/  IMAD.IADD R11, R3, 0x1, R8 ;  /* 0x00000001030b7824 */ /* 0x000fc800078e0208 */
[----:B------:R-:W-:-:S05]  /*05f0*/  VIADD R3, R11, 0xffffffff ;  /* 0xffffffff0b037836 */ /* 0x000fca0000000000 */
        /* <DEDUP_REMOVED lines=10> */
[CCC-:B------:R-:W-:Y:S01]  /*06a0*/  FFMA.RM R8, R12.reuse, R10.reuse, R9.reuse ;  /* 0x0000000a0c087223 */ /* 0x1c0fe20000004009 */
[C---:B------:R-:W-:Y:S02]  /*06b0*/  ISETP.NE.AND P2, PT, R11.reuse, RZ, PT ;  /* 0x000000ff0b00720c */ /* 0x040fe40003f45270 */
[----:B------:R-:W-:Y:S02]  /*06c0*/  ISETP.NE.AND P1, PT, R11, RZ, PT ;  /* 0x000000ff0b00720c */ /* 0x000fe40003f25270 */
[----:B------:R-:W-:Y:S01]  /*06d0*/  LOP3.LUT R7, R3, 0x7fffff, RZ, 0xc0, !PT ;  /* 0x007fffff03077812 */ /* 0x000fe200078ec0ff */
[----:B------:R-:W-:Y:S01]  /*06e0*/  FFMA.RP R3, R12, R10, R9 ;  /* 0x0000000a0c037223 */ /* 0x000fe20000008009 */
[----:B------:R-:W-:Y:S02]  /*06f0*/  VIADD R10, R11, 0x20 ;  /* 0x000000200b0a7836 */ /* 0x000fe40000000000 */
[----:B------:R-:W-:Y:S01]  /*0700*/  LOP3.LUT R7, R7, 0x800000, RZ, 0xfc, !PT ;  /* 0x0080000007077812 */ /* 0x000fe200078efcff */
[----:B------:R-:W-:Y:S01]  /*0710*/  IMAD.MOV R9, RZ, RZ, -R11 ;  /* 0x000000ffff097224 */ /* 0x000fe200078e0a0b */
[----:B------:R-:W-:-:S02]  /*0720*/  FSETP.NEU.FTZ.AND P0, PT, R3, R8, PT ;  /* 0x000000080300720b */ /* 0x000fc40003f1d000 */
[----:B------:R-:W-:Y:S02]  /*0730*/  SHF.L.U32 R10, R7, R10, RZ ;  /* 0x0000000a070a7219 */ /* 0x000fe400000006ff */
[----:B------:R-:W-:Y:S02]  /*0740*/  SEL R8, R9, RZ, P2 ;  /* 0x000000ff09087207 */ /* 0x000fe40001000000 */
[----:B------:R-:W-:Y:S02]  /*0750*/  ISETP.NE.AND P1, PT, R10, RZ, P1 ;  /* 0x000000ff0a00720c */ /* 0x000fe40000f25270 */
[----:B------:R-:W-:Y:S02]  /*0760*/  SHF.R.U32.HI R8, RZ, R8, R7 ;  /* 0x00000008ff087219 */ /* 0x000fe40000011607 */
[----:B------:R-:W-:Y:S02]  /*0770*/  PLOP3.LUT P0, PT, P0, P1, PT, 0xf8, 0x8f ;  /* 0x00000000008f781c */ /* 0x000fe40000703f70 */
[----:B------:R-:W-:-:S02]  /*0780*/  SHF.R.U32.HI R10, RZ, 0x1, R8 ;  /* 0x00000001ff0a7819 */ /* 0x000fc40000011608 */
[----:B------:R-:W-:-:S04]  /*0790*/  SEL R3, RZ, 0x1, !P0 ;  /* 0x00000001ff037807 */ /* 0x000fc80004000000 */
[----:B------:R-:W-:-:S04]  /*07a0*/  LOP3.LUT R3, R3, 0x1, R10, 0xf8, !PT ;  /* 0x0000000103037812 */ /* 0x000fc800078ef80a */
[----:B------:R-:W-:-:S05]  /*07b0*/  LOP3.LUT R3, R3, R8, RZ, 0xc0, !PT ;  /* 0x0000000803037212 */ /* 0x000fca00078ec0ff */
[----:B------:R-:W-:-:S05]  /*07c0*/  IMAD.IADD R3, R10, 0x1, R3 ;  /* 0x000000010a037824 */ /* 0x000fca00078e0203 */
[----:B------:R-:W-:Y:S01]  /*07d0*/  LOP3.LUT R0, R3, R0, RZ, 0xfc, !PT ;  /* 0x0000000003007212 */ /* 0x000fe200078efcff */
[----:B------:R-:W-:Y:S06]  /*07e0*/  BRA `(.L_x_67) ;  /* 0x0000000000107947 */ /* 0x000fec0003800000 */
.L_x_66:
[----:B------:R-:W-:-:S04]  /*07f0*/  LOP3.LUT R0, R0, 0x80000000, RZ, 0xc0, !PT ;  /* 0x8000000000007812 */ /* 0x000fc800078ec0ff */
[----:B------:R-:W-:Y:S01]  /*0800*/  LOP3.LUT R0, R0, 0x7f800000, RZ, 0xfc, !PT ;  /* 0x7f80000000007812 */ /* 0x000fe200078efcff */
[----:B------:R-:W-:Y:S06]  /*0810*/  BRA `(.L_x_67) ;  /* 0x0000000000047947 */ /* 0x000fec0003800000 */
.L_x_65:
[----:B------:R-:W-:-:S07]  /*0820*/  IMAD R0, R8, 0x800000, R0 ;  /* 0x0080000008007824 */ /* 0x000fce00078e0200 */
.L_x_67:
[----:B------:R-:W-:Y:S05]  /*0830*/  BSYNC.RECONVERGENT B2 ;  /* 0x0000000000027941 */ /* 0x000fea0003800200 */
.L_x_64:
[----:B------:R-:W-:Y:S05]  /*0840*/  BRA `(.L_x_68) ;  /* 0x0000000000207947 */ /* 0x000fea0003800000 */
.L_x_63:
[----:B------:R-:W-:-:S04]  /*0850*/  LOP3.LUT R0, R10, 0x80000000, R9, 0x48, !PT ;  /* 0x800000000a007812 */ /* 0x000fc800078e4809 */
[----:B------:R-:W-:Y:S01]  /*0860*/  LOP3.LUT R0, R0, 0x7f800000, RZ, 0xfc, !PT ;  /* 0x7f80000000007812 */ /* 0x000fe200078efcff */
[----:B------:R-:W-:Y:S06]  /*0870*/  BRA `(.L_x_68) ;  /* 0x0000000000147947 */ /* 0x000fec0003800000 */
.L_x_62:
[----:B------:R-:W-:Y:S01]  /*0880*/  LOP3.LUT R0, R10, 0x80000000, R9, 0x48, !PT ;  /* 0x800000000a007812 */ /* 0x000fe200078e4809 */
[----:B------:R-:W-:Y:S06]  /*0890*/  BRA `(.L_x_68) ;  /* 0x00000000000c7947 */ /* 0x000fec0003800000 */
.L_x_61:
[----:B------:R-:W0:Y:S01]  /*08a0*/  MUFU.RSQ R0, -QNAN ;  /* 0xffc0000000007908 */ /* 0x000e220000001400 */
[----:B------:R-:W-:Y:S05]  /*08b0*/  BRA `(.L_x_68) ;  /* 0x0000000000047947 */ /* 0x000fea0003800000 */
.L_x_60:
[----:B------:R-:W-:-:S07]  /*08c0*/  FADD.FTZ R0, R0, R3 ;  /* 0x0000000300007221 */ /* 0x000fce0000010000 */
.L_x_68:
[----:B------:R-:W-:Y:S05]  /*08d0*/  BSYNC.RECONVERGENT B1 ;  /* 0x0000000000017941 */ /* 0x000fea0003800200 */
.L_x_58:
[----:B------:R-:W-:-:S04]  /*08e0*/  IMAD.MOV.U32 R7, RZ, RZ, 0x0 ;  /* 0x00000000ff077424 */ /* 0x000fc800078e00ff */
[----:B0-----:R-:W-:Y:S05]  /*08f0*/  RET.REL.NODEC R6 `(_Z23applyHomeostasis_kernelPfPKffffi) ;  /* 0xfffffff406c07950 */ /* 0x001fea0003c3ffff */
.L_x_69:
        /* <DEDUP_REMOVED lines=16> */
.L_x_739:


//--------------------- .text._Z36addDipolarSkyrmionInteraction_kernelPfS_S_PKfS1_S1_S1_S1_fiii --------------------------
	.section	.text._Z36addDipolarSkyrmionInteraction_kernelPfS_S_PKfS1_S1_S1_S1_fiii,"ax",@progbits
	.align	128
        .global         _Z36addDipolarSkyrmionInteraction_kernelPfS_S_PKfS1_S1_S1_S1_fiii
        .type           _Z36addDipolarSkyrmionInteraction_kernelPfS_S_PKfS1_S1_S1_S1_fiii,@function
        .size           _Z36addDipolarSkyrmionInteraction_kernelPfS_S_PKfS1_S1_S1_S1_fiii,(.L_x_741 - _Z36addDipolarSkyrmionInteraction_kernelPfS_S_PKfS1_S1_S1_S1_fiii)
        .other          _Z36addDipolarSkyrmionInteraction_kernelPfS_S_PKfS1_S1_S1_S1_fiii,@"STO_CUDA_ENTRY STV_DEFAULT"
_Z36addDipolarSkyrmionInteraction_kernelPfS_S_PKfS1_S1_S1_S1_fiii:
.text._Z36addDipolarSkyrmionInteraction_kernelPfS_S_PKfS1_S1_S1_S1_fiii:
[----:B------:R-:W-:Y:S01]  /*0000*/  LDC R1, c[0x0][0x37c] ;  /* 0x0000df00ff017b82 */ /* 0x000fe20000000800 */
[----:B------:R-:W0:Y:S07]  /*0010*/  S2R R7, SR_TID.X ;  /* 0x0000000000077919 */ /* 0x000e2e0000002100 */
[----:B------:R-:W1:Y:S01]  /*0020*/  LDC R3, c[0x0][0x3c4] ;  /* 0x0000f100ff037b82 */ /* 0x000e620000000800 */
[----:B------:R-:W1:Y:S07]  /*0030*/  LDCU.64 UR6, c[0x0][0x3c8] ;  /* 0x00007900ff0677ac */ /* 0x000e6e0008000a00 */
[----:B------:R-:W0:Y:S08]  /*0040*/  S2UR UR4, SR_CTAID.X ;  /* 0x00000000000479c3 */ /* 0x000e300000002500 */
[----:B------:R-:W0:Y:S01]  /*0050*/  LDC R34, c[0x0][0x360] ;  /* 0x0000d800ff227b82 */ /* 0x000e220000000800 */
[----:B-1----:R-:W-:-:S02]  /*0060*/  IMAD R5, R3, UR6, RZ ;  /* 0x0000000603057c24 */ /* 0x002fc4000f8e02ff */
[----:B0-----:R-:W-:Y:S02]  /*0070*/  IMAD R34, R34, UR4, R7 ;  /* 0x0000000422227c24 */ /* 0x001fe4000f8e0207 */
[----:B------:R-:W-:-:S05]  /*0080*/  IMAD R7, R5, UR7, RZ ;  /* 0x0000000705077c24 */ /* 0x000fca000f8e02ff */
[----:B------:R-:W-:-:S13]  /*0090*/  ISETP.GE.AND P0, PT, R34, R7, PT ;  /* 0x000000072200720c */ /* 0x000fda0003f06270 */
[----:B------:R-:W-:Y:S05]  /*00a0*/  @P0 EXIT ;  /* 0x000000000000094d */ /* 0x000fea0003800000 */
[----:B------:R-:W0:Y:S01]  /*00b0*/  LDC.64 R6, c[0x0][0x3b0] ;  /* 0x0000ec00ff067b82 */ /* 0x000e220000000a00 */
[----:B------:R-:W1:Y:S01]  /*00c0*/  LDCU.64 UR4, c[0x0][0x358] ;  /* 0x00006b00ff0477ac */ /* 0x000e620008000a00 */
[----:B0-----:R-:W-:-:S06]  /*00d0*/  IMAD.WIDE R6, R34, 0x4, R6 ;  /* 0x0000000422067825 */ /* 0x001fcc00078e0206 */
[----:B-1----:R-:W2:Y:S02]  /*00e0*/  LDG.E.CONSTANT R6, desc[UR4][R6.64] ;  /* 0x0000000406067981 */ /* 0x002ea4000c1e9900 */
[----:B--2---:R-:W-:-:S13]  /*00f0*/  FSETP.GTU.AND P0, PT, R6, RZ, PT ;  /* 0x000000ff0600720b */ /* 0x004fda0003f0c000 */
[----:B------:R-:W-:Y:S05]  /*0100*/  @!P0 EXIT ;  /* 0x000000000000894d */ /* 0x000fea0003800000 */
[----:B------:R-:W0:Y:S02]  /*0110*/  LDC.64 R6, c[0x0][0x3b8] ;  /* 0x0000ee00ff067b82 */ /* 0x000e240000000a00 */
[----:B0-----:R-:W-:-:S05]  /*0120*/  IMAD.WIDE R6, R34, 0x4, R6 ;  /* 0x0000000422067825 */ /* 0x001fca00078e0206 */
[----:B------:R0:W2:Y:S01]  /*0130*/  LDG.E.CONSTANT R33, desc[UR4][R6.64] ;  /* 0x0000000406217981 */ /* 0x0000a2000c1e9900 */
[----:B------:R-:W-:Y:S02]  /*0140*/  IABS R11, R5 ;  /* 0x00000005000b7213 */ /* 0x000fe40000000000 */
[----:B------:R-:W-:Y:S02]  /*0150*/  IABS R13, R3 ;  /* 0x00000003000d7213 */ /* 0x000fe40000000000 */
[----:B------:R-:W1:Y:S01]  /*0160*/  I2F.RP R0, R11 ;  /* 0x0000000b00007306 */ /* 0x000e620000209400 */
[----:B------:R-:W-:Y:S02]  /*0170*/  IABS R4, R5 ;  /* 0x0000000500047213 */ /* 0x000fe40000000000 */
[----:B------:R-:W-:-:S03]  /*0180*/  ISETP.GE.AND P2, PT, R34, RZ, PT ;  /* 0x000000ff2200720c */ /* 0x000fc60003f46270 */
[----:B------:R-:W-:Y:S02]  /*0190*/  IMAD.MOV R4, RZ, RZ, -R4 ;  /* 0x000000ffff047224 */ /* 0x000fe400078e0a04 */
[----:B-1----:R-:W1:Y:S02]  /*01a0*/  MUFU.RCP R0, R0 ;  /* 0x0000000000007308 */ /* 0x002e640000001000 */
[----:B-1----:R-:W-:-:S06]  /*01b0*/  IADD3 R8, PT, PT, R0, 0xffffffe, RZ ;  /* 0x0ffffffe00087810 */ /* 0x002fcc0007ffe0ff */
[----:B------:R-:W1:Y:S08]  /*01c0*/  I2F.RP R0, R13 ;  /* 0x0000000d00007306 */ /* 0x000e700000209400 */
[----:B------:R3:W4:Y:S08]  /*01d0*/  F2I.FTZ.U32.TRUNC.NTZ R9, R8 ;  /* 0x0000000800097305 */ /* 0x000730000021f000 */
[----:B-1----:R-:W1:Y:S01]  /*01e0*/  MUFU.RCP R0, R0 ;  /* 0x0000000000007308 */ /* 0x002e620000001000 */
[----:B---3--:R-:W-:Y:S01]  /*01f0*/  HFMA2 R8, -RZ, RZ, 0, 0 ;  /* 0x00000000ff087431 */ /* 0x008fe200000001ff */
[----:B----4-:R-:W-:-:S05]  /*0200*/  IADD3 R2, PT, PT, RZ, -R9, RZ ;  /* 0x80000009ff027210 */ /* 0x010fca0007ffe0ff */
[----:B0-----:R-:W-:Y:S01]  /*0210*/  IMAD R7, R2, R11, RZ ;  /* 0x0000000b02077224 */ /* 0x001fe200078e02ff */
[----:B------:R-:W-:-:S03]  /*0220*/  IABS R2, R34 ;  /* 0x0000002200027213 */ /* 0x000fc60000000000 */
[----:B------:R-:W-:Y:S01]  /*0230*/  IMAD.HI.U32 R9, R9, R7, R8 ;  /* 0x0000000709097227 */ /* 0x000fe200078e0008 */
[----:B-1----:R-:W-:-:S04]  /*0240*/  IADD3 R6, PT, PT, R0, 0xffffffe, RZ ;  /* 0x0ffffffe00067810 */ /* 0x002fc80007ffe0ff */
[----:B------:R0:W1:Y:S01]  /*0250*/  F2I.FTZ.U32.TRUNC.NTZ R7, R6 ;  /* 0x0000000600077305 */ /* 0x000062000021f000 */
[----:B------:R-:W-:-:S04]  /*0260*/  IMAD.HI.U32 R9, R9, R2, RZ ;  /* 0x0000000209097227 */ /* 0x000fc800078e00ff */
[----:B------:R-:W-:Y:S01]  /*0270*/  IMAD R2, R9, R4, R2 ;  /* 0x0000000409027224 */ /* 0x000fe200078e0202 */
[----:B0-----:R-:W-:-:S04]  /*0280*/  MOV R6, RZ ;  /* 0x000000ff00067202 */ /* 0x001fc80000000f00 */
[----:B------:R-:W-:Y:S01]  /*0290*/  ISETP.GT.U32.AND P0, PT, R11, R2, PT ;  /* 0x000000020b00720c */ /* 0x000fe20003f04070 */
[----:B-1----:R-:W-:-:S04]  /*02a0*/  IMAD.MOV R0, RZ, RZ, -R7 ;  /* 0x000000ffff007224 */ /* 0x002fc800078e0a07 */
[----:B------:R-:W-:-:S04]  /*02b0*/  IMAD R9, R0, R13, RZ ;  /* 0x0000000d00097224 */ /* 0x000fc800078e02ff */
[----:B------:R-:W-:-:S04]  /*02c0*/  IMAD.HI.U32 R6, R7, R9, R6 ;  /* 0x0000000907067227 */ /* 0x000fc800078e0006 */
[----:B------:R-:W-:Y:S02]  /*02d0*/  @!P0 IADD3 R2, PT, PT, R2, -R11, RZ ;  /* 0x8000000b02028210 */ /* 0x000fe40007ffe0ff */
[----:B------:R-:W-:Y:S02]  /*02e0*/  ISETP.NE.AND P0, PT, R5, RZ, PT ;  /* 0x000000ff0500720c */ /* 0x000fe40003f05270 */
[----:B------:R-:W-:-:S13]  /*02f0*/  ISETP.GT.U32.AND P1, PT, R11, R2, PT ;  /* 0x000000020b00720c */ /* 0x000fda0003f24070 */
[----:B------:R-:W-:-:S04]  /*0300*/  @!P1 IADD3 R2, PT, PT, R2, -R11, RZ ;  /* 0x8000000b02029210 */ /* 0x000fc80007ffe0ff */
[----:B------:R-:W-:Y:S02]  /*0310*/  @!P2 IADD3 R2, PT, PT, -R2, RZ, RZ ;  /* 0x000000ff0202a210 */ /* 0x000fe40007ffe1ff */
[----:B------:R-:W-:-:S04]  /*0320*/  @!P0 LOP3.LUT R2, RZ, R5, RZ, 0x33, !PT ;  /* 0x00000005ff028212 */ /* 0x000fc800078e33ff */
[----:B------:R-:W-:-:S05]  /*0330*/  IABS R0, R2 ;  /* 0x0000000200007213 */ /* 0x000fca0000000000 */
[----:B------:R-:W-:-:S05]  /*0340*/  IMAD.HI.U32 R31, R6, R0, RZ ;  /* 0x00000000061f7227 */ /* 0x000fca00078e00ff */
[----:B------:R-:W-:-:S05]  /*0350*/  IADD3 R4, PT, PT, -R31, RZ, RZ ;  /* 0x000000ff1f047210 */ /* 0x000fca0007ffe1ff */
[----:B------:R-:W-:-:S05]  /*0360*/  IMAD R0, R13, R4, R0 ;  /* 0x000000040d007224 */ /* 0x000fca00078e0200 */
[----:B------:R-:W-:Y:S02]  /*0370*/  ISETP.GT.U32.AND P1, PT, R13, R0, PT ;  /* 0x000000000d00720c */ /* 0x000fe40003f24070 */
[----:B--2---:R-:W-:-:S13]  /*0380*/  FSETP.GEU.AND P0, PT, |R33|, 0.0099999997764825820923, PT ;  /* 0x3c23d70a2100780b */ /* 0x004fda0003f0e200 */
[----:B------:R-:W-:Y:S05]  /*0390*/  @!P0 EXIT ;  /* 0x000000000000894d */ /* 0x000fea0003800000 */
[----:B------:R-:W0:Y:S01]  /*03a0*/  LDC R6, c[0x0][0x3c0] ;  /* 0x0000f000ff067b82 */ /* 0x000e220000000800 */
[----:B------:R-:W-:Y:S01]  /*03b0*/  @!P1 IMAD.IADD R0, R0, 0x1, -R13 ;  /* 0x0000000100009824 */ /* 0x000fe200078e0a0d */
[----:B------:R-:W-:Y:S02]  /*03c0*/  @!P1 IADD3 R31, PT, PT, R31, 0x1, RZ ;  /* 0x000000011f1f9810 */ /* 0x000fe40007ffe0ff */
[----:B------:R-:W-:Y:S02]  /*03d0*/  MOV R7, 0x4d3ebc20 ;  /* 0x4d3ebc2000077802 */ /* 0x000fe40000000f00 */
[----:B------:R-:W-:Y:S02]  /*03e0*/  ISETP.GE.U32.AND P0, PT, R0, R13, PT ;  /* 0x0000000d0000720c */ /* 0x000fe40003f06070 */
[----:B------:R-:W-:Y:S02]  /*03f0*/  MOV R0, 0x31abcc77 ;  /* 0x31abcc7700007802 */ /* 0x000fe40000000f00 */
[----:B------:R-:W-:-:S02]  /*0400*/  LOP3.LUT R4, R2, R3, RZ, 0x3c, !PT ;  /* 0x0000000302047212 */ /* 0x000fc400078e3cff */
[----:B------:R-:W-:Y:S01]  /*0410*/  ISETP.NE.AND P1, PT, R3, RZ, PT ;  /* 0x000000ff0300720c */ /* 0x000fe20003f25270 */
[----:B------:R-:W-:Y:S01]  /*0420*/  FFMA R0, R7, -R0, 1 ;  /* 0x3f80000007007423 */ /* 0x000fe20000000800 */
[----:B------:R-:W-:-:S03]  /*0430*/  ISETP.GE.AND P2, PT, R4, RZ, PT ;  /* 0x000000ff0400720c */ /* 0x000fc60003f46270 */
[----:B------:R-:W-:Y:S02]  /*0440*/  FFMA R0, R0, R7, 200000000 ;  /* 0x4d3ebc2000007423 */ /* 0x000fe40000000007 */
[----:B------:R-:W-:Y:S01]  /*0450*/  @P0 VIADD R31, R31, 0x1 ;  /* 0x000000011f1f0836 */ /* 0x000fe20000000000 */
[----:B0-----:R-:W0:Y:S01]  /*0460*/  FCHK P0, R6, 4.9999999696126451454e-09 ;  /* 0x31abcc7706007902 */ /* 0x001e220000000000 */
[----:B------:R-:W-:-:S06]  /*0470*/  FFMA R7, R0, R6, RZ ;  /* 0x0000000600077223 */ /* 0x000fcc00000000ff */
[----:B------:R-:W-:Y:S01]  /*0480*/  @!P2 IADD3 R31, PT, PT, -R31, RZ, RZ ;  /* 0x000000ff1f1fa210 */ /* 0x000fe20007ffe1ff */
[----:B------:R-:W-:Y:S01]  /*0490*/  FFMA R4, R7, -4.9999999696126451454e-09, R6 ;  /* 0xb1abcc7707047823 */ /* 0x000fe20000000006 */
[----:B------:R-:W-:-:S03]  /*04a0*/  @!P1 LOP3.LUT R31, RZ, R3, RZ, 0x33, !PT ;  /* 0x00000003ff1f9212 */ /* 0x000fc600078e33ff */
[----:B------:R-:W-:Y:S01]  /*04b0*/  FFMA R0, R0, R4, R7 ;  /* 0x0000000400007223 */ /* 0x000fe20000000007 */
[----:B0-----:R-:W-:Y:S06]  /*04c0*/  @!P0 BRA `(.L_x_70) ;  /* 0x0000000000148947 */ /* 0x001fec0003800000 */
[----:B------:R-:W0:Y:S01]  /*04d0*/  LDCU UR6, c[0x0][0x3c0] ;  /* 0x00007800ff0677ac */ /* 0x000e220008000800 */
[----:B------:R-:W-:Y:S01]  /*04e0*/  HFMA2 R3, -RZ, RZ, 0.1771240234375, -17.859375 ;  /* 0x31abcc77ff037431 */ /* 0x000fe200000001ff */
[----:B------:R-:W-:Y:S02]  /*04f0*/  MOV R36, 0x520 ;  /* 0x0000052000247802 */ /* 0x000fe40000000f00 */
[----:B0-----:R-:W-:-:S07]  /*0500*/  MOV R0, UR6 ;  /* 0x0000000600007c02 */ /* 0x001fce0008000f00 */
[----:B------:R-:W-:Y:S05]  /*0510*/  CALL.REL.NOINC `($__internal_5_$__cuda_sm3x_div_rn_noftz_f32_slowpath) ;  /* 0x0000002c00647944 */ /* 0x000fea0003c00000 */
.L_x_70:
[----:B------:R-:W0:Y:S01]  /*0520*/  F2I.TRUNC.NTZ R32, R0 ;  /* 0x0000000000207305 */ /* 0x000e22000020f100 */
[----:B------:R-:W-:Y:S01]  /*0530*/  BSSY.RECONVERGENT B0, `(.L_x_71) ;  /* 0x00002b8000007945 */ /* 0x000fe20003800200 */
[----:B------:R-:W-:Y:S01]  /*0540*/  IMAD.MOV.U32 R29, RZ, RZ, RZ ;  /* 0x000000ffff1d7224 */ /* 0x000fe200078e00ff */
[----:B------:R-:W-:Y:S02]  /*0550*/  MOV R27, RZ ;  /* 0x000000ff001b7202 */ /* 0x000fe40000000f00 */
[----:B0-----:R-:W-:-:S13]  /*0560*/  ISETP.GE.AND P0, PT, R32, RZ, PT ;  /* 0x000000ff2000720c */ /* 0x001fda0003f06270 */
[----:B------:R-:W-:Y:S05]  /*0570*/  @!P0 BRA `(.L_x_72) ;  /* 0x0000002800cc8947 */ /* 0x000fea0003800000 */
[----:B------:R-:W0:Y:S01]  /*0580*/  LDC R0, c[0x0][0x3c4] ;  /* 0x0000f100ff007b82 */ /* 0x000e220000000800 */
[-C--:B------:R-:W-:Y:S01]  /*0590*/  IABS R3, R5.reuse ;  /* 0x0000000500037213 */ /* 0x080fe20000000000 */
[----:B------:R-:W1:Y:S01]  /*05a0*/  LDCU UR6, c[0x0][0x3c8] ;  /* 0x00007900ff0677ac */ /* 0x000e620008000800 */
[----:B------:R-:W-:Y:S01]  /*05b0*/  IABS R13, R5 ;  /* 0x00000005000d7213 */ /* 0x000fe20000000000 */
[----:B------:R-:W-:Y:S01]  /*05c0*/  HFMA2 R27, -RZ, RZ, 0, 0 ;  /* 0x00000000ff1b7431 */ /* 0x000fe200000001ff */
[----:B------:R-:W2:Y:S01]  /*05d0*/  I2F.RP R4, R3 ;  /* 0x0000000300047306 */ /* 0x000ea20000209400 */
[C---:B------:R-:W-:Y:S01]  /*05e0*/  IADD3 R30, PT, PT, -R32.reuse, 0x1, RZ ;  /* 0x00000001201e7810 */ /* 0x040fe20007ffe1ff */
[----:B------:R-:W-:Y:S01]  /*05f0*/  IMAD.MOV.U32 R29, RZ, RZ, RZ ;  /* 0x000000ffff1d7224 */ /* 0x000fe200078e00ff */
[----:B------:R-:W-:Y:S02]  /*0600*/  IADD3 R19, PT, PT, R31, -R32, RZ ;  /* 0x800000201f137210 */ /* 0x000fe40007ffe0ff */
[----:B------:R-:W-:-:S02]  /*0610*/  IADD3 R28, PT, PT, -R32, RZ, RZ ;  /* 0x000000ff201c7210 */ /* 0x000fc40007ffe1ff */
[----:B------:R-:W-:Y:S02]  /*0620*/  I2FP.F32.S32 R22, R30 ;  /* 0x0000001e00167245 */ /* 0x000fe40000201400 */
[-C--:B------:R-:W-:Y:S02]  /*0630*/  I2FP.F32.S32 R24, R28.reuse ;  /* 0x0000001c00187245 */ /* 0x080fe40000201400 */
[----:B------:R-:W-:Y:S01]  /*0640*/  IADD3 R26, PT, PT, -R32, 0x3, RZ ;  /* 0x00000003201a7810 */ /* 0x000fe20007ffe1ff */
[----:B------:R-:W-:Y:S01]  /*0650*/  FMUL R22, R22, 4.9999999696126451454e-09 ;  /* 0x31abcc7716167820 */ /* 0x000fe20000400000 */
[----:B------:R-:W-:Y:S01]  /*0660*/  MOV R25, R28 ;  /* 0x0000001c00197202 */ /* 0x000fe20000000f00 */
[----:B------:R-:W-:Y:S01]  /*0670*/  FMUL R24, R24, 4.9999999696126451454e-09 ;  /* 0x31abcc7718187820 */ /* 0x000fe20000400000 */
[----:B--2---:R-:W2:Y:S01]  /*0680*/  MUFU.RCP R4, R4 ;  /* 0x0000000400047308 */ /* 0x004ea20000001000 */
[----:B------:R-:W-:Y:S01]  /*0690*/  FMUL R20, R22, R22 ;  /* 0x0000001616147220 */ /* 0x000fe20000400000 */
[----:B0-----:R-:W-:-:S06]  /*06a0*/  IABS R10, R0 ;  /* 0x00000000000a7213 */ /* 0x001fcc0000000000 */
[----:B------:R-:W0:Y:S01]  /*06b0*/  I2F.RP R12, R10 ;  /* 0x0000000a000c7306 */ /* 0x000e220000209400 */
[----:B--2---:R-:W-:Y:S02]  /*06c0*/  IADD3 R8, PT, PT, R4, 0xffffffe, RZ ;  /* 0x0ffffffe04087810 */ /* 0x004fe40007ffe0ff */
[----:B------:R-:W-:-:S05]  /*06d0*/  IABS R4, R34 ;  /* 0x0000002200047213 */ /* 0x000fca0000000000 */
[----:B------:R2:W3:Y:S08]  /*06e0*/  F2I.FTZ.U32.TRUNC.NTZ R9, R8 ;  /* 0x0000000800097305 */ /* 0x0004f0000021f000 */
[----:B0-----:R-:W0:Y:S01]  /*06f0*/  MUFU.RCP R12, R12 ;  /* 0x0000000c000c7308 */ /* 0x001e220000001000 */
[----:B--2---:R-:W-:Y:S02]  /*0700*/  HFMA2 R8, -RZ, RZ, 0, 0 ;  /* 0x00000000ff087431 */ /* 0x004fe400000001ff */
[----:B---3--:R-:W-:-:S04]  /*0710*/  IMAD.MOV R14, RZ, RZ, -R9 ;  /* 0x000000ffff0e7224 */ /* 0x008fc800078e0a09 */
[----:B------:R-:W-:-:S04]  /*0720*/  IMAD R11, R14, R3, RZ ;  /* 0x000000030e0b7224 */ /* 0x000fc800078e02ff */
[----:B------:R-:W-:Y:S01]  /*0730*/  IMAD.HI.U32 R11, R9, R11, R8 ;  /* 0x0000000b090b7227 */ /* 0x000fe200078e0008 */
[----:B0-----:R-:W-:Y:S02]  /*0740*/  IADD3 R6, PT, PT, R12, 0xffffffe, RZ ;  /* 0x0ffffffe0c067810 */ /* 0x001fe40007ffe0ff */
[----:B------:R-:W-:Y:S01]  /*0750*/  IABS R12, R2 ;  /* 0x00000002000c7213 */ /* 0x000fe20000000000 */
[----:B------:R-:W-:Y:S01]  /*0760*/  IMAD.MOV R8, RZ, RZ, -R13 ;  /* 0x000000ffff087224 */ /* 0x000fe200078e0a0d */
[----:B------:R0:W2:Y:S01]  /*0770*/  F2I.FTZ.U32.TRUNC.NTZ R7, R6 ;  /* 0x0000000600077305 */ /* 0x0000a2000021f000 */
[----:B------:R-:W-:-:S04]  /*0780*/  IMAD.HI.U32 R11, R11, R4, RZ ;  /* 0x000000040b0b7227 */ /* 0x000fc800078e00ff */
[----:B------:R-:W-:Y:S02]  /*0790*/  IMAD R4, R11, R8, R4 ;  /* 0x000000080b047224 */ /* 0x000fe400078e0204 */
[----:B0-----:R-:W-:-:S03]  /*07a0*/  HFMA2 R6, -RZ, RZ, 0, 0 ;  /* 0x00000000ff067431 */ /* 0x001fc600000001ff */
[----:B------:R-:W-:Y:S02]  /*07b0*/  ISETP.GT.U32.AND P1, PT, R3, R4, PT ;  /* 0x000000040300720c */ /* 0x000fe40003f24070 */
[----:B--2---:R-:W-:-:S04]  /*07c0*/  IADD3 R14, PT, PT, RZ, -R7, RZ ;  /* 0x80000007ff0e7210 */ /* 0x004fc80007ffe0ff */
[----:B------:R-:W-:-:S07]  /*07d0*/  MOV R9, R14 ;  /* 0x0000000e00097202 */ /* 0x000fce0000000f00 */
[----:B------:R-:W-:Y:S01]  /*07e0*/  @!P1 IMAD.IADD R4, R4, 0x1, -R3 ;  /* 0x0000000104049824 */ /* 0x000fe200078e0a03 */
[----:B------:R-:W-:Y:S01]  /*07f0*/  @!P1 IADD3 R11, PT, PT, R11, 0x1, RZ ;  /* 0x000000010b0b9810 */ /* 0x000fe20007ffe0ff */
[----:B------:R-:W-:-:S03]  /*0800*/  IMAD R9, R9, R10, RZ ;  /* 0x0000000a09097224 */ /* 0x000fc600078e02ff */
[----:B------:R-:W-:Y:S01]  /*0810*/  ISETP.GE.U32.AND P0, PT, R4, R3, PT ;  /* 0x000000030400720c */ /* 0x000fe20003f06070 */
[----:B------:R-:W-:Y:S01]  /*0820*/  IMAD.HI.U32 R9, R7, R9, R6 ;  /* 0x0000000907097227 */ /* 0x000fe200078e0006 */
[----:B------:R-:W-:Y:S02]  /*0830*/  MOV R6, R12 ;  /* 0x0000000c00067202 */ /* 0x000fe40000000f00 */
[----:B------:R-:W-:-:S03]  /*0840*/  LOP3.LUT R3, R34, R5, RZ, 0x3c, !PT ;  /* 0x0000000522037212 */ /* 0x000fc600078e3cff */
[----:B------:R-:W-:Y:S01]  /*0850*/  IMAD.HI.U32 R9, R9, R6, RZ ;  /* 0x0000000609097227 */ /* 0x000fe200078e00ff */
[----:B------:R-:W-:Y:S02]  /*0860*/  ISETP.GE.AND P3, PT, R3, RZ, PT ;  /* 0x000000ff0300720c */ /* 0x000fe40003f66270 */
[----:B------:R-:W-:Y:S02]  /*0870*/  IADD3 R3, PT, PT, R31, R30, RZ ;  /* 0x0000001e1f037210 */ /* 0x000fe40007ffe0ff */
[----:B------:R-:W-:Y:S01]  /*0880*/  IADD3 R9, PT, PT, -R9, RZ, RZ ;  /* 0x000000ff09097210 */ /* 0x000fe20007ffe1ff */
[----:B------:R-:W-:Y:S01]  /*0890*/  @P0 VIADD R11, R11, 0x1 ;  /* 0x000000010b0b0836 */ /* 0x000fe20000000000 */
[----:B-1----:R-:W-:-:S03]  /*08a0*/  ISETP.GE.AND P0, PT, R3, UR6, PT ;  /* 0x0000000603007c0c */ /* 0x002fc6000bf06270 */
[C---:B------:R-:W-:Y:S01]  /*08b0*/  IMAD R21, R10.reuse, R9, R6 ;  /* 0x000000090a157224 */ /* 0x040fe200078e0206 */
[----:B------:R-:W-:Y:S02]  /*08c0*/  MOV R4, R11 ;  /* 0x0000000b00047202 */ /* 0x000fe40000000f00 */
[----:B------:R-:W-:Y:S02]  /*08d0*/  IADD3 R6, PT, PT, R3, 0x1, RZ ;  /* 0x0000000103067810 */ /* 0x000fe40007ffe0ff */
[----:B------:R-:W-:Y:S02]  /*08e0*/  ISETP.GT.U32.AND P2, PT, R10, R21, PT ;  /* 0x000000150a00720c */ /* 0x000fe40003f44070 */
[----:B------:R-:W-:Y:S02]  /*08f0*/  @!P3 IADD3 R4, PT, PT, -R4, RZ, RZ ;  /* 0x000000ff0404b210 */ /* 0x000fe40007ffe1ff */
[----:B------:R-:W-:Y:S02]  /*0900*/  ISETP.GE.AND P3, PT, R2, RZ, PT ;  /* 0x000000ff0200720c */ /* 0x000fe40003f66270 */
[----:B------:R-:W-:-:S02]  /*0910*/  IADD3 R2, PT, PT, -R32, 0x2, RZ ;  /* 0x0000000220027810 */ /* 0x000fc40007ffe1ff */
[----:B------:R-:W-:Y:S02]  /*0920*/  ISETP.GE.AND P1, PT, R6, UR6, PT ;  /* 0x0000000606007c0c */ /* 0x000fe4000bf26270 */
[----:B------:R-:W-:Y:S02]  /*0930*/  I2FP.F32.S32 R2, R2 ;  /* 0x0000000200027245 */ /* 0x000fe40000201400 */
[----:B------:R-:W-:Y:S02]  /*0940*/  ISETP.LT.OR P0, PT, R3, RZ, P0 ;  /* 0x000000ff0300720c */ /* 0x000fe40000701670 */
[----:B------:R-:W-:Y:S01]  /*0950*/  @!P2 IADD3 R21, PT, PT, R21, -R10, RZ ;  /* 0x8000000a1515a210 */ /* 0x000fe20007ffe0ff */
[----:B------:R-:W-:Y:S01]  /*0960*/  FMUL R23, R2, 4.9999999696126451454e-09 ;  /* 0x31abcc7702177820 */ /* 0x000fe20000400000 */
[----:B------:R-:W-:Y:S02]  /*0970*/  ISETP.NE.AND P2, PT, R5, RZ, PT ;  /* 0x000000ff0500720c */ /* 0x000fe40003f45270 */
[----:B------:R-:W-:Y:S01]  /*0980*/  ISETP.GT.U32.AND P4, PT, R10, R21, PT ;  /* 0x000000150a00720c */ /* 0x000fe20003f84070 */
[----:B------:R-:W-:Y:S01]  /*0990*/  FMUL R18, R23, R23 ;  /* 0x0000001717127220 */ /* 0x000fe20000400000 */
[----:B------:R-:W-:-:S09]  /*09a0*/  ISETP.LT.OR P1, PT, R6, RZ, P1 ;  /* 0x000000ff0600720c */ /* 0x000fd20000f21670 */
[----:B------:R-:W-:Y:S02]  /*09b0*/  @!P2 LOP3.LUT R4, RZ, R5, RZ, 0x33, !PT ;  /* 0x00000005ff04a212 */ /* 0x000fe400078e33ff */
[----:B------:R-:W-:Y:S01]  /*09c0*/  @!P4 IMAD.IADD R21, R21, 0x1, -R10 ;  /* 0x000000011515c824 */ /* 0x000fe200078e0a0a */
[----:B------:R-:W-:Y:S02]  /*09d0*/  ISETP.NE.AND P4, PT, R0, RZ, PT ;  /* 0x000000ff0000720c */ /* 0x000fe40003f85270 */
[----:B------:R-:W-:Y:S01]  /*09e0*/  ISETP.GE.AND P2, PT, R19, UR6, PT ;  /* 0x0000000613007c0c */ /* 0x000fe2000bf46270 */
[C---:B------:R-:W-:Y:S01]  /*09f0*/  IMAD R17, R4.reuse, UR6, R31 ;  /* 0x0000000604117c24 */ /* 0x040fe2000f8e021f */
[----:B------:R-:W-:Y:S02]  /*0a00*/  @!P3 IADD3 R21, PT, PT, -R21, RZ, RZ ;  /* 0x000000ff1515b210 */ /* 0x000fe40007ffe1ff */
[----:B------:R-:W-:Y:S01]  /*0a10*/  ISETP.LT.OR P2, PT, R19, RZ, P2 ;  /* 0x000000ff1300720c */ /* 0x000fe20001741670 */
[----:B------:R-:W-:Y:S01]  /*0a20*/  IMAD R19, R4, UR6, R19 ;  /* 0x0000000604137c24 */ /* 0x000fe2000f8e0213 */
[C---:B------:R-:W-:Y:S01]  /*0a30*/  IADD3 R14, PT, PT, R17.reuse, 0x3, RZ ;  /* 0x00000003110e7810 */ /* 0x040fe20007ffe0ff */
[----:B------:R-:W-:-:S02]  /*0a40*/  VIADD R15, R17, 0x1 ;  /* 0x00000001110f7836 */ /* 0x000fc40000000000 */
[CC--:B------:R-:W-:Y:S01]  /*0a50*/  IMAD R13, R19.reuse, R0.reuse, R0 ;  /* 0x00000000130d7224 */ /* 0x0c0fe200078e0200 */
[----:B------:R-:W-:Y:S02]  /*0a60*/  IADD3 R16, PT, PT, R19, 0x2, RZ ;  /* 0x0000000213107810 */ /* 0x000fe40007ffe0ff */
[----:B------:R-:W-:-:S07]  /*0a70*/  @!P4 LOP3.LUT R21, RZ, R0, RZ, 0x33, !PT ;  /* 0x00000000ff15c212 */ /* 0x000fce00078e33ff */
.L_x_153:
[----:B------:R-:W0:Y:S01]  /*0a80*/  LDC R3, c[0x0][0x3c4] ;  /* 0x0000f100ff037b82 */ /* 0x000e220000000800 */
[-C--:B------:R-:W-:Y:S01]  /*0a90*/  IADD3 R2, PT, PT, R21, R25.reuse, RZ ;  /* 0x0000001915027210 */ /* 0x080fe20007ffe0ff */
[----:B------:R-:W-:Y:S01]  /*0aa0*/  BSSY.RECONVERGENT B3, `(.L_x_73) ;  /* 0x0000052000037945 */ /* 0x000fe20003800200 */
[----:B------:R-:W-:Y:S02]  /*0ab0*/  LOP3.LUT P4, RZ, R25, R28, RZ, 0xfc, !PT ;  /* 0x0000001c19ff7212 */ /* 0x000fe4000788fcff */
[----:B------:R-:W-:-:S05]  /*0ac0*/  I2FP.F32.S32 R12, R25 ;  /* 0x00000019000c7245 */ /* 0x000fca0000201400 */
[----:B------:R-:W-:-:S04]  /*0ad0*/  FMUL R12, R12, 4.9999999696126451454e-09 ;  /* 0x31abcc770c0c7820 */ /* 0x000fc80000400000 */
[----:B------:R-:W-:Y:S01]  /*0ae0*/  FMUL R11, R12, R12 ;  /* 0x0000000c0c0b7220 */ /* 0x000fe20000400000 */
[----:B0-----:R-:W-:-:S04]  /*0af0*/  ISETP.GE.AND P3, PT, R2, R3, PT ;  /* 0x000000030200720c */ /* 0x001fc80003f66270 */
[----:B------:R-:W-:-:S04]  /*0b00*/  ISETP.LT.OR P3, PT, R2, RZ, P3 ;  /* 0x000000ff0200720c */ /* 0x000fc80001f61670 */
[----:B------:R-:W-:-:S13]  /*0b10*/  PLOP3.LUT P4, PT, P4, P3, P2, 0xef, 0x0 ;  /* 0x000000000000781c */ /* 0x000fda0002787d27 */
[----:B------:R-:W-:Y:S05]  /*0b20*/  @P4 BRA `(.L_x_74) ;  /* 0x0000000400244947 */ /* 0x000fea0003800000 */
[----:B------:R-:W0:Y:S01]  /*0b30*/  LDC.64 R4, c[0x0][0x3b8] ;  /* 0x0000ee00ff047b82 */ /* 0x000e220000000a00 */
[----:B------:R-:W-:-:S04]  /*0b40*/  IMAD R3, R19, R3, R2 ;  /* 0x0000000313037224 */ /* 0x000fc800078e0202 */
[----:B0-----:R-:W-:-:S05]  /*0b50*/  IMAD.WIDE R4, R3, 0x4, R4 ;  /* 0x0000000403047825 */ /* 0x001fca00078e0204 */
[----:B------:R-:W2:Y:S02]  /*0b60*/  LDG.E.CONSTANT R6, desc[UR4][R4.64] ;  /* 0x0000000404067981 */ /* 0x000ea4000c1e9900 */
[----:B--2---:R-:W-:-:S13]  /*0b70*/  FSETP.GEU.AND P4, PT, |R6|, 0.0099999997764825820923, PT ;  /* 0x3c23d70a0600780b */ /* 0x004fda0003f8e200 */
[----:B------:R-:W-:Y:S05]  /*0b80*/  @!P4 BRA `(.L_x_74) ;  /* 0x00000004000cc947 */ /* 0x000fea0003800000 */
[----:B------:R-:W-:Y:S01]  /*0b90*/  FFMA R3, R24, R24, R11 ;  /* 0x0000001818037223 */ /* 0x000fe2000000000b */
[----:B------:R-:W-:Y:S03]  /*0ba0*/  BSSY.RECONVERGENT B1, `(.L_x_75) ;  /* 0x000000e000017945 */ /* 0x000fe60003800200 */
[----:B------:R0:W1:Y:S01]  /*0bb0*/  MUFU.RSQ R0, R3 ;  /* 0x0000000300007308 */ /* 0x0000620000001400 */
[----:B------:R-:W-:-:S04]  /*0bc0*/  IADD3 R4, PT, PT, R3, -0xd000000, RZ ;  /* 0xf300000003047810 */ /* 0x000fc80007ffe0ff */
[----:B------:R-:W-:-:S13]  /*0bd0*/  ISETP.GT.U32.AND P4, PT, R4, 0x727fffff, PT ;  /* 0x727fffff0400780c */ /* 0x000fda0003f84070 */
[----:B01----:R-:W-:Y:S05]  /*0be0*/  @!P4 BRA `(.L_x_76) ;  /* 0x000000000014c947 */ /* 0x003fea0003800000 */
[----:B------:R-:W-:Y:S01]  /*0bf0*/  IMAD.MOV.U32 R0, RZ, RZ, R3 ;  /* 0x000000ffff007224 */ /* 0x000fe200078e0003 */
[----:B------:R-:W-:-:S07]  /*0c00*/  MOV R36, 0xc20 ;  /* 0x00000c2000247802 */ /* 0x000fce0000000f00 */
[----:B------:R-:W-:Y:S05]  /*0c10*/  CALL.REL.NOINC `($__internal_4_$__cuda_sm20_sqrt_rn_f32_slowpath) ;  /* 0x0000002400507944 */ /* 0x000fea0003c00000 */
[----:B------:R-:W-:Y:S01]  /*0c20*/  MOV R4, R35 ;  /* 0x0000002300047202 */ /* 0x000fe20000000f00 */
[----:B------:R-:W-:Y:S06]  /*0c30*/  BRA `(.L_x_77) ;  /* 0x0000000000107947 */ /* 0x000fec0003800000 */
.L_x_76:
[----:B------:R-:W-:Y:S01]  /*0c40*/  FMUL.FTZ R4, R3, R0 ;  /* 0x0000000003047220 */ /* 0x000fe20000410000 */
[----:B------:R-:W-:-:S03]  /*0c50*/  FMUL.FTZ R0, R0, 0.5 ;  /* 0x3f00000000007820 */ /* 0x000fc60000410000 */
[----:B------:R-:W-:-:S04]  /*0c60*/  FFMA R3, -R4, R4, R3 ;  /* 0x0000000404037223 */ /* 0x000fc80000000103 */
[----:B------:R-:W-:-:S07]  /*0c70*/  FFMA R4, R3, R0, R4 ;  /* 0x0000000003047223 */ /* 0x000fce0000000004 */
.L_x_77:
[----:B------:R-:W-:Y:S05]  /*0c80*/  BSYNC.RECONVERGENT B1 ;  /* 0x0000000000017941 */ /* 0x000fea0003800200 */
.L_x_75:
[----:B------:R-:W-:-:S13]  /*0c90*/  FSETP.GEU.AND P4, PT, R4, 9.9999997171806853657e-10, PT ;  /* 0x3089705f0400780b */ /* 0x000fda0003f8e000 */
[----:B------:R-:W-:Y:S05]  /*0ca0*/  @!P4 BRA `(.L_x_74) ;  /* 0x0000000000c4c947 */ /* 0x000fea0003800000 */
[----:B------:R-:W-:Y:S01]  /*0cb0*/  FMUL R3, R4, R4 ;  /* 0x0000000404037220 */ /* 0x000fe20000400000 */
[----:B------:R-:W-:Y:S01]  /*0cc0*/  FMUL R0, R33, R6 ;  /* 0x0000000621007220 */ /* 0x000fe20000400000 */
[----:B------:R-:W-:Y:S02]  /*0cd0*/  BSSY.RECONVERGENT B4, `(.L_x_78) ;  /* 0x000000e000047945 */ /* 0x000fe40003800200 */
[----:B------:R-:W-:-:S04]  /*0ce0*/  FMUL R7, R3, R4 ;  /* 0x0000000403077220 */ /* 0x000fc80000400000 */
[----:B------:R-:W0:Y:S08]  /*0cf0*/  MUFU.RCP R3, R7 ;  /* 0x0000000700037308 */ /* 0x000e300000001000 */
[----:B------:R-:W1:Y:S01]  /*0d00*/  FCHK P4, R0, R7 ;  /* 0x0000000700007302 */ /* 0x000e620000080000 */
[----:B0-----:R-:W-:-:S04]  /*0d10*/  FFMA R8, -R7, R3, 1 ;  /* 0x3f80000007087423 */ /* 0x001fc80000000103 */
[----:B------:R-:W-:-:S04]  /*0d20*/  FFMA R3, R3, R8, R3 ;  /* 0x0000000803037223 */ /* 0x000fc80000000003 */
[----:B------:R-:W-:-:S04]  /*0d30*/  FFMA R6, R0, R3, RZ ;  /* 0x0000000300067223 */ /* 0x000fc800000000ff */
[----:B------:R-:W-:-:S04]  /*0d40*/  FFMA R5, -R7, R6, R0 ;  /* 0x0000000607057223 */ /* 0x000fc80000000100 */
[----:B------:R-:W-:Y:S01]  /*0d50*/  FFMA R5, R3, R5, R6 ;  /* 0x0000000503057223 */ /* 0x000fe20000000006 */
[----:B-1----:R-:W-:Y:S06]  /*0d60*/  @!P4 BRA `(.L_x_79) ;  /* 0x000000000010c947 */ /* 0x002fec0003800000 */
[----:B------:R-:W-:Y:S02]  /*0d70*/  MOV R3, R7 ;  /* 0x0000000700037202 */ /* 0x000fe40000000f00 */
[----:B------:R-:W-:-:S07]  /*0d80*/  MOV R36, 0xda0 ;  /* 0x00000da000247802 */ /* 0x000fce0000000f00 */
[----:B------:R-:W-:Y:S05]  /*0d90*/  CALL.REL.NOINC `($__internal_5_$__cuda_sm3x_div_rn_noftz_f32_slowpath) ;  /* 0x0000002400447944 */ /* 0x000fea0003c00000 */
[----:B------:R-:W-:-:S07]  /*0da0*/  MOV R5, R0 ;  /* 0x0000000000057202 */ /* 0x000fce0000000f00 */
.L_x_79:
[----:B------:R-:W-:Y:S05]  /*0db0*/  BSYNC.RECONVERGENT B4 ;  /* 0x0000000000047941 */ /* 0x000fea0003800200 */
.L_x_78:
[----:B------:R-:W0:Y:S01]  /*0dc0*/  MUFU.RCP R3, R4 ;  /* 0x0000000400037308 */ /* 0x000e220000001000 */
[----:B------:R-:W-:Y:S01]  /*0dd0*/  FMUL R0, R12, R5 ;  /* 0x000000050c007220 */ /* 0x000fe20000400000 */
[----:B------:R-:W-:Y:S06]  /*0de0*/  BSSY.RECONVERGENT B4, `(.L_x_80) ;  /* 0x000000c000047945 */ /* 0x000fec0003800200 */
[----:B------:R-:W1:Y:S01]  /*0df0*/  FCHK P4, R0, R4 ;  /* 0x0000000400007302 */ /* 0x000e620000080000 */
[----:B0-----:R-:W-:-:S04]  /*0e00*/  FFMA R6, R3, -R4, 1 ;  /* 0x3f80000003067423 */ /* 0x001fc80000000804 */
[----:B------:R-:W-:-:S04]  /*0e10*/  FFMA R3, R3, R6, R3 ;  /* 0x0000000603037223 */ /* 0x000fc80000000003 */
[----:B------:R-:W-:-:S04]  /*0e20*/  FFMA R7, R0, R3, RZ ;  /* 0x0000000300077223 */ /* 0x000fc800000000ff */
[----:B------:R-:W-:-:S04]  /*0e30*/  FFMA R6, R7, -R4, R0 ;  /* 0x8000000407067223 */ /* 0x000fc80000000000 */
[----:B------:R-:W-:Y:S01]  /*0e40*/  FFMA R6, R3, R6, R7 ;  /* 0x0000000603067223 */ /* 0x000fe20000000007 */
[----:B-1----:R-:W-:Y:S06]  /*0e50*/  @!P4 BRA `(.L_x_81) ;  /* 0x000000000010c947 */ /* 0x002fec0003800000 */
[----:B------:R-:W-:Y:S01]  /*0e60*/  IMAD.MOV.U32 R3, RZ, RZ, R4 ;  /* 0x000000ffff037224 */ /* 0x000fe200078e0004 */
[----:B------:R-:W-:-:S07]  /*0e70*/  MOV R36, 0xe90 ;  /* 0x00000e9000247802 */ /* 0x000fce0000000f00 */
[----:B------:R-:W-:Y:S05]  /*0e80*/  CALL.REL.NOINC `($__internal_5_$__cuda_sm3x_div_rn_noftz_f32_slowpath) ;  /* 0x0000002400087944 */ /* 0x000fea0003c00000 */
[----:B------:R-:W-:-:S07]  /*0e90*/  MOV R6, R0 ;  /* 0x0000000000067202 */ /* 0x000fce0000000f00 */
.L_x_81:
[----:B------:R-:W-:Y:S05]  /*0ea0*/  BSYNC.RECONVERGENT B4 ;  /* 0x0000000000047941 */ /* 0x000fea0003800200 */
.L_x_80:
[----:B------:R-:W0:Y:S01]  /*0eb0*/  MUFU.RCP R3, R4 ;  /* 0x0000000400037308 */ /* 0x000e220000001000 */
[----:B------:R-:W-:Y:S01]  /*0ec0*/  FMUL R5, R24, R5 ;  /* 0x0000000518057220 */ /* 0x000fe20000400000 */
[----:B------:R-:W-:Y:S01]  /*0ed0*/  BSSY.RECONVERGENT B4, `(.L_x_82) ;  /* 0x000000d000047945 */ /* 0x000fe20003800200 */
[----:B------:R-:W-:-:S05]  /*0ee0*/  FADD R29, R29, R6 ;  /* 0x000000061d1d7221 */ /* 0x000fca0000000000 */
[----:B------:R-:W1:Y:S01]  /*0ef0*/  FCHK P4, R5, R4 ;  /* 0x0000000405007302 */ /* 0x000e620000080000 */
[----:B0-----:R-:W-:-:S04]  /*0f00*/  FFMA R0, R3, -R4, 1 ;  /* 0x3f80000003007423 */ /* 0x001fc80000000804 */
[----:B------:R-:W-:-:S04]  /*0f10*/  FFMA R0, R3, R0, R3 ;  /* 0x0000000003007223 */ /* 0x000fc80000000003 */
[----:B------:R-:W-:-:S04]  /*0f20*/  FFMA R3, R0, R5, RZ ;  /* 0x0000000500037223 */ /* 0x000fc800000000ff */
[----:B------:R-:W-:-:S04]  /*0f30*/  FFMA R8, R3, -R4, R5 ;  /* 0x8000000403087223 */ /* 0x000fc80000000005 */
[----:B------:R-:W-:Y:S01]  /*0f40*/  FFMA R0, R0, R8, R3 ;  /* 0x0000000800007223 */ /* 0x000fe20000000003 */
[----:B-1----:R-:W-:Y:S06]  /*0f50*/  @!P4 BRA `(.L_x_83) ;  /* 0x000000000010c947 */ /* 0x002fec0003800000 */
[----:B------:R-:W-:Y:S02]  /*0f60*/  MOV R0, R5 ;  /* 0x0000000500007202 */ /* 0x000fe40000000f00 */
[----:B------:R-:W-:Y:S02]  /*0f70*/  MOV R3, R4 ;  /* 0x0000000400037202 */ /* 0x000fe40000000f00 */
[----:B------:R-:W-:-:S07]  /*0f80*/  MOV R36, 0xfa0 ;  /* 0x00000fa000247802 */ /* 0x000fce0000000f00 */
[----:B------:R-:W-:Y:S05]  /*0f90*/  CALL.REL.NOINC `($__internal_5_$__cuda_sm3x_div_rn_noftz_f32_slowpath) ;  /* 0x0000002000c47944 */ /* 0x000fea0003c00000 */
.L_x_83:
[----:B------:R-:W-:Y:S05]  /*0fa0*/  BSYNC.RECONVERGENT B4 ;  /* 0x0000000000047941 */ /* 0x000fea0003800200 */
.L_x_82:
[----:B------:R-:W-:-:S07]  /*0fb0*/  FADD R27, R27, R0 ;  /* 0x000000001b1b7221 */ /* 0x000fce0000000000 */
.L_x_74:
[----:B------:R-:W-:Y:S05]  /*0fc0*/  BSYNC.RECONVERGENT B3 ;  /* 0x0000000000037941 */ /* 0x000fea0003800200 */
.L_x_73:
[----:B------:R-:W-:Y:S01]  /*0fd0*/  LOP3.LUT R0, R32, 0x1, RZ, 0xc0, !PT ;  /* 0x0000000120007812 */ /* 0x000fe200078ec0ff */
[----:B------:R-:W-:Y:S03]  /*0fe0*/  BSSY.RECONVERGENT B3, `(.L_x_84) ;  /* 0x00000a1000037945 */ /* 0x000fe60003800200 */
[----:B------:R-:W-:Y:S01]  /*0ff0*/  ISETP.NE.U32.AND P4, PT, R0, 0x1, PT ;  /* 0x000000010000780c */ /* 0x000fe20003f85070 */
[----:B------:R-:W-:-:S12]  /*1000*/  IMAD.MOV.U32 R0, RZ, RZ, R30 ;  /* 0x000000ffff007224 */ /* 0x000fd800078e001e */
[----:B------:R-:W-:Y:S05]  /*1010*/  @P4 BRA `(.L_x_85) ;  /* 0x0000000800744947 */ /* 0x000fea0003800000 */
[----:B------:R-:W-:Y:S01]  /*1020*/  LOP3.LUT P4, RZ, R30, R25, RZ, 0xfc, !PT ;  /* 0x000000191eff7212 */ /* 0x000fe2000788fcff */
[----:B------:R-:W-:Y:S03]  /*1030*/  BSSY.RECONVERGENT B4, `(.L_x_86) ;  /* 0x000004c000047945 */ /* 0x000fe60003800200 */
[----:B------:R-:W-:-:S13]  /*1040*/  PLOP3.LUT P4, PT, P4, P3, P0, 0xef, 0x0 ;  /* 0x000000000000781c */ /* 0x000fda0002787d07 */
[----:B------:R-:W-:Y:S05]  /*1050*/  @P4 BRA `(.L_x_87) ;  /* 0x0000000400244947 */ /* 0x000fea0003800000 */
[----:B------:R-:W0:Y:S01]  /*1060*/  LDC.64 R4, c[0x0][0x3b8] ;  /* 0x0000ee00ff047b82 */ /* 0x000e220000000a00 */
[----:B------:R-:W-:-:S05]  /*1070*/  IADD3 R3, PT, PT, R13, R2, RZ ;  /* 0x000000020d037210 */ /* 0x000fca0007ffe0ff */
[----:B0-----:R-:W-:-:S05]  /*1080*/  IMAD.WIDE R4, R3, 0x4, R4 ;  /* 0x0000000403047825 */ /* 0x001fca00078e0204 */
[----:B------:R-:W2:Y:S02]  /*1090*/  LDG.E.CONSTANT R6, desc[UR4][R4.64] ;  /* 0x0000000404067981 */ /* 0x000ea4000c1e9900 */
[----:B--2---:R-:W-:-:S13]  /*10a0*/  FSETP.GEU.AND P4, PT, |R6|, 0.0099999997764825820923, PT ;  /* 0x3c23d70a0600780b */ /* 0x004fda0003f8e200 */
[----:B------:R-:W-:Y:S05]  /*10b0*/  @!P4 BRA `(.L_x_87) ;  /* 0x00000004000cc947 */ /* 0x000fea0003800000 */
[----:B------:R-:W-:Y:S01]  /*10c0*/  FADD R3, R20, R11 ;  /* 0x0000000b14037221 */ /* 0x000fe20000000000 */
[----:B------:R-:W-:Y:S03]  /*10d0*/  BSSY.RECONVERGENT B1, `(.L_x_88) ;  /* 0x000000e000017945 */ /* 0x000fe60003800200 */
[----:B------:R0:W1:Y:S01]  /*10e0*/  MUFU.RSQ R0, R3 ;  /* 0x0000000300007308 */ /* 0x0000620000001400 */
[----:B------:R-:W-:-:S04]  /*10f0*/  IADD3 R4, PT, PT, R3, -0xd000000, RZ ;  /* 0xf300000003047810 */ /* 0x000fc80007ffe0ff */
[----:B------:R-:W-:-:S13]  /*1100*/  ISETP.GT.U32.AND P4, PT, R4, 0x727fffff, PT ;  /* 0x727fffff0400780c */ /* 0x000fda0003f84070 */
[----:B01----:R-:W-:Y:S05]  /*1110*/  @!P4 BRA `(.L_x_89) ;  /* 0x000000000014c947 */ /* 0x003fea0003800000 */
[----:B------:R-:W-:Y:S02]  /*1120*/  MOV R0, R3 ;  /* 0x0000000300007202 */ /* 0x000fe40000000f00 */
[----:B------:R-:W-:-:S07]  /*1130*/  MOV R36, 0x1150 ;  /* 0x0000115000247802 */ /* 0x000fce0000000f00 */
[----:B------:R-:W-:Y:S05]  /*1140*/  CALL.REL.NOINC `($__internal_4_$__cuda_sm20_sqrt_rn_f32_slowpath) ;  /* 0x0000002000047944 */ /* 0x000fea0003c00000 */
[----:B------:R-:W-:Y:S01]  /*1150*/  IMAD.MOV.U32 R4, RZ, RZ, R35 ;  /* 0x000000ffff047224 */ /* 0x000fe200078e0023 */
[----:B------:R-:W-:Y:S06]  /*1160*/  BRA `(.L_x_90) ;  /* 0x0000000000107947 */ /* 0x000fec0003800000 */
.L_x_89:
[----:B------:R-:W-:Y:S01]  /*1170*/  FMUL.FTZ R4, R3, R0 ;  /* 0x0000000003047220 */ /* 0x000fe20000410000 */
[----:B------:R-:W-:-:S03]  /*1180*/  FMUL.FTZ R0, R0, 0.5 ;  /* 0x3f00000000007820 */ /* 0x000fc60000410000 */
[----:B------:R-:W-:-:S04]  /*1190*/  FFMA R3, -R4, R4, R3 ;  /* 0x0000000404037223 */ /* 0x000fc80000000103 */
[----:B------:R-:W-:-:S07]  /*11a0*/  FFMA R4, R3, R0, R4 ;  /* 0x0000000003047223 */ /* 0x000fce0000000004 */
.L_x_90:
[----:B------:R-:W-:Y:S05]  /*11b0*/  BSYNC.RECONVERGENT B1 ;  /* 0x0000000000017941 */ /* 0x000fea0003800200 */
.L_x_88:
        /* <DEDUP_REMOVED lines=18> */
.L_x_92:
[----:B------:R-:W-:Y:S05]  /*12e0*/  BSYNC.RECONVERGENT B5 ;  /* 0x0000000000057941 */ /* 0x000fea0003800200 */
.L_x_91:
        /* <DEDUP_REMOVED lines=11> */
[----:B------:R-:W-:-:S07]  /*13a0*/  MOV R36, 0x13c0 ;  /* 0x000013c000247802 */ /* 0x000fce0000000f00 */
[----:B------:R-:W-:Y:S05]  /*13b0*/  CALL.REL.NOINC `($__internal_5_$__cuda_sm3x_div_rn_noftz_f32_slowpath) ;  /* 0x0000001c00bc7944 */ /* 0x000fea0003c00000 */
[----:B------:R-:W-:-:S07]  /*13c0*/  IMAD.MOV.U32 R6, RZ, RZ, R0 ;  /* 0x000000ffff067224 */ /* 0x000fce00078e0000 */
.L_x_94:
[----:B------:R-:W-:Y:S05]  /*13d0*/  BSYNC.RECONVERGENT B5 ;  /* 0x0000000000057941 */ /* 0x000fea0003800200 */
.L_x_93:
        /* <DEDUP_REMOVED lines=15> */
.L_x_96:
[----:B------:R-:W-:Y:S05]  /*14d0*/  BSYNC.RECONVERGENT B5 ;  /* 0x0000000000057941 */ /* 0x000fea0003800200 */
.L_x_95:
[----:B------:R-:W-:-:S07]  /*14e0*/  FADD R27, R27, R0 ;  /* 0x000000001b1b7221 */ /* 0x000fce0000000000 */
.L_x_87:
[----:B------:R-:W-:Y:S05]  /*14f0*/  BSYNC.RECONVERGENT B4 ;  /* 0x0000000000047941 */ /* 0x000fea0003800200 */
.L_x_86:
[----:B------:R-:W-:Y:S02]  /*1500*/  PLOP3.LUT P4, PT, P3, P1, PT, 0xf8, 0x8f ;  /* 0x00000000008f781c */ /* 0x000fe40001f83f70 */
[----:B------:R-:W-:-:S11]  /*1510*/  MOV R0, R26 ;  /* 0x0000001a00007202 */ /* 0x000fd60000000f00 */
[----:B------:R-:W-:Y:S05]  /*1520*/  @P4 BRA `(.L_x_85) ;  /* 0x0000000400304947 */ /* 0x000fea0003800000 */
[----:B------:R-:W0:Y:S01]  /*1530*/  LDC.64 R4, c[0x0][0x3b8] ;  /* 0x0000ee00ff047b82 */ /* 0x000e220000000a00 */
[----:B------:R-:W1:Y:S02]  /*1540*/  LDCU UR6, c[0x0][0x3c4] ;  /* 0x00007880ff0677ac */ /* 0x000e640008000800 */
[----:B-1----:R-:W-:-:S04]  /*1550*/  IMAD R3, R16, UR6, R2 ;  /* 0x0000000610037c24 */ /* 0x002fc8000f8e0202 */
[----:B0-----:R-:W-:-:S06]  /*1560*/  IMAD.WIDE R4, R3, 0x4, R4 ;  /* 0x0000000403047825 */ /* 0x001fcc00078e0204 */
[----:B------:R-:W2:Y:S01]  /*1570*/  LDG.E.CONSTANT R4, desc[UR4][R4.64] ;  /* 0x0000000404047981 */ /* 0x000ea2000c1e9900 */
[----:B------:R-:W-:Y:S01]  /*1580*/  IMAD.MOV.U32 R0, RZ, RZ, R26 ;  /* 0x000000ffff007224 */ /* 0x000fe200078e001a */
        /* <DEDUP_REMOVED lines=8> */
[----:B------:R-:W-:-:S07]  /*1610*/  MOV R36, 0x1630 ;  /* 0x0000163000247802 */ /* 0x000fce0000000f00 */
[----:B------:R-:W-:Y:S05]  /*1620*/  CALL.REL.NOINC `($__internal_4_$__cuda_sm20_sqrt_rn_f32_slowpath) ;  /* 0x0000001800cc7944 */ /* 0x000fea0003c00000 */
[----:B------:R-:W-:Y:S01]  /*1630*/  MOV R5, R35 ;  /* 0x0000002300057202 */ /* 0x000fe20000000f00 */
[----:B------:R-:W-:Y:S06]  /*1640*/  BRA `(.L_x_99) ;  /* 0x0000000000107947 */ /* 0x000fec0003800000 */
.L_x_98:
[----:B------:R-:W-:Y:S01]  /*1650*/  FMUL.FTZ R5, R0, R3 ;  /* 0x0000000300057220 */ /* 0x000fe20000410000 */
[----:B------:R-:W-:-:S03]  /*1660*/  FMUL.FTZ R3, R3, 0.5 ;  /* 0x3f00000003037820 */ /* 0x000fc60000410000 */
[----:B------:R-:W-:-:S04]  /*1670*/  FFMA R0, -R5, R5, R0 ;  /* 0x0000000505007223 */ /* 0x000fc80000000100 */
[----:B------:R-:W-:-:S07]  /*1680*/  FFMA R5, R0, R3, R5 ;  /* 0x0000000300057223 */ /* 0x000fce0000000005 */
.L_x_99:
[----:B------:R-:W-:Y:S05]  /*1690*/  BSYNC.RECONVERGENT B1 ;  /* 0x0000000000017941 */ /* 0x000fea0003800200 */
.L_x_97:
[----:B------:R-:W-:Y:S02]  /*16a0*/  FSETP.GEU.AND P4, PT, R5, 9.9999997171806853657e-10, PT ;  /* 0x3089705f0500780b */ /* 0x000fe40003f8e000 */
[----:B------:R-:W-:-:S11]  /*16b0*/  MOV R0, R26 ;  /* 0x0000001a00007202 */ /* 0x000fd60000000f00 */
[----:B------:R-:W-:Y:S05]  /*16c0*/  @!P4 BRA `(.L_x_85) ;  /* 0x0000000000c8c947 */ /* 0x000fea0003800000 */
[-C--:B------:R-:W-:Y:S01]  /*16d0*/  FMUL R0, R5, R5.reuse ;  /* 0x0000000505007220 */ /* 0x080fe20000400000 */
[----:B------:R-:W-:Y:S03]  /*16e0*/  BSSY.RECONVERGENT B4, `(.L_x_100) ;  /* 0x000000f000047945 */ /* 0x000fe60003800200 */
[----:B------:R-:W-:Y:S01]  /*16f0*/  FMUL R7, R0, R5 ;  /* 0x0000000500077220 */ /* 0x000fe20000400000 */
[----:B------:R-:W-:-:S03]  /*1700*/  FMUL R0, R33, R4 ;  /* 0x0000000421007220 */ /* 0x000fc60000400000 */
        /* <DEDUP_REMOVED lines=8> */
[----:B------:R-:W-:Y:S01]  /*1790*/  IMAD.MOV.U32 R3, RZ, RZ, R7 ;  /* 0x000000ffff037224 */ /* 0x000fe200078e0007 */
[----:B------:R-:W-:-:S07]  /*17a0*/  MOV R36, 0x17c0 ;  /* 0x000017c000247802 */ /* 0x000fce0000000f00 */
[----:B------:R-:W-:Y:S05]  /*17b0*/  CALL.REL.NOINC `($__internal_5_$__cuda_sm3x_div_rn_noftz_f32_slowpath) ;  /* 0x0000001800bc7944 */ /* 0x000fea0003c00000 */
[----:B------:R-:W-:-:S07]  /*17c0*/  MOV R4, R0 ;  /* 0x0000000000047202 */ /* 0x000fce0000000f00 */
.L_x_101:
[----:B------:R-:W-:Y:S05]  /*17d0*/  BSYNC.RECONVERGENT B4 ;  /* 0x0000000000047941 */ /* 0x000fea0003800200 */
.L_x_100:
        /* <DEDUP_REMOVED lines=13> */
[----:B------:R-:W-:-:S07]  /*18b0*/  MOV R6, R0 ;  /* 0x0000000000067202 */ /* 0x000fce0000000f00 */
.L_x_103:
[----:B------:R-:W-:Y:S05]  /*18c0*/  BSYNC.RECONVERGENT B4 ;  /* 0x0000000000047941 */ /* 0x000fea0003800200 */
.L_x_102:
        /* <DEDUP_REMOVED lines=12> */
[----:B------:R-:W-:Y:S02]  /*1990*/  MOV R3, R5 ;  /* 0x0000000500037202 */ /* 0x000fe40000000f00 */
[----:B------:R-:W-:-:S07]  /*19a0*/  MOV R36, 0x19c0 ;  /* 0x000019c000247802 */ /* 0x000fce0000000f00 */
[----:B------:R-:W-:Y:S05]  /*19b0*/  CALL.REL.NOINC `($__internal_5_$__cuda_sm3x_div_rn_noftz_f32_slowpath) ;  /* 0x00000018003c7944 */ /* 0x000fea0003c00000 */
.L_x_105:
[----:B------:R-:W-:Y:S05]  /*19c0*/  BSYNC.RECONVERGENT B4 ;  /* 0x0000000000047941 */ /* 0x000fea0003800200 */
.L_x_104:
[----:B------:R-:W-:Y:S01]  /*19d0*/  FADD R27, R27, R0 ;  /* 0x000000001b1b7221 */ /* 0x000fe20000000000 */
[----:B------:R-:W-:-:S07]  /*19e0*/  MOV R0, R26 ;  /* 0x0000001a00007202 */ /* 0x000fce0000000f00 */
.L_x_85:
[----:B------:R-:W-:Y:S05]  /*19f0*/  BSYNC.RECONVERGENT B3 ;  /* 0x0000000000037941 */ /* 0x000fea0003800200 */
.L_x_84:
[----:B------:R-:W-:Y:S01]  /*1a00*/  ISETP.GE.U32.AND P4, PT, R32, 0x2, PT ;  /* 0x000000022000780c */ /* 0x000fe20003f86070 */
[----:B------:R-:W-:-:S12]  /*1a10*/  BSSY.RECONVERGENT B3, `(.L_x_106) ;  /* 0x0000166000037945 */ /* 0x000fd80003800200 */
[----:B------:R-:W-:Y:S05]  /*1a20*/  @!P4 BRA `(.L_x_107) ;  /* 0x000000140090c947 */ /* 0x000fea0003800000 */
[----:B------:R-:W0:Y:S01]  /*1a30*/  LDCU UR6, c[0x0][0x3c4] ;  /* 0x00007880ff0677ac */ /* 0x000e220008000800 */
[-C--:B------:R-:W-:Y:S01]  /*1a40*/  IADD3 R3, PT, PT, R15, R0.reuse, RZ ;  /* 0x000000000f037210 */ /* 0x080fe20007ffe0ff */
[----:B------:R-:W-:Y:S01]  /*1a50*/  IMAD.IADD R9, R14, 0x1, R0 ;  /* 0x000000010e097824 */ /* 0x000fe200078e0200 */
[-C--:B------:R-:W-:Y:S02]  /*1a60*/  IADD3 R5, PT, PT, R17, R0.reuse, RZ ;  /* 0x0000000011057210 */ /* 0x080fe40007ffe0ff */
[----:B------:R-:W-:Y:S02]  /*1a70*/  IADD3 R7, PT, PT, R3, 0x1, RZ ;  /* 0x0000000103077810 */ /* 0x000fe40007ffe0ff */
[----:B------:R-:W-:Y:S02]  /*1a80*/  IADD3 R6, PT, PT, R0, 0x1, RZ ;  /* 0x0000000100067810 */ /* 0x000fe40007ffe0ff */
[----:B------:R-:W-:Y:S01]  /*1a90*/  IADD3 R4, PT, PT, R31, R0, RZ ;  /* 0x000000001f047210 */ /* 0x000fe20007ffe0ff */
[----:B0-----:R-:W-:-:S02]  /*1aa0*/  IMAD R8, R5, UR6, R2 ;  /* 0x0000000605087c24 */ /* 0x001fc4000f8e0202 */
[--C-:B------:R-:W-:Y:S02]  /*1ab0*/  IMAD R10, R3, UR6, R2.reuse ;  /* 0x00000006030a7c24 */ /* 0x100fe4000f8e0202 */
[--C-:B------:R-:W-:Y:S02]  /*1ac0*/  IMAD R9, R9, UR6, R2.reuse ;  /* 0x0000000609097c24 */ /* 0x100fe4000f8e0202 */
[----:B------:R-:W-:Y:S02]  /*1ad0*/  IMAD R7, R7, UR6, R2 ;  /* 0x0000000607077c24 */ /* 0x000fe4000f8e0202 */
[----:B------:R-:W-:-:S07]  /*1ae0*/  IMAD.IADD R5, R0, 0x1, -R32 ;  /* 0x0000000100057824 */ /* 0x000fce00078e0a20 */
.L_x_152:
[----:B------:R-:W0:Y:S01]  /*1af0*/  LDCU UR6, c[0x0][0x3c8] ;  /* 0x00007900ff0677ac */ /* 0x000e220008000800 */
[----:B------:R-:W-:Y:S01]  /*1b00*/  IADD3 R0, PT, PT, R6, -0x1, RZ ;  /* 0xffffffff06007810 */ /* 0x000fe20007ffe0ff */
[----:B------:R-:W-:Y:S03]  /*1b10*/  BSSY.RECONVERGENT B4, `(.L_x_108) ;  /* 0x0000050000047945 */ /* 0x000fe60003800200 */
[----:B------:R-:W-:Y:S02]  /*1b20*/  LOP3.LUT P5, RZ, R0, R25, RZ, 0xfc, !PT ;  /* 0x0000001900ff7212 */ /* 0x000fe400078afcff */
[----:B0-----:R-:W-:-:S04]  /*1b30*/  ISETP.GE.AND P4, PT, R4, UR6, PT ;  /* 0x0000000604007c0c */ /* 0x001fc8000bf86270 */
[----:B------:R-:W-:-:S04]  /*1b40*/  ISETP.LT.OR P4, PT, R4, RZ, P4 ;  /* 0x000000ff0400720c */ /* 0x000fc80002781670 */
[----:B------:R-:W-:-:S13]  /*1b50*/  PLOP3.LUT P4, PT, P5, P3, P4, 0xef, 0x0 ;  /* 0x000000000000781c */ /* 0x000fda0002f87d47 */
[----:B------:R-:W-:Y:S05]  /*1b60*/  @P4 BRA `(.L_x_109) ;  /* 0x0000000400284947 */ /* 0x000fea0003800000 */
[----:B------:R-:W0:Y:S02]  /*1b70*/  LDC.64 R2, c[0x0][0x3b8] ;  /* 0x0000ee00ff027b82 */ /* 0x000e240000000a00 */
[----:B0-----:R-:W-:-:S05]  /*1b80*/  IMAD.WIDE R2, R8, 0x4, R2 ;  /* 0x0000000408027825 */ /* 0x001fca00078e0202 */
[----:B------:R-:W2:Y:S02]  /*1b90*/  LDG.E.CONSTANT R44, desc[UR4][R2.64] ;  /* 0x00000004022c7981 */ /* 0x000ea4000c1e9900 */
[----:B--2---:R-:W-:-:S13]  /*1ba0*/  FSETP.GEU.AND P4, PT, |R44|, 0.0099999997764825820923, PT ;  /* 0x3c23d70a2c00780b */ /* 0x004fda0003f8e200 */
[----:B------:R-:W-:Y:S05]  /*1bb0*/  @!P4 BRA `(.L_x_109) ;  /* 0x000000040014c947 */ /* 0x000fea0003800000 */
[----:B------:R-:W-:Y:S01]  /*1bc0*/  I2FP.F32.S32 R2, R0 ;  /* 0x0000000000027245 */ /* 0x000fe20000201400 */
[----:B------:R-:W-:Y:S04]  /*1bd0*/  BSSY.RECONVERGENT B1, `(.L_x_110) ;  /* 0x0000010000017945 */ /* 0x000fe80003800200 */
[----:B------:R-:W-:-:S04]  /*1be0*/  FMUL R2, R2, 4.9999999696126451454e-09 ;  /* 0x31abcc7702027820 */ /* 0x000fc80000400000 */
[----:B------:R-:W-:-:S04]  /*1bf0*/  FFMA R3, R2, R2, R11 ;  /* 0x0000000202037223 */ /* 0x000fc8000000000b */
        /* <DEDUP_REMOVED lines=9> */
.L_x_111:
[----:B------:R-:W-:Y:S01]  /*1c90*/  FMUL.FTZ R42, R3, R0 ;  /* 0x00000000032a7220 */ /* 0x000fe20000410000 */
[----:B------:R-:W-:-:S03]  /*1ca0*/  FMUL.FTZ R0, R0, 0.5 ;  /* 0x3f00000000007820 */ /* 0x000fc60000410000 */
[----:B------:R-:W-:-:S04]  /*1cb0*/  FFMA R3, -R42, R42, R3 ;  /* 0x0000002a2a037223 */ /* 0x000fc80000000103 */
[----:B------:R-:W-:-:S07]  /*1cc0*/  FFMA R42, R3, R0, R42 ;  /* 0x00000000032a7223 */ /* 0x000fce000000002a */
.L_x_112:
[----:B------:R-:W-:Y:S05]  /*1cd0*/  BSYNC.RECONVERGENT B1 ;  /* 0x0000000000017941 */ /* 0x000fea0003800200 */
.L_x_110:
        /* <DEDUP_REMOVED lines=18> */
.L_x_114:
[----:B------:R-:W-:Y:S05]  /*1e00*/  BSYNC.RECONVERGENT B5 ;  /* 0x0000000000057941 */ /* 0x000fea0003800200 */
.L_x_113:
        /* <DEDUP_REMOVED lines=14> */
.L_x_116:
[----:B------:R-:W-:Y:S05]  /*1ef0*/  BSYNC.RECONVERGENT B5 ;  /* 0x0000000000057941 */ /* 0x000fea0003800200 */
.L_x_115:
        /* <DEDUP_REMOVED lines=15> */
.L_x_118:
[----:B------:R-:W-:Y:S05]  /*1ff0*/  BSYNC.RECONVERGENT B5 ;  /* 0x0000000000057941 */ /* 0x000fea0003800200 */
.L_x_117:
[----:B------:R-:W-:-:S07]  /*2000*/  FADD R27, R27, R0 ;  /* 0x000000001b1b7221 */ /* 0x000fce0000000000 */
.L_x_109:
[----:B------:R-:W-:Y:S05]  /*2010*/  BSYNC.RECONVERGENT B4 ;  /* 0x0000000000047941 */ /* 0x000fea0003800200 */
.L_x_108:
[----:B------:R-:W0:Y:S01]  /*2020*/  LDCU UR6, c[0x0][0x3c8] ;  /* 0x00007900ff0677ac */ /* 0x000e220008000800 */
[----:B------:R-:W-:Y:S01]  /*2030*/  VIADD R0, R4, 0x1 ;  /* 0x0000000104007836 */ /* 0x000fe20000000000 */
[C---:B------:R-:W-:Y:S01]  /*2040*/  LOP3.LUT P5, RZ, R6.reuse, R25, RZ, 0xfc, !PT ;  /* 0x0000001906ff7212 */ /* 0x040fe200078afcff */
[----:B------:R-:W-:Y:S01]  /*2050*/  BSSY.RECONVERGENT B4, `(.L_x_119) ;  /* 0x0000050000047945 */ /* 0x000fe20003800200 */
[----:B------:R-:W-:Y:S02]  /*2060*/  IADD3 R2, PT, PT, R6, 0x2, RZ ;  /* 0x0000000206027810 */ /* 0x000fe40007ffe0ff */
        /* <DEDUP_REMOVED lines=22> */
.L_x_122:
[----:B------:R-:W-:Y:S01]  /*21d0*/  FMUL.FTZ R42, R3, R0 ;  /* 0x00000000032a7220 */ /* 0x000fe20000410000 */
[----:B------:R-:W-:-:S03]  /*21e0*/  FMUL.FTZ R0, R0, 0.5 ;  /* 0x3f00000000007820 */ /* 0x000fc60000410000 */
[----:B------:R-:W-:-:S04]  /*21f0*/  FFMA R3, -R42, R42, R3 ;  /* 0x0000002a2a037223 */ /* 0x000fc80000000103 */
[----:B------:R-:W-:-:S07]  /*2200*/  FFMA R42, R3, R0, R42 ;  /* 0x00000000032a7223 */ /* 0x000fce000000002a */
.L_x_123:
[----:B------:R-:W-:Y:S05]  /*2210*/  BSYNC.RECONVERGENT B1 ;  /* 0x0000000000017941 */ /* 0x000fea0003800200 */
.L_x_121:
[----:B------:R-:W-:-:S13]  /*2220*/  FSETP.GEU.AND P4, PT, R42, 9.9999997171806853657e-10, PT ;  /* 0x3089705f2a00780b */ /* 0x000fda0003f8e000 */
[----:B------:R-:W-:Y:S05]  /*2230*/  @!P4 BRA `(.L_x_120) ;  /* 0x0000000000c4c947 */ /* 0x000fea0003800000 */
[-C--:B------:R-:W-:Y:S01]  /*2240*/  FMUL R3, R42, R42.reuse ;  /* 0x0000002a2a037220 */ /* 0x080fe20000400000 */
        /* <DEDUP_REMOVED lines=15> */
.L_x_125:
[----:B------:R-:W-:Y:S05]  /*2340*/  BSYNC.RECONVERGENT B5 ;  /* 0x0000000000057941 */ /* 0x000fea0003800200 */
.L_x_124:
        /* <DEDUP_REMOVED lines=14> */
.L_x_127:
[----:B------:R-:W-:Y:S05]  /*2430*/  BSYNC.RECONVERGENT B5 ;  /* 0x0000000000057941 */ /* 0x000fea0003800200 */
.L_x_126:
        /* <DEDUP_REMOVED lines=15> */
.L_x_129:
[----:B------:R-:W-:Y:S05]  /*2530*/  BSYNC.RECONVERGENT B5 ;  /* 0x0000000000057941 */ /* 0x000fea0003800200 */
.L_x_128:
[----:B------:R-:W-:-:S07]  /*2540*/  FADD R27, R27, R0 ;  /* 0x000000001b1b7221 */ /* 0x000fce0000000000 */
.L_x_120:
[----:B------:R-:W-:Y:S05]  /*2550*/  BSYNC.RECONVERGENT B4 ;  /* 0x0000000000047941 */ /* 0x000fea0003800200 */
.L_x_119:
[----:B------:R-:W0:Y:S01]  /*2560*/  LDCU UR6, c[0x0][0x3c8] ;  /* 0x00007900ff0677ac */ /* 0x000e220008000800 */
[----:B------:R-:W-:Y:S01]  /*2570*/  IADD3 R0, PT, PT, R4, 0x2, RZ ;  /* 0x0000000204007810 */ /* 0x000fe20007ffe0ff */
[----:B------:R-:W-:Y:S01]  /*2580*/  VIADD R44, R6, 0x1 ;  /* 0x00000001062c7836 */ /* 0x000fe20000000000 */
[----:B------:R-:W-:Y:S04]  /*2590*/  BSSY.RECONVERGENT B4, `(.L_x_130) ;  /* 0x0000050000047945 */ /* 0x000fe80003800200 */
        /* <DEDUP_REMOVED lines=21> */
[----:B------:R-:W-:Y:S01]  /*26f0*/  MOV R42, R35 ;  /* 0x00000023002a7202 */ /* 0x000fe20000000f00 */
[----:B------:R-:W-:Y:S06]  /*2700*/  BRA `(.L_x_134) ;  /* 0x0000000000107947 */ /* 0x000fec0003800000 */
.L_x_133:
[----:B------:R-:W-:Y:S01]  /*2710*/  FMUL.FTZ R42, R3, R0 ;  /* 0x00000000032a7220 */ /* 0x000fe20000410000 */
[----:B------:R-:W-:-:S03]  /*2720*/  FMUL.FTZ R0, R0, 0.5 ;  /* 0x3f00000000007820 */ /* 0x000fc60000410000 */
[----:B------:R-:W-:-:S04]  /*2730*/  FFMA R3, -R42, R42, R3 ;  /* 0x0000002a2a037223 */ /* 0x000fc80000000103 */
[----:B------:R-:W-:-:S07]  /*2740*/  FFMA R42, R3, R0, R42 ;  /* 0x00000000032a7223 */ /* 0x000fce000000002a */
.L_x_134:
[----:B------:R-:W-:Y:S05]  /*2750*/  BSYNC.RECONVERGENT B1 ;  /* 0x0000000000017941 */ /* 0x000fea0003800200 */
.L_x_132:
        /* <DEDUP_REMOVED lines=18> */
.L_x_136:
[----:B------:R-:W-:Y:S05]  /*2880*/  BSYNC.RECONVERGENT B5 ;  /* 0x0000000000057941 */ /* 0x000fea0003800200 */
.L_x_135:
        /* <DEDUP_REMOVED lines=14> */
.L_x_138:
[----:B------:R-:W-:Y:S05]  /*2970*/  BSYNC.RECONVERGENT B5 ;  /* 0x0000000000057941 */ /* 0x000fea0003800200 */
.L_x_137:
        /* <DEDUP_REMOVED lines=11> */
[----:B------:R-:W-:Y:S01]  /*2a30*/  MOV R0, R41 ;  /* 0x0000002900007202 */ /* 0x000fe20000000f00 */
[----:B------:R-:W-:Y:S01]  /*2a40*/  IMAD.MOV.U32 R3, RZ, RZ, R42 ;  /* 0x000000ffff037224 */ /* 0x000fe200078e002a */
[----:B------:R-:W-:-:S07]  /*2a50*/  MOV R36, 0x2a70 ;  /* 0x00002a7000247802 */ /* 0x000fce0000000f00 */
[----:B------:R-:W-:Y:S05]  /*2a60*/  CALL.REL.NOINC `($__internal_5_$__cuda_sm3x_div_rn_noftz_f32_slowpath) ;  /* 0x0000000800107944 */ /* 0x000fea0003c00000 */
.L_x_140:
[----:B------:R-:W-:Y:S05]  /*2a70*/  BSYNC.RECONVERGENT B5 ;  /* 0x0000000000057941 */ /* 0x000fea0003800200 */
.L_x_139:
[----:B------:R-:W-:-:S07]  /*2a80*/  FADD R27, R27, R0 ;  /* 0x000000001b1b7221 */ /* 0x000fce0000000000 */
.L_x_131:
[----:B------:R-:W-:Y:S05]  /*2a90*/  BSYNC.RECONVERGENT B4 ;  /* 0x0000000000047941 */ /* 0x000fea0003800200 */
.L_x_130:
[----:B------:R-:W0:Y:S01]  /*2aa0*/  LDCU UR6, c[0x0][0x3c8] ;  /* 0x00007900ff0677ac */ /* 0x000e220008000800 */
[----:B------:R-:W-:Y:S01]  /*2ab0*/  IADD3 R0, PT, PT, R4, 0x3, RZ ;  /* 0x0000000304007810 */ /* 0x000fe20007ffe0ff */
[----:B------:R-:W-:Y:S01]  /*2ac0*/  BSSY.RECONVERGENT B4, `(.L_x_141) ;  /* 0x0000050000047945 */ /* 0x000fe20003800200 */
        /* <DEDUP_REMOVED lines=23> */
.L_x_144:
[----:B------:R-:W-:Y:S01]  /*2c40*/  FMUL.FTZ R2, R3, R0 ;  /* 0x0000000003027220 */ /* 0x000fe20000410000 */
[----:B------:R-:W-:-:S03]  /*2c50*/  FMUL.FTZ R0, R0, 0.5 ;  /* 0x3f00000000007820 */ /* 0x000fc60000410000 */
[----:B------:R-:W-:-:S04]  /*2c60*/  FFMA R3, -R2, R2, R3 ;  /* 0x0000000202037223 */ /* 0x000fc80000000103 */
[----:B------:R-:W-:-:S07]  /*2c70*/  FFMA R2, R3, R0, R2 ;  /* 0x0000000003027223 */ /* 0x000fce0000000002 */
.L_x_145:
[----:B------:R-:W-:Y:S05]  /*2c80*/  BSYNC.RECONVERGENT B1 ;  /* 0x0000000000017941 */ /* 0x000fea0003800200 */
.L_x_143:
        /* <DEDUP_REMOVED lines=18> */
.L_x_147:
[----:B------:R-:W-:Y:S05]  /*2db0*/  BSYNC.RECONVERGENT B5 ;  /* 0x0000000000057941 */ /* 0x000fea0003800200 */
.L_x_146:
        /* <DEDUP_REMOVED lines=14> */
.L_x_149:
[----:B------:R-:W-:Y:S05]  /*2ea0*/  BSYNC.RECONVERGENT B5 ;  /* 0x0000000000057941 */ /* 0x000fea0003800200 */
.L_x_148:
        /* <DEDUP_REMOVED lines=15> */
.L_x_151:
[----:B------:R-:W-:Y:S05]  /*2fa0*/  BSYNC.RECONVERGENT B5 ;  /* 0x0000000000057941 */ /* 0x000fea0003800200 */
.L_x_150:
[----:B------:R-:W-:-:S07]  /*2fb0*/  FADD R27, R27, R0 ;  /* 0x000000001b1b7221 */ /* 0x000fce0000000000 */
.L_x_142:
[----:B------:R-:W-:Y:S05]  /*2fc0*/  BSYNC.RECONVERGENT B4 ;  /* 0x0000000000047941 */ /* 0x000fea0003800200 */
.L_x_141:
[----:B------:R-:W0:Y:S01]  /*2fd0*/  LDC R0, c[0x0][0x3c4] ;  /* 0x0000f100ff007b82 */ /* 0x000e220000000800 */
[----:B------:R-:W-:Y:S02]  /*2fe0*/  IADD3 R5, PT, PT, R5, 0x4, RZ ;  /* 0x0000000405057810 */ /* 0x000fe40007ffe0ff */
[----:B------:R-:W-:Y:S02]  /*2ff0*/  IADD3 R6, PT, PT, R6, 0x4, RZ ;  /* 0x0000000406067810 */ /* 0x000fe40007ffe0ff */
[----:B------:R-:W-:Y:S02]  /*3000*/  ISETP.NE.AND P4, PT, R5, 0x1, PT ;  /* 0x000000010500780c */ /* 0x000fe40003f85270 */
[----:B------:R-:W-:Y:S02]  /*3010*/  IADD3 R4, PT, PT, R4, 0x4, RZ ;  /* 0x0000000404047810 */ /* 0x000fe40007ffe0ff */
[C---:B0-----:R-:W-:Y:S01]  /*3020*/  LEA R10, R0.reuse, R10, 0x2 ;  /* 0x0000000a000a7211 */ /* 0x041fe200078e10ff */
[C---:B------:R-:W-:Y:S01]  /*3030*/  IMAD R8, R0.reuse, 0x4, R8 ;  /* 0x0000000400087824 */ /* 0x040fe200078e0208 */
[----:B------:R-:W-:-:S02]  /*3040*/  LEA R7, R0, R7, 0x2 ;  /* 0x0000000700077211 */ /* 0x000fc400078e10ff */
[----:B------:R-:W-:-:S05]  /*3050*/  LEA R9, R0, R9, 0x2 ;  /* 0x0000000900097211 */ /* 0x000fca00078e10ff */
[----:B------:R-:W-:Y:S05]  /*3060*/  @P4 BRA `(.L_x_152) ;  /* 0xffffffe800a04947 */ /* 0x000fea000383ffff */
.L_x_107:
[----:B------:R-:W-:Y:S05]  /*3070*/  BSYNC.RECONVERGENT B3 ;  /* 0x0000000000037941 */ /* 0x000fea0003800200 */
.L_x_106:
[C---:B------:R-:W-:Y:S02]  /*3080*/  ISETP.NE.AND P3, PT, R25.reuse, R32, PT ;  /* 0x000000201900720c */ /* 0x040fe40003f65270 */
[----:B------:R-:W-:-:S11]  /*3090*/  IADD3 R25, PT, PT, R25, 0x1, RZ ;  /* 0x0000000119197810 */ /* 0x000fd60007ffe0ff */
[----:B------:R-:W-:Y:S05]  /*30a0*/  @P3 BRA `(.L_x_153) ;  /* 0xffffffd800743947 */ /* 0x000fea000383ffff */
.L_x_72:
[----:B------:R-:W-:Y:S05]  /*30b0*/  BSYNC.RECONVERGENT B0 ;  /* 0x0000000000007941 */ /* 0x000fea0003800200 */
.L_x_71:
[----:B------:R-:W0:Y:S08]  /*30c0*/  LDC.64 R2, c[0x0][0x380] ;  /* 0x0000e000ff027b82 */ /* 0x000e300000000a00 */
[----:B------:R-:W1:Y:S08]  /*30d0*/  LDC.64 R4, c[0x0][0x388] ;  /* 0x0000e200ff047b82 */ /* 0x000e700000000a00 */
[----:B------:R-:W2:Y:S01]  /*30e0*/  LDC.64 R6, c[0x0][0x390] ;  /* 0x0000e400ff067b82 */ /* 0x000ea20000000a00 */
[----:B0-----:R-:W-:-:S05]  /*30f0*/  IMAD.WIDE R2, R34, 0x4, R2 ;  /* 0x0000000422027825 */ /* 0x001fca00078e0202 */
[----:B------:R-:W-:Y:S01]  /*3100*/  REDG.E.ADD.F32.FTZ.RN.STRONG.GPU desc[UR4][R2.64], R29 ;  /* 0x0000001d020079a6 */ /* 0x000fe2000c12f304 */
[----:B-1----:R-:W-:-:S05]  /*3110*/  IMAD.WIDE R4, R34, 0x4, R4 ;  /* 0x0000000422047825 */ /* 0x002fca00078e0204 */
[----:B------:R-:W-:Y:S01]  /*3120*/  REDG.E.ADD.F32.FTZ.RN.STRONG.GPU desc[UR4][R4.64], R27 ;  /* 0x0000001b040079a6 */ /* 0x000fe2000c12f304 */
[----:B--2---:R-:W-:-:S05]  /*3130*/  IMAD.WIDE R34, R34, 0x4, R6 ;  /* 0x0000000422227825 */ /* 0x004fca00078e0206 */
[----:B------:R-:W-:Y:S01]  /*3140*/  REDG.E.ADD.F32.FTZ.RN.STRONG.GPU desc[UR4][R34.64], RZ ;  /* 0x000000ff220079a6 */ /* 0x000fe2000c12f304 */
[----:B------:R-:W-:Y:S05]  /*3150*/  EXIT ;  /* 0x000000000000794d */ /* 0x000fea0003800000 */
        .weak           $__internal_4_$__cuda_sm20_sqrt_rn_f32_slowpath
        .type           $__internal_4_$__cuda_sm20_sqrt_rn_f32_slowpath,@function
        .size           $__internal_4_$__cuda_sm20_sqrt_rn_f32_slowpath,($__internal_5_$__cuda_sm3x_div_rn_noftz_f32_slowpath - $__internal_4_$__cuda_sm20_sqrt_rn_f32_slowpath)
$__internal_4_$__cuda_sm20_sqrt_rn_f32_slowpath:
[----:B------:R-:W-:-:S13]  /*3160*/  LOP3.LUT P4, RZ, R0, 0x7fffffff, RZ, 0xc0, !PT ;  /* 0x7fffffff00ff7812 */ /* 0x000fda000788c0ff */
[----:B------:R-:W-:Y:S01]  /*3170*/  @!P4 MOV R35, R0 ;  /* 0x000000000023c202 */ /* 0x000fe20000000f00 */
[----:B------:R-:W-:Y:S06]  /*3180*/  @!P4 BRA `(.L_x_154) ;  /* 0x000000000040c947 */ /* 0x000fec0003800000 */
[----:B------:R-:W-:-:S13]  /*3190*/  FSETP.GEU.FTZ.AND P4, PT, R0, RZ, PT ;  /* 0x000000ff0000720b */ /* 0x000fda0003f9e000 */
[----:B------:R-:W-:Y:S01]  /*31a0*/  @!P4 IMAD.MOV.U32 R35, RZ, RZ, 0x7fffffff ;  /* 0x7fffffffff23c424 */ /* 0x000fe200078e00ff */
[----:B------:R-:W-:Y:S06]  /*31b0*/  @!P4 BRA `(.L_x_154) ;  /* 0x000000000034c947 */ /* 0x000fec0003800000 */
[----:B------:R-:W-:-:S13]  /*31c0*/  FSETP.GTU.FTZ.AND P4, PT, |R0|, +INF , PT ;  /* 0x7f8000000000780b */ /* 0x000fda0003f9c200 */
[----:B------:R-:W-:Y:S01]  /*31d0*/  @P4 FADD.FTZ R35, R0, 1 ;  /* 0x3f80000000234421 */ /* 0x000fe20000010000 */
[----:B------:R-:W-:Y:S06]  /*31e0*/  @P4 BRA `(.L_x_154) ;  /* 0x0000000000284947 */ /* 0x000fec0003800000 */
[----:B------:R-:W-:-:S13]  /*31f0*/  FSETP.NEU.FTZ.AND P4, PT, |R0|, +INF , PT ;  /* 0x7f8000000000780b */ /* 0x000fda0003f9d200 */
[----:B------:R-:W-:-:S04]  /*3200*/  @P4 FFMA R40, R0, 1.84467440737095516160e+19, RZ ;  /* 0x5f80000000284823 */ /* 0x000fc800000000ff */
[----:B------:R-:W0:Y:S02]  /*3210*/  @P4 MUFU.RSQ R37, R40 ;  /* 0x0000002800254308 */ /* 0x000e240000001400 */
[----:B0-----:R-:W-:Y:S01]  /*3220*/  @P4 FMUL.FTZ R3, R40, R37 ;  /* 0x0000002528034220 */ /* 0x001fe20000410000 */
[----:B------:R-:W-:-:S03]  /*3230*/  @P4 FMUL.FTZ R38, R37, 0.5 ;  /* 0x3f00000025264820 */ /* 0x000fc60000410000 */
[----:B------:R-:W-:-:S04]  /*3240*/  @P4 FADD.FTZ R35, -R3, -RZ ;  /* 0x800000ff03234221 */ /* 0x000fc80000010100 */
[----:B------:R-:W-:Y:S01]  /*3250*/  @P4 FFMA R37, R3, R35, R40 ;  /* 0x0000002303254223 */ /* 0x000fe20000000028 */
[----:B------:R-:W-:-:S03]  /*3260*/  @!P4 MOV R35, R0 ;  /* 0x000000000023c202 */ /* 0x000fc60000000f00 */
[----:B------:R-:W-:-:S04]  /*3270*/  @P4 FFMA R37, R37, R38, R3 ;  /* 0x0000002625254223 */ /* 0x000fc80000000003 */
[----:B------:R-:W-:-:S07]  /*3280*/  @P4 FMUL.FTZ R35, R37, 2.3283064365386962891e-10 ;  /* 0x2f80000025234820 */ /* 0x000fce0000410000 */
.L_x_154:
[----:B------:R-:W-:-:S04]  /*3290*/  HFMA2 R37, -RZ, RZ, 0, 0 ;  /* 0x00000000ff257431 */ /* 0x000fc800000001ff */
[----:B------:R-:W-:Y:S05]  /*32a0*/  RET.REL.NODEC R36 `(_Z36addDipolarSkyrmionInteraction_kernelPfS_S_PKfS1_S1_S1_S1_fiii) ;  /* 0xffffffcc24547950 */ /* 0x000fea0003c3ffff */
        .weak           $__internal_5_$__cuda_sm3x_div_rn_noftz_f32_slowpath
        .type           $__internal_5_$__cuda_sm3x_div_rn_noftz_f32_slowpath,@function
        .size           $__internal_5_$__cuda_sm3x_div_rn_noftz_f32_slowpath,(.L_x_741 - $__internal_5_$__cuda_sm3x_div_rn_noftz_f32_slowpath)
$__internal_5_$__cuda_sm3x_div_rn_noftz_f32_slowpath:
        /* <DEDUP_REMOVED lines=34> */
.L_x_156:
[----:B------:R-:W-:Y:S01]  /*34d0*/  LEA R43, R35, 0xc0800000, 0x17 ;  /* 0xc0800000232b7811 */ /* 0x000fe200078eb8ff */
[----:B------:R-:W-:Y:S01]  /*34e0*/  VIADD R38, R38, 0xffffff81 ;  /* 0xffffff8126267836 */ /* 0x000fe20000000000 */
[----:B------:R-:W-:Y:S02]  /*34f0*/  BSSY.RECONVERGENT B2, `(.L_x_161) ;  /* 0x0000035000027945 */ /* 0x000fe40003800200 */
[----:B------:R-:W-:Y:S01]  /*3500*/  IADD3 R43, PT, PT, -R43, R3, RZ ;  /* 0x000000032b2b7210 */ /* 0x000fe20007ffe1ff */
[----:B------:R-:W-:-:S03]  /*3510*/  IMAD R0, R38, -0x800000, R0 ;  /* 0xff80000026007824 */ /* 0x000fc600078e0200 */
[----:B------:R-:W0:Y:S01]  /*3520*/  MUFU.RCP R3, R43 ;  /* 0x0000002b00037308 */ /* 0x000e220000001000 */
[----:B------:R-:W-:-:S04]  /*3530*/  FADD.FTZ R37, -R43, -RZ ;  /* 0x800000ff2b257221 */ /* 0x000fc80000010100 */
[----:B0-----:R-:W-:-:S04]  /*3540*/  FFMA R39, R3, R37, 1 ;  /* 0x3f80000003277423 */ /* 0x001fc80000000025 */
[----:B------:R-:W-:Y:S01]  /*3550*/  FFMA R3, R3, R39, R3 ;  /* 0x0000002703037223 */ /* 0x000fe20000000003 */
[----:B------:R-:W-:-:S03]  /*3560*/  IADD3 R39, PT, PT, R38, 0x7f, -R35 ;  /* 0x0000007f26277810 */ /* 0x000fc60007ffe823 */
[----:B------:R-:W-:Y:S01]  /*3570*/  FFMA R35, R0, R3, RZ ;  /* 0x0000000300237223 */ /* 0x000fe200000000ff */
[----:B------:R-:W-:-:S03]  /*3580*/  IADD3 R40, PT, PT, R39, R40, RZ ;  /* 0x0000002827287210 */ /* 0x000fc60007ffe0ff */
        /* <DEDUP_REMOVED lines=18> */
[CCC-:B------:R-:W-:Y:S01]  /*36b0*/  FFMA.RP R40, R3.reuse, R0.reuse, R35.reuse ;  /* 0x0000000003287223 */ /* 0x1c0fe20000008023 */
[----:B------:R-:W-:Y:S01]  /*36c0*/  FFMA.RM R3, R3, R0, R35 ;  /* 0x0000000003037223 */ /* 0x000fe20000004023 */
[C---:B------:R-:W-:Y:S02]  /*36d0*/  IADD3 R0, PT, PT, R38.reuse, 0x20, RZ ;  /* 0x0000002026007810 */ /* 0x040fe40007ffe0ff */
[----:B------:R-:W-:Y:S02]  /*36e0*/  LOP3.LUT R39, R39, 0x7fffff, RZ, 0xc0, !PT ;  /* 0x007fffff27277812 */ /* 0x000fe400078ec0ff */
[C---:B------:R-:W-:Y:S02]  /*36f0*/  ISETP.NE.AND P6, PT, R38.reuse, RZ, PT ;  /* 0x000000ff2600720c */ /* 0x040fe40003fc5270 */
[----:B------:R-:W-:Y:S02]  /*3700*/  LOP3.LUT R39, R39, 0x800000, RZ, 0xfc, !PT ;  /* 0x0080000027277812 */ /* 0x000fe400078efcff */
[----:B------:R-:W-:Y:S01]  /*3710*/  ISETP.NE.AND P5, PT, R38, RZ, PT ;  /* 0x000000ff2600720c */ /* 0x000fe20003fa5270 */
[----:B------:R-:W-:Y:S01]  /*3720*/  IMAD.MOV R38, RZ, RZ, -R38 ;  /* 0x000000ffff267224 */ /* 0x000fe200078e0a26 */
[----:B------:R-:W-:-:S02]  /*3730*/  SHF.L.U32 R0, R39, R0, RZ ;  /* 0x0000000027007219 */ /* 0x000fc400000006ff */
[----:B------:R-:W-:Y:S02]  /*3740*/  FSETP.NEU.FTZ.AND P4, PT, R40, R3, PT ;  /* 0x000000032800720b */ /* 0x000fe40003f9d000 */
[----:B------:R-:W-:Y:S02]  /*3750*/  SEL R38, R38, RZ, P6 ;  /* 0x000000ff26267207 */ /* 0x000fe40003000000 */
[----:B------:R-:W-:Y:S02]  /*3760*/  ISETP.NE.AND P5, PT, R0, RZ, P5 ;  /* 0x000000ff0000720c */ /* 0x000fe40002fa5270 */
[----:B------:R-:W-:Y:S02]  /*3770*/  SHF.R.U32.HI R39, RZ, R38, R39 ;  /* 0x00000026ff277219 */ /* 0x000fe40000011627 */
[----:B------:R-:W-:Y:S02]  /*3780*/  PLOP3.LUT P4, PT, P4, P5, PT, 0xf8, 0x8f ;  /* 0x00000000008f781c */ /* 0x000fe4000278bf70 */
[----:B------:R-:W-:-:S02]  /*3790*/  SHF.R.U32.HI R3, RZ, 0x1, R39 ;  /* 0x00000001ff037819 */ /* 0x000fc40000011627 */
[----:B------:R-:W-:-:S04]  /*37a0*/  SEL R0, RZ, 0x1, !P4 ;  /* 0x00000001ff007807 */ /* 0x000fc80006000000 */
[----:B------:R-:W-:-:S04]  /*37b0*/  LOP3.LUT R0, R0, 0x1, R3, 0xf8, !PT ;  /* 0x0000000100007812 */ /* 0x000fc800078ef803 */
[----:B------:R-:W-:-:S04]  /*37c0*/  LOP3.LUT R0, R0, R39, RZ, 0xc0, !PT ;  /* 0x0000002700007212 */ /* 0x000fc800078ec0ff */
[----:B------:R-:W-:-:S04]  /*37d0*/  IADD3 R0, PT, PT, R3, R0, RZ ;  /* 0x0000000003007210 */ /* 0x000fc80007ffe0ff */
[----:B------:R-:W-:Y:S01]  /*37e0*/  LOP3.LUT R37, R0, R37, RZ, 0xfc, !PT ;  /* 0x0000002500257212 */ /* 0x000fe200078efcff */
[----:B------:R-:W-:Y:S06]  /*37f0*/  BRA `(.L_x_164) ;  /* 0x0000000000107947 */ /* 0x000fec0003800000 */
.L_x_163:
[----:B------:R-:W-:-:S04]  /*3800*/  LOP3.LUT R37, R37, 0x80000000, RZ, 0xc0, !PT ;  /* 0x8000000025257812 */ /* 0x000fc800078ec0ff */
[----:B------:R-:W-:Y:S01]  /*3810*/  LOP3.LUT R37, R37, 0x7f800000, RZ, 0xfc, !PT ;  /* 0x7f80000025257812 */ /* 0x000fe200078efcff */
[----:B------:R-:W-:Y:S06]  /*3820*/  BRA `(.L_x_164) ;  /* 0x0000000000047947 */ /* 0x000fec0003800000 */
.L_x_162:
[----:B------:R-:W-:-:S07]  /*3830*/  LEA R37, R40, R37, 0x17 ;  /* 0x0000002528257211 */ /* 0x000fce00078eb8ff */
.L_x_164:
[----:B------:R-:W-:Y:S05]  /*3840*/  BSYNC.RECONVERGENT B2 ;  /* 0x0000000000027941 */ /* 0x000fea0003800200 */
.L_x_161:
[----:B------:R-:W-:Y:S01]  /*3850*/  MOV R0, R37 ;  /* 0x0000002500007202 */ /* 0x000fe20000000f00 */
[----:B------:R-:W-:Y:S06]  /*3860*/  BRA `(.L_x_165) ;  /* 0x0000000000207947 */ /* 0x000fec0003800000 */
.L_x_160:
[----:B------:R-:W-:-:S04]  /*3870*/  LOP3.LUT R0, R3, 0x80000000, R0, 0x48, !PT ;  /* 0x8000000003007812 */ /* 0x000fc800078e4800 */
[----:B------:R-:W-:Y:S01]  /*3880*/  LOP3.LUT R0, R0, 0x7f800000, RZ, 0xfc, !PT ;  /* 0x7f80000000007812 */ /* 0x000fe200078efcff */
[----:B------:R-:W-:Y:S06]  /*3890*/  BRA `(.L_x_165) ;  /* 0x0000000000147947 */ /* 0x000fec0003800000 */
.L_x_159:
[----:B------:R-:W-:Y:S01]  /*38a0*/  LOP3.LUT R0, R3, 0x80000000, R0, 0x48, !PT ;  /* 0x8000000003007812 */ /* 0x000fe200078e4800 */
[----:B------:R-:W-:Y:S06]  /*38b0*/  BRA `(.L_x_165) ;  /* 0x00000000000c7947 */ /* 0x000fec0003800000 */
.L_x_158:
[----:B------:R-:W0:Y:S01]  /*38c0*/  MUFU.RSQ R0, -QNAN ;  /* 0xffc0000000007908 */ /* 0x000e220000001400 */
[----:B------:R-:W-:Y:S05]  /*38d0*/  BRA `(.L_x_165) ;  /* 0x0000000000047947 */ /* 0x000fea0003800000 */
.L_x_157:
[----:B------:R-:W-:-:S07]  /*38e0*/  FADD.FTZ R0, R0, R3 ;  /* 0x0000000300007221 */ /* 0x000fce0000010000 */
.L_x_165:
[----:B------:R-:W-:Y:S05]  /*38f0*/  BSYNC.RECONVERGENT B1 ;  /* 0x0000000000017941 */ /* 0x000fea0003800200 */
.L_x_155:
[----:B------:R-:W-:-:S04]  /*3900*/  HFMA2 R37, -RZ, RZ, 0, 0 ;  /* 0x00000000ff257431 */ /* 0x000fc800000001ff */
[----:B0-----:R-:W-:Y:S05]  /*3910*/  RET.REL.NODEC R36 `(_Z36addDipolarSkyrmionInteraction_kernelPfS_S_PKfS1_S1_S1_S1_fiii) ;  /* 0xffffffc424b87950 */ /* 0x001fea0003c3ffff */
.L_x_166:
        /* <DEDUP_REMOVED lines=14> */
.L_x_741:


//--------------------- .text._Z20updateLLBloch_kernelPfS_S_S_PKfS1_S1_S1_ffffffiii --------------------------
	.section	.text._Z20updateLLBloch_kernelPfS_S_S_PKfS1_S1_S1_ffffffiii,"ax",@progbits
	.align	128
        .global         _Z20updateLLBloch_kernelPfS_S_S_PKfS1_S1_S1_ffffffiii
        .type           _Z20updateLLBloch_kernelPfS_S_S_PKfS1_S1_S1_ffffffiii,@function
        .size           _Z20updateLLBloch_kernelPfS_S_S_PKfS1_S1_S1_ffffffiii,(.L_x_743 - _Z20updateLLBloch_kernelPfS_S_S_PKfS1_S1_S1_ffffffiii)
        .other          _Z20updateLLBloch_kernelPfS_S_S_PKfS1_S1_S1_ffffffiii,@"STO_CUDA_ENTRY STV_DEFAULT"
_Z20updateLLBloch_kernelPfS_S_S_PKfS1_S1_S1_ffffffiii:
.text._Z20updateLLBloch_kernelPfS_S_S_PKfS1_S1_S1_ffffffiii:
[----:B------:R-:W-:Y:S01]  /*0000*/  LDC R1, c[0x0][0x37c] ;  /* 0x0000df00ff017b82 */ /* 0x000fe20000000800 */
[----:B------:R-:W0:Y:S07]  /*0010*/  S2R R3, SR_TID.X ;  /* 0x0000000000037919 */ /* 0x000e2e0000002100 */
[----:B------:R-:W0:Y:S01]  /*0020*/  S2UR UR7, SR_CTAID.X ;  /* 0x00000000000779c3 */ /* 0x000e220000002500 */
[----:B------:R-:W1:Y:S01]  /*0030*/  LDCU.64 UR4, c[0x0][0x3d8] ;  /* 0x00007b00ff0477ac */ /* 0x000e620008000a00 */
[----:B------:R-:W2:Y:S06]  /*0040*/  LDCU UR6, c[0x0][0x3e0] ;  /* 0x00007c00ff0677ac */ /* 0x000eac0008000800 */
[----:B------:R-:W0:Y:S01]  /*0050*/  LDC R10, c[0x0][0x360] ;  /* 0x0000d800ff0a7b82 */ /* 0x000e220000000800 */
[----:B-1----:R-:W-:-:S04]  /*0060*/  UIMAD UR4, UR5, UR4, URZ ;  /* 0x00000004050472a4 */ /* 0x002fc8000f8e02ff */
[----:B--2---:R-:W-:Y:S01]  /*0070*/  UIMAD UR4, UR4, UR6, URZ ;  /* 0x00000006040472a4 */ /* 0x004fe2000f8e02ff */
[----:B0-----:R-:W-:-:S05]  /*0080*/  IMAD R10, R10, UR7, R3 ;  /* 0x000000070a0a7c24 */ /* 0x001fca000f8e0203 */
[----:B------:R-:W-:-:S13]  /*0090*/  ISETP.GE.AND P0, PT, R10, UR4, PT ;  /* 0x000000040a007c0c */ /* 0x000fda000bf06270 */
[----:B------:R-:W-:Y:S05]  /*00a0*/  @P0 EXIT ;  /* 0x000000000000094d */ /* 0x000fea0003800000 */
[----:B------:R-:W0:Y:S01]  /*00b0*/  LDC.64 R4, c[0x0][0x3a0] ;  /* 0x0000e800ff047b82 */ /* 0x000e220000000a00 */
[----:B------:R-:W1:Y:S07]  /*00c0*/  LDCU.64 UR4, c[0x0][0x358] ;  /* 0x00006b00ff0477ac */ /* 0x000e6e0008000a00 */
[----:B------:R-:W2:Y:S01]  /*00d0*/  LDC R7, c[0x0][0x3c4] ;  /* 0x0000f100ff077b82 */ /* 0x000ea20000000800 */
[----:B0-----:R-:W-:-:S05]  /*00e0*/  IMAD.WIDE R4, R10, 0x4, R4 ;  /* 0x000000040a047825 */ /* 0x001fca00078e0204 */
[----:B-1----:R-:W3:Y:S01]  /*00f0*/  LDG.E.CONSTANT R0, desc[UR4][R4.64] ;  /* 0x0000000404007981 */ /* 0x002ee2000c1e9900 */
[----:B------:R-:W-:Y:S01]  /*0100*/  BSSY.RECONVERGENT B0, `(.L_x_167) ;  /* 0x000000f000007945 */ /* 0x000fe20003800200 */
[----:B--2---:R-:W0:Y:S02]  /*0110*/  MUFU.RCP R2, R7 ;  /* 0x0000000700027308 */ /* 0x004e240000001000 */
[----:B0-----:R-:W-:-:S04]  /*0120*/  FFMA R3, R2, -R7, 1 ;  /* 0x3f80000002037423 */ /* 0x001fc80000000807 */
[----:B------:R-:W-:Y:S02]  /*0130*/  FFMA R3, R2, R3, R2 ;  /* 0x0000000302037223 */ /* 0x000fe40000000002 */
[----:B---3--:R-:W0:Y:S02]  /*0140*/  FCHK P0, R0, R7 ;  /* 0x0000000700007302 */ /* 0x008e240000000000 */
[----:B------:R-:W-:-:S04]  /*0150*/  FFMA R2, R0, R3, RZ ;  /* 0x0000000300027223 */ /* 0x000fc800000000ff */
[----:B------:R-:W-:-:S04]  /*0160*/  FFMA R6, R2, -R7, R0 ;  /* 0x8000000702067223 */ /* 0x000fc80000000000 */
[----:B------:R-:W-:Y:S01]  /*0170*/  FFMA R2, R3, R6, R2 ;  /* 0x0000000603027223 */ /* 0x000fe20000000002 */
[----:B0-----:R-:W-:Y:S06]  /*0180*/  @!P0 BRA `(.L_x_168) ;  /* 0x0000000000188947 */ /* 0x001fec0003800000 */
[----:B------:R-:W0:Y:S01]  /*0190*/  LDCU UR6, c[0x0][0x3c4] ;  /* 0x00007880ff0677ac */ /* 0x000e220008000800 */
[----:B------:R-:W-:Y:S02]  /*01a0*/  MOV R3, R0 ;  /* 0x0000000000037202 */ /* 0x000fe40000000f00 */
[----:B------:R-:W-:Y:S02]  /*01b0*/  MOV R12, 0x1e0 ;  /* 0x000001e0000c7802 */ /* 0x000fe40000000f00 */
[----:B0-----:R-:W-:-:S07]  /*01c0*/  MOV R4, UR6 ;  /* 0x0000000600047c02 */ /* 0x001fce0008000f00 */
[----:B------:R-:W-:Y:S05]  /*01d0*/  CALL.REL.NOINC `($__internal_7_$__cuda_sm3x_div_rn_noftz_f32_slowpath) ;  /* 0x0000000c00e07944 */ /* 0x000fea0003c00000 */
[----:B------:R-:W-:-:S07]  /*01e0*/  MOV R2, R3 ;  /* 0x0000000300027202 */ /* 0x000fce0000000f00 */
.L_x_168:
[----:B------:R-:W-:Y:S05]  /*01f0*/  BSYNC.RECONVERGENT B0 ;  /* 0x0000000000007941 */ /* 0x000fea0003800200 */
.L_x_167:
[----:B------:R-:W-:-:S13]  /*0200*/  FSETP.GE.AND P0, PT, R2, 1, PT ;  /* 0x3f8000000200780b */ /* 0x000fda0003f06000 */
[----:B------:R-:W-:Y:S05]  /*0210*/  @!P0 BRA `(.L_x_169) ;  /* 0x0000000000348947 */ /* 0x000fea0003800000 */
[----:B------:R-:W0:Y:S08]  /*0220*/  LDC.64 R2, c[0x0][0x380] ;  /* 0x0000e000ff027b82 */ /* 0x000e300000000a00 */
[----:B------:R-:W1:Y:S08]  /*0230*/  LDC.64 R4, c[0x0][0x388] ;  /* 0x0000e200ff047b82 */ /* 0x000e700000000a00 */
[----:B------:R-:W2:Y:S08]  /*0240*/  LDC.64 R6, c[0x0][0x390] ;  /* 0x0000e400ff067b82 */ /* 0x000eb00000000a00 */
[----:B------:R-:W3:Y:S01]  /*0250*/  LDC.64 R8, c[0x0][0x398] ;  /* 0x0000e600ff087b82 */ /* 0x000ee20000000a00 */
[----:B0-----:R-:W-:-:S05]  /*0260*/  IMAD.WIDE R2, R10, 0x4, R2 ;  /* 0x000000040a027825 */ /* 0x001fca00078e0202 */
[----:B------:R-:W-:Y:S01]  /*0270*/  STG.E desc[UR4][R2.64], RZ ;  /* 0x000000ff02007986 */ /* 0x000fe2000c101904 */
[----:B-1----:R-:W-:-:S05]  /*0280*/  IMAD.WIDE R4, R10, 0x4, R4 ;  /* 0x000000040a047825 */ /* 0x002fca00078e0204 */
[----:B------:R-:W-:Y:S01]  /*0290*/  STG.E desc[UR4][R4.64], RZ ;  /* 0x000000ff04007986 */ /* 0x000fe2000c101904 */
[----:B--2---:R-:W-:-:S05]  /*02a0*/  IMAD.WIDE R6, R10, 0x4, R6 ;  /* 0x000000040a067825 */ /* 0x004fca00078e0206 */
[----:B------:R-:W-:Y:S01]  /*02b0*/  STG.E desc[UR4][R6.64], RZ ;  /* 0x000000ff06007986 */ /* 0x000fe2000c101904 */
[----:B---3--:R-:W-:-:S05]  /*02c0*/  IMAD.WIDE R10, R10, 0x4, R8 ;  /* 0x000000040a0a7825 */ /* 0x008fca00078e0208 */
[----:B------:R-:W-:Y:S01]  /*02d0*/  STG.E desc[UR4][R10.64], RZ ;  /* 0x000000ff0a007986 */ /* 0x000fe2000c101904 */
[----:B------:R-:W-:Y:S05]  /*02e0*/  EXIT ;  /* 0x000000000000794d */ /* 0x000fea0003800000 */
.L_x_169:
[----:B------:R-:W-:Y:S01]  /*02f0*/  FADD R3, -R2, 1 ;  /* 0x3f80000002037421 */ /* 0x000fe20000000100 */
[----:B------:R-:W-:Y:S01]  /*0300*/  BSSY.RECONVERGENT B0, `(.L_x_170) ;  /* 0x0000048000007945 */ /* 0x000fe20003800200 */
[----:B------:R-:W-:-:S03]  /*0310*/  HFMA2 R0, -RZ, RZ, 1.875, 0 ;  /* 0x3f800000ff007431 */ /* 0x000fc600000001ff */
[----:B------:R-:W-:-:S13]  /*0320*/  FSETP.NEU.AND P0, PT, R3, 1, PT ;  /* 0x3f8000000300780b */ /* 0x000fda0003f0d000 */
[----:B------:R-:W-:Y:S05]  /*0330*/  @!P0 BRA `(.L_x_171) ;  /* 0x0000000400108947 */ /* 0x000fea0003800000 */
[----:B------:R-:W-:-:S13]  /*0340*/  FSETP.NAN.AND P0, PT, |R3|, |R3|, PT ;  /* 0x400000030300720b */ /* 0x000fda0003f08200 */
[----:B------:R-:W-:Y:S01]  /*0350*/  @P0 FADD R0, R3, 0.36000001430511474609 ;  /* 0x3eb851ec03000421 */ /* 0x000fe20000000000 */
[----:B------:R-:W-:Y:S06]  /*0360*/  @P0 BRA `(.L_x_171) ;  /* 0x0000000400040947 */ /* 0x000fec0003800000 */
[----:B------:R-:W-:-:S04]  /*0370*/  FSETP.NEU.AND P0, PT, |R3|, +INF , PT ;  /* 0x7f8000000300780b */ /* 0x000fc80003f0d200 */
[----:B------:R-:W-:-:S13]  /*0380*/  FSETP.NEU.AND P0, PT, R3, RZ, P0 ;  /* 0x000000ff0300720b */ /* 0x000fda000070d000 */
[----:B------:R-:W-:-:S05]  /*0390*/  @!P0 FADD R0, R3, R3 ;  /* 0x0000000303008221 */ /* 0x000fca0000000000 */
[----:B------:R-:W-:Y:S01]  /*03a0*/  @!P0 LOP3.LUT R0, R0, 0x7fffffff, RZ, 0xc0, !PT ;  /* 0x7fffffff00008812 */ /* 0x000fe200078ec0ff */
[----:B------:R-:W-:Y:S06]  /*03b0*/  @!P0 BRA `(.L_x_171) ;  /* 0x0000000000f08947 */ /* 0x000fec0003800000 */
[C---:B------:R-:W-:Y:S01]  /*03c0*/  FMUL R0, |R3|.reuse, 16777216 ;  /* 0x4b80000003007820 */ /* 0x040fe20000400200 */
[----:B------:R-:W-:Y:S02]  /*03d0*/  FSETP.GEU.AND P0, PT, |R3|, 1.175494350822287508e-38, PT ;  /* 0x008000000300780b */ /* 0x000fe40003f0e200 */
[----:B------:R-:W-:Y:S02]  /*03e0*/  MOV R8, 0x3a2c32e4 ;  /* 0x3a2c32e400087802 */ /* 0x000fe40000000f00 */
[----:B------:R-:W-:Y:S02]  /*03f0*/  FSEL R0, R0, |R3|, !P0 ;  /* 0x4000000300007208 */ /* 0x000fe40004000000 */
[----:B------:R-:W-:Y:S02]  /*0400*/  FSETP.GEU.AND P2, PT, -R2, -1, PT ;  /* 0xbf8000000200780b */ /* 0x000fe40003f4e100 */
[----:B------:R-:W-:-:S04]  /*0410*/  IADD3 R3, PT, PT, R0, -0x3f3504f3, RZ ;  /* 0xc0cafb0d00037810 */ /* 0x000fc80007ffe0ff */
[----:B------:R-:W-:-:S04]  /*0420*/  LOP3.LUT R3, R3, 0xff800000, RZ, 0xc0, !PT ;  /* 0xff80000003037812 */ /* 0x000fc800078ec0ff */
[-C--:B------:R-:W-:Y:S02]  /*0430*/  IADD3 R0, PT, PT, R0, -R3.reuse, RZ ;  /* 0x8000000300007210 */ /* 0x080fe40007ffe0ff */
[----:B------:R-:W-:-:S03]  /*0440*/  I2FP.F32.S32 R3, R3 ;  /* 0x0000000300037245 */ /* 0x000fc60000201400 */
[C---:B------:R-:W-:Y:S01]  /*0450*/  FADD R5, R0.reuse, 1 ;  /* 0x3f80000000057421 */ /* 0x040fe20000000000 */
[----:B------:R-:W-:Y:S01]  /*0460*/  FADD R4, R0, -1 ;  /* 0xbf80000000047421 */ /* 0x000fe20000000000 */
[----:B------:R-:W-:-:S03]  /*0470*/  FSEL R0, RZ, -24, P0 ;  /* 0xc1c00000ff007808 */ /* 0x000fc60000000000 */
[----:B------:R-:W-:Y:S01]  /*0480*/  FADD R6, R4, R4 ;  /* 0x0000000404067221 */ /* 0x000fe20000000000 */
[----:B------:R-:W0:Y:S01]  /*0490*/  MUFU.RCP R5, R5 ;  /* 0x0000000500057308 */ /* 0x000e220000001000 */
[----:B------:R-:W-:Y:S02]  /*04a0*/  FFMA R0, R3, 1.1920928955078125e-07, R0 ;  /* 0x3400000003007823 */ /* 0x000fe40000000000 */
[----:B0-----:R-:W-:-:S04]  /*04b0*/  FMUL R7, R5, R6 ;  /* 0x0000000605077220 */ /* 0x001fc80000400000 */
[----:B------:R-:W-:Y:S01]  /*04c0*/  FADD R6, R4, -R7 ;  /* 0x8000000704067221 */ /* 0x000fe20000000000 */
[CC--:B------:R-:W-:Y:S01]  /*04d0*/  FMUL R3, R7.reuse, R7.reuse ;  /* 0x0000000707037220 */ /* 0x0c0fe20000400000 */
[----:B------:R-:W-:Y:S02]  /*04e0*/  FFMA R11, R7, 1.4426950216293334961, R0 ;  /* 0x3fb8aa3b070b7823 */ /* 0x000fe40000000000 */
[----:B------:R-:W-:Y:S01]  /*04f0*/  FADD R9, R6, R6 ;  /* 0x0000000606097221 */ /* 0x000fe20000000000 */
[C---:B------:R-:W-:Y:S01]  /*0500*/  FFMA R6, R3.reuse, R8, 0.0032181653659790754318 ;  /* 0x3b52e7db03067423 */ /* 0x040fe20000000008 */
[----:B------:R-:W-:Y:S02]  /*0510*/  FADD R0, R0, -R11 ;  /* 0x8000000b00007221 */ /* 0x000fe40000000000 */
[----:B------:R-:W-:Y:S01]  /*0520*/  FFMA R4, R4, -R7, R9 ;  /* 0x8000000704047223 */ /* 0x000fe20000000009 */
[----:B------:R-:W-:Y:S01]  /*0530*/  FFMA R6, R3, R6, 0.018033718690276145935 ;  /* 0x3c93bb7303067423 */ /* 0x000fe20000000006 */
[----:B------:R-:W-:-:S02]  /*0540*/  FFMA R9, R7, 1.4426950216293334961, R0 ;  /* 0x3fb8aa3b07097823 */ /* 0x000fc40000000000 */
[----:B------:R-:W-:Y:S01]  /*0550*/  FMUL R4, R5, R4 ;  /* 0x0000000405047220 */ /* 0x000fe20000400000 */
[----:B------:R-:W-:-:S03]  /*0560*/  FFMA R6, R3, R6, 0.12022458761930465698 ;  /* 0x3df6384f03067423 */ /* 0x000fc60000000006 */
[----:B------:R-:W-:Y:S01]  /*0570*/  FFMA R0, R4, 1.4426950216293334961, R9 ;  /* 0x3fb8aa3b04007823 */ /* 0x000fe20000000009 */
[----:B------:R-:W-:-:S03]  /*0580*/  FMUL R6, R3, R6 ;  /* 0x0000000603067220 */ /* 0x000fc60000400000 */
[----:B------:R-:W-:Y:S01]  /*0590*/  FFMA R5, R7, 1.9251366722983220825e-08, R0 ;  /* 0x32a55e3407057823 */ /* 0x000fe20000000000 */
[----:B------:R-:W-:-:S04]  /*05a0*/  FMUL R3, R6, 3 ;  /* 0x4040000006037820 */ /* 0x000fc80000400000 */
[----:B------:R-:W-:Y:S01]  /*05b0*/  FFMA R3, R4, R3, R5 ;  /* 0x0000000304037223 */ /* 0x000fe20000000005 */
[----:B------:R-:W-:-:S03]  /*05c0*/  HFMA2 R5, -RZ, RZ, 0.64013671875, -15.109375 ;  /* 0x391fcb8eff057431 */ /* 0x000fc600000001ff */
[----:B------:R-:W-:-:S04]  /*05d0*/  FFMA R6, R7, R6, R3 ;  /* 0x0000000607067223 */ /* 0x000fc80000000003 */
[----:B------:R-:W-:-:S04]  /*05e0*/  FADD R0, R11, R6 ;  /* 0x000000060b007221 */ /* 0x000fc80000000000 */
[----:B------:R-:W-:Y:S01]  /*05f0*/  FMUL R3, R0, 0.36000001430511474609 ;  /* 0x3eb851ec00037820 */ /* 0x000fe20000400000 */
[----:B------:R-:W-:-:S03]  /*0600*/  FADD R11, -R11, R0 ;  /* 0x000000000b0b7221 */ /* 0x000fc60000000100 */
[----:B------:R-:W0:Y:S01]  /*0610*/  FRND R4, R3 ;  /* 0x0000000300047307 */ /* 0x000e220000201000 */
[----:B------:R-:W-:Y:S01]  /*0620*/  FADD R11, R6, -R11 ;  /* 0x8000000b060b7221 */ /* 0x000fe20000000000 */
[----:B------:R-:W-:Y:S01]  /*0630*/  FFMA R0, R0, 0.36000001430511474609, -R3 ;  /* 0x3eb851ec00007823 */ /* 0x000fe20000000803 */
[----:B------:R-:W-:-:S03]  /*0640*/  FSETP.GT.AND P0, PT, |R3|, 152, PT ;  /* 0x431800000300780b */ /* 0x000fc60003f04200 */
[----:B------:R-:W-:Y:S01]  /*0650*/  FFMA R11, R11, 0.36000001430511474609, R0 ;  /* 0x3eb851ec0b0b7823 */ /* 0x000fe20000000000 */
[----:B0-----:R-:W-:Y:S01]  /*0660*/  FADD R0, R3, -R4 ;  /* 0x8000000403007221 */ /* 0x001fe20000000000 */
[----:B------:R-:W-:-:S03]  /*0670*/  FSETP.GT.AND P1, PT, R4, RZ, PT ;  /* 0x000000ff0400720b */ /* 0x000fc60003f24000 */
[----:B------:R-:W-:Y:S01]  /*0680*/  FADD R0, R0, R11 ;  /* 0x0000000b00007221 */ /* 0x000fe20000000000 */
[----:B------:R-:W-:Y:S02]  /*0690*/  SEL R4, RZ, 0x83000000, P1 ;  /* 0x83000000ff047807 */ /* 0x000fe40000800000 */
[----:B------:R-:W-:Y:S01]  /*06a0*/  FSETP.GEU.AND P1, PT, R3, RZ, PT ;  /* 0x000000ff0300720b */ /* 0x000fe20003f2e000 */
[----:B------:R-:W-:Y:S01]  /*06b0*/  FFMA R5, R0, R5, 0.0013391353422775864601 ;  /* 0x3aaf85ed00057423 */ /* 0x000fe20000000005 */
[----:B------:R-:W-:-:S03]  /*06c0*/  IADD3 R2, PT, PT, R4, 0x7f000000, RZ ;  /* 0x7f00000004027810 */ /* 0x000fc60007ffe0ff */
[C---:B------:R-:W-:Y:S02]  /*06d0*/  FFMA R7, R0.reuse, R5, 0.0096188392490148544312 ;  /* 0x3c1d985600077423 */ /* 0x040fe40000000005 */
[----:B------:R-:W0:Y:S02]  /*06e0*/  F2I.NTZ R5, R3 ;  /* 0x0000000300057305 */ /* 0x000e240000203100 */
[----:B------:R-:W-:-:S04]  /*06f0*/  FFMA R7, R0, R7, 0.055503588169813156128 ;  /* 0x3d6357bb00077423 */ /* 0x000fc80000000007 */
[----:B------:R-:W-:-:S04]  /*0700*/  FFMA R7, R0, R7, 0.24022644758224487305 ;  /* 0x3e75fdec00077423 */ /* 0x000fc80000000007 */
[----:B------:R-:W-:-:S04]  /*0710*/  FFMA R7, R0, R7, 0.69314718246459960938 ;  /* 0x3f31721800077423 */ /* 0x000fc80000000007 */
[----:B------:R-:W-:Y:S01]  /*0720*/  FFMA R7, R0, R7, 1 ;  /* 0x3f80000000077423 */ /* 0x000fe20000000007 */
[----:B0-----:R-:W-:Y:S02]  /*0730*/  LEA R5, R5, -R4, 0x17 ;  /* 0x8000000405057211 */ /* 0x001fe400078eb8ff */
[----:B------:R-:W-:Y:S01]  /*0740*/  FSEL R0, RZ, +INF , !P1 ;  /* 0x7f800000ff007808 */ /* 0x000fe20004800000 */
[----:B------:R-:W-:-:S04]  /*0750*/  FMUL R2, R2, R7 ;  /* 0x0000000702027220 */ /* 0x000fc80000400000 */
[----:B------:R-:W-:Y:S01]  /*0760*/  @!P0 FMUL R0, R5, R2 ;  /* 0x0000000205008220 */ /* 0x000fe20000400000 */
[----:B------:R-:W-:-:S07]  /*0770*/  @!P2 MOV R0, 0x7fffffff ;  /* 0x7fffffff0000a802 */ /* 0x000fce0000000f00 */
.L_x_171:
[----:B------:R-:W-:Y:S05]  /*0780*/  BSYNC.RECONVERGENT B0 ;  /* 0x0000000000007941 */ /* 0x000fea0003800200 */
.L_x_170:
[----:B------:R-:W0:Y:S01]  /*0790*/  LDC.64 R6, c[0x0][0x398] ;  /* 0x0000e600ff067b82 */ /* 0x000e220000000a00 */
[----:B------:R-:W1:Y:S07]  /*07a0*/  LDCU UR6, c[0x0][0x3c0] ;  /* 0x00007800ff0677ac */ /* 0x000e6e0008000800 */
[----:B------:R-:W2:Y:S01]  /*07b0*/  LDC R4, c[0x0][0x3cc] ;  /* 0x0000f300ff047b82 */ /* 0x000ea20000000800 */
[----:B0-----:R-:W-:-:S05]  /*07c0*/  IMAD.WIDE R6, R10, 0x4, R6 ;  /* 0x000000040a067825 */ /* 0x001fca00078e0206 */
[----:B------:R-:W1:Y:S01]  /*07d0*/  LDG.E R5, desc[UR4][R6.64] ;  /* 0x0000000406057981 */ /* 0x000e62000c1e1900 */
[----:B------:R-:W-:Y:S01]  /*07e0*/  BSSY.RECONVERGENT B0, `(.L_x_172) ;  /* 0x000000f000007945 */ /* 0x000fe20003800200 */
[----:B--2---:R-:W0:Y:S02]  /*07f0*/  MUFU.RCP R2, R4 ;  /* 0x0000000400027308 */ /* 0x004e240000001000 */
[----:B0-----:R-:W-:-:S04]  /*0800*/  FFMA R9, R2, -R4, 1 ;  /* 0x3f80000002097423 */ /* 0x001fc80000000804 */
[----:B------:R-:W-:Y:S01]  /*0810*/  FFMA R2, R2, R9, R2 ;  /* 0x0000000902027223 */ /* 0x000fe20000000002 */
[----:B-1----:R-:W-:-:S04]  /*0820*/  FFMA R3, -R0, UR6, R5 ;  /* 0x0000000600037c23 */ /* 0x002fc80008000105 */
[----:B------:R-:W0:Y:S01]  /*0830*/  FCHK P0, R3, R4 ;  /* 0x0000000403007302 */ /* 0x000e220000000000 */
[----:B------:R-:W-:-:S04]  /*0840*/  FFMA R0, R3, R2, RZ ;  /* 0x0000000203007223 */ /* 0x000fc800000000ff */
[----:B------:R-:W-:-:S04]  /*0850*/  FFMA R9, R0, -R4, R3 ;  /* 0x8000000400097223 */ /* 0x000fc80000000003 */
[----:B------:R-:W-:Y:S01]  /*0860*/  FFMA R0, R2, R9, R0 ;  /* 0x0000000902007223 */ /* 0x000fe20000000000 */
[----:B0-----:R-:W-:Y:S06]  /*0870*/  @!P0 BRA `(.L_x_173) ;  /* 0x0000000000148947 */ /* 0x001fec0003800000 */
[----:B------:R-:W0:Y:S01]  /*0880*/  LDCU UR6, c[0x0][0x3cc] ;  /* 0x00007980ff0677ac */ /* 0x000e220008000800 */
[----:B------:R-:W-:Y:S02]  /*0890*/  MOV R12, 0x8c0 ;  /* 0x000008c0000c7802 */ /* 0x000fe40000000f00 */
[----:B0-----:R-:W-:-:S07]  /*08a0*/  MOV R4, UR6 ;  /* 0x0000000600047c02 */ /* 0x001fce0008000f00 */
[----:B------:R-:W-:Y:S05]  /*08b0*/  CALL.REL.NOINC `($__internal_7_$__cuda_sm3x_div_rn_noftz_f32_slowpath) ;  /* 0x0000000800287944 */ /* 0x000fea0003c00000 */
[----:B------:R-:W-:-:S07]  /*08c0*/  MOV R0, R3 ;  /* 0x0000000300007202 */ /* 0x000fce0000000f00 */
.L_x_173:
[----:B------:R-:W-:Y:S05]  /*08d0*/  BSYNC.RECONVERGENT B0 ;  /* 0x0000000000007941 */ /* 0x000fea0003800200 */
.L_x_172:
[----:B------:R-:W0:Y:S02]  /*08e0*/  LDC R2, c[0x0][0x3d4] ;  /* 0x0000f500ff027b82 */ /* 0x000e240000000800 */
[----:B0-----:R-:W-:-:S05]  /*08f0*/  FFMA R0, -R0, R2, R5 ;  /* 0x0000000200007223 */ /* 0x001fca0000000105 */
[----:B------:R-:W-:-:S04]  /*0900*/  FSETP.GEU.AND P0, PT, R0, RZ, PT ;  /* 0x000000ff0000720b */ /* 0x000fc80003f0e000 */
[----:B------:R-:W-:-:S04]  /*0910*/  FSEL R3, R0, RZ, P0 ;  /* 0x000000ff00037208 */ /* 0x000fc80000000000 */
[----:B------:R-:W-:Y:S01]  /*0920*/  FSETP.GT.AND P0, PT, R3, RZ, PT ;  /* 0x000000ff0300720b */ /* 0x000fe20003f04000 */
[----:B------:R0:W-:-:S12]  /*0930*/  STG.E desc[UR4][R6.64], R3 ;  /* 0x0000000306007986 */ /* 0x0001d8000c101904 */
[----:B0-----:R-:W-:Y:S05]  /*0940*/  @!P0 EXIT ;  /* 0x000000000000894d */ /* 0x001fea0003800000 */
[----:B------:R-:W0:Y:S01]  /*0950*/  LDC.64 R14, c[0x0][0x3a8] ;  /* 0x0000ea00ff0e7b82 */ /* 0x000e220000000a00 */
[----:B------:R-:W1:Y:S07]  /*0960*/  LDCU UR6, c[0x0][0x3c8] ;  /* 0x00007900ff0677ac */ /* 0x000e6e0008000800 */
[----:B------:R-:W2:Y:S08]  /*0970*/  LDC.64 R6, c[0x0][0x388] ;  /* 0x0000e200ff067b82 */ /* 0x000eb00000000a00 */
[----:B------:R-:W3:Y:S08]  /*0980*/  LDC.64 R16, c[0x0][0x3b0] ;  /* 0x0000ec00ff107b82 */ /* 0x000ef00000000a00 */
[----:B------:R-:W4:Y:S01]  /*0990*/  LDC.64 R18, c[0x0][0x3b8] ;  /* 0x0000ee00ff127b82 */ /* 0x000f220000000a00 */
[----:B0-----:R-:W-:-:S05]  /*09a0*/  IMAD.WIDE R14, R10, 0x4, R14 ;  /* 0x000000040a0e7825 */ /* 0x001fca00078e020e */
[----:B------:R-:W5:Y:S02]  /*09b0*/  LDG.E.CONSTANT R0, desc[UR4][R14.64] ;  /* 0x000000040e007981 */ /* 0x000f64000c1e9900 */
[----:B------:R-:W0:Y:S08]  /*09c0*/  LDC.64 R8, c[0x0][0x390] ;  /* 0x0000e400ff087b82 */ /* 0x000e300000000a00 */
[----:B------:R-:W1:Y:S01]  /*09d0*/  LDC.64 R4, c[0x0][0x380] ;  /* 0x0000e000ff047b82 */ /* 0x000e620000000a00 */
[----:B--2---:R-:W-:-:S04]  /*09e0*/  IMAD.WIDE R6, R10, 0x4, R6 ;  /* 0x000000040a067825 */ /* 0x004fc800078e0206 */
[C---:B---3--:R-:W-:Y:S01]  /*09f0*/  IMAD.WIDE R16, R10.reuse, 0x4, R16 ;  /* 0x000000040a107825 */ /* 0x048fe200078e0210 */
[----:B------:R-:W5:Y:S03]  /*0a00*/  LDG.E R3, desc[UR4][R6.64] ;  /* 0x0000000406037981 */ /* 0x000f66000c1e1900 */
[C---:B----4-:R-:W-:Y:S02]  /*0a10*/  IMAD.WIDE R18, R10.reuse, 0x4, R18 ;  /* 0x000000040a127825 */ /* 0x050fe400078e0212 */
[----:B------:R-:W2:Y:S04]  /*0a20*/  LDG.E.CONSTANT R16, desc[UR4][R16.64] ;  /* 0x0000000410107981 */ /* 0x000ea8000c1e9900 */
[----:B------:R-:W3:Y:S01]  /*0a30*/  LDG.E.CONSTANT R18, desc[UR4][R18.64] ;  /* 0x0000000412127981 */ /* 0x000ee2000c1e9900 */
[----:B0-----:R-:W-:-:S04]  /*0a40*/  IMAD.WIDE R8, R10, 0x4, R8 ;  /* 0x000000040a087825 */ /* 0x001fc800078e0208 */
[----:B-1----:R-:W-:Y:S02]  /*0a50*/  IMAD.WIDE R10, R10, 0x4, R4 ;  /* 0x000000040a0a7825 */ /* 0x002fe400078e0204 */
[----:B------:R-:W2:Y:S04]  /*0a60*/  LDG.E R5, desc[UR4][R8.64] ;  /* 0x0000000408057981 */ /* 0x000ea8000c1e1900 */
[----:B------:R-:W3:Y:S01]  /*0a70*/  LDG.E R13, desc[UR4][R10.64] ;  /* 0x000000040a0d7981 */ /* 0x000ee2000c1e1900 */
[----:B------:R-:W-:Y:S01]  /*0a80*/  BSSY.RECONVERGENT B0, `(.L_x_174) ;  /* 0x0000028000007945 */ /* 0x000fe20003800200 */
[----:B-----5:R-:W-:Y:S01]  /*0a90*/  FMUL R14, R3, R0 ;  /* 0x00000000030e7220 */ /* 0x020fe20000400000 */
[----:B--2---:R-:W-:Y:S01]  /*0aa0*/  FMUL R4, R5, R16 ;  /* 0x0000001005047220 */ /* 0x004fe20000400000 */
[----:B---3--:R-:W-:-:S02]  /*0ab0*/  FMUL R12, R13, R18 ;  /* 0x000000120d0c7220 */ /* 0x008fc40000400000 */
[----:B------:R-:W-:Y:S01]  /*0ac0*/  FFMA R14, R13, R16, -R14 ;  /* 0x000000100d0e7223 */ /* 0x000fe2000000080e */
[----:B------:R-:W-:Y:S01]  /*0ad0*/  FFMA R4, R3, R18, -R4 ;  /* 0x0000001203047223 */ /* 0x000fe20000000804 */
[----:B------:R-:W-:Y:S02]  /*0ae0*/  FFMA R12, R5, R0, -R12 ;  /* 0x00000000050c7223 */ /* 0x000fe4000000080c */
[----:B------:R-:W-:Y:S02]  /*0af0*/  FMUL R15, R13, R14 ;  /* 0x0000000e0d0f7220 */ /* 0x000fe40000400000 */
[C---:B------:R-:W-:Y:S02]  /*0b00*/  FMUL R0, R5.reuse, R12 ;  /* 0x0000000c05007220 */ /* 0x040fe40000400000 */
[-C--:B------:R-:W-:Y:S01]  /*0b10*/  FFMA R17, R5, R4.reuse, -R15 ;  /* 0x0000000405117223 */ /* 0x080fe2000000080f */
[C---:B------:R-:W-:Y:S01]  /*0b20*/  FMUL R16, R3.reuse, R4 ;  /* 0x0000000403107220 */ /* 0x040fe20000400000 */
[----:B------:R-:W-:-:S02]  /*0b30*/  FFMA R15, R3, R14, -R0 ;  /* 0x0000000e030f7223 */ /* 0x000fc40000000800 */
[----:B------:R-:W-:Y:S01]  /*0b40*/  FFMA R0, R17, UR6, R12 ;  /* 0x0000000611007c23 */ /* 0x000fe2000800000c */
[----:B------:R-:W-:Y:S01]  /*0b50*/  FFMA R17, R13, R12, -R16 ;  /* 0x0000000c0d117223 */ /* 0x000fe20000000810 */
[----:B------:R-:W-:Y:S02]  /*0b60*/  FFMA R15, R15, UR6, R4 ;  /* 0x000000060f0f7c23 */ /* 0x000fe40008000004 */
[----:B------:R-:W-:Y:S01]  /*0b70*/  FMUL R0, R0, 1.76085958656000000000e+11 ;  /* 0x5223fe2a00007820 */ /* 0x000fe20000400000 */
[----:B------:R-:W-:Y:S01]  /*0b80*/  FFMA R17, R17, UR6, R14 ;  /* 0x0000000611117c23 */ /* 0x000fe2000800000e */
[----:B------:R-:W-:Y:S02]  /*0b90*/  FMUL R4, R15, 1.76085958656000000000e+11 ;  /* 0x5223fe2a0f047820 */ /* 0x000fe40000400000 */
[-C--:B------:R-:W-:Y:S01]  /*0ba0*/  FFMA R0, -R0, R2.reuse, R3 ;  /* 0x0000000200007223 */ /* 0x080fe20000000103 */
[----:B------:R-:W-:Y:S01]  /*0bb0*/  FMUL R12, R17, 1.76085958656000000000e+11 ;  /* 0x5223fe2a110c7820 */ /* 0x000fe20000400000 */
[----:B------:R-:W-:-:S02]  /*0bc0*/  FFMA R3, -R4, R2, R13 ;  /* 0x0000000204037223 */ /* 0x000fc4000000010d */
[----:B------:R-:W-:Y:S01]  /*0bd0*/  FMUL R4, R0, R0 ;  /* 0x0000000000047220 */ /* 0x000fe20000400000 */
[----:B------:R-:W-:-:S03]  /*0be0*/  FFMA R2, -R12, R2, R5 ;  /* 0x000000020c027223 */ /* 0x000fc60000000105 */
[----:B------:R-:W-:Y:S01]  /*0bf0*/  FFMA R5, R3, R3, R4 ;  /* 0x0000000303057223 */ /* 0x000fe20000000004 */
[----:B------:R0:W-:Y:S03]  /*0c00*/  STG.E desc[UR4][R10.64], R3 ;  /* 0x000000030a007986 */ /* 0x0001e6000c101904 */
[----:B------:R-:W-:Y:S01]  /*0c10*/  FFMA R4, R2, R2, R5 ;  /* 0x0000000202047223 */ /* 0x000fe20000000005 */
[----:B------:R0:W-:Y:S04]  /*0c20*/  STG.E desc[UR4][R6.64], R0 ;  /* 0x0000000006007986 */ /* 0x0001e8000c101904 */
[----:B------:R0:W-:Y:S01]  /*0c30*/  STG.E desc[UR4][R8.64], R2 ;  /* 0x0000000208007986 */ /* 0x0001e2000c101904 */
[----:B------:R-:W-:Y:S01]  /*0c40*/  IADD3 R12, PT, PT, R4, -0xd000000, RZ ;  /* 0xf3000000040c7810 */ /* 0x000fe20007ffe0ff */
[----:B------:R0:W1:Y:S03]  /*0c50*/  MUFU.RSQ R5, R4 ;  /* 0x0000000400057308 */ /* 0x0000660000001400 */
[----:B------:R-:W-:-:S13]  /*0c60*/  ISETP.GT.U32.AND P0, PT, R12, 0x727fffff, PT ;  /* 0x727fffff0c00780c */ /* 0x000fda0003f04070 */
[----:B0-----:R-:W-:Y:S05]  /*0c70*/  @!P0 BRA `(.L_x_175) ;  /* 0x0000000000108947 */ /* 0x001fea0003800000 */
[----:B------:R-:W-:-:S07]  /*0c80*/  MOV R16, 0xca0 ;  /* 0x00000ca000107802 */ /* 0x000fce0000000f00 */
[----:B-1----:R-:W-:Y:S05]  /*0c90*/  CALL.REL.NOINC `($__internal_6_$__cuda_sm20_sqrt_rn_f32_slowpath) ;  /* 0x0000000000d47944 */ /* 0x002fea0003c00000 */
[----:B------:R-:W-:Y:S01]  /*0ca0*/  MOV R4, R12 ;  /* 0x0000000c00047202 */ /* 0x000fe20000000f00 */
[----:B------:R-:W-:Y:S06]  /*0cb0*/  BRA `(.L_x_176) ;  /* 0x0000000000107947 */ /* 0x000fec0003800000 */
.L_x_175:
[----:B-1----:R-:W-:Y:S01]  /*0cc0*/  FMUL.FTZ R13, R4, R5 ;  /* 0x00000005040d7220 */ /* 0x002fe20000410000 */
[----:B------:R-:W-:-:S03]  /*0cd0*/  FMUL.FTZ R5, R5, 0.5 ;  /* 0x3f00000005057820 */ /* 0x000fc60000410000 */
[----:B------:R-:W-:-:S04]  /*0ce0*/  FFMA R4, -R13, R13, R4 ;  /* 0x0000000d0d047223 */ /* 0x000fc80000000104 */
[----:B------:R-:W-:-:S07]  /*0cf0*/  FFMA R4, R4, R5, R13 ;  /* 0x0000000504047223 */ /* 0x000fce000000000d */
.L_x_176:
[----:B------:R-:W-:Y:S05]  /*0d00*/  BSYNC.RECONVERGENT B0 ;  /* 0x0000000000007941 */ /* 0x000fea0003800200 */
.L_x_174:
[----:B------:R-:W-:-:S13]  /*0d10*/  FSETP.GT.AND P0, PT, R4, RZ, PT ;  /* 0x000000ff0400720b */ /* 0x000fda0003f04000 */
[----:B------:R-:W-:Y:S05]  /*0d20*/  @!P0 EXIT ;  /* 0x000000000000894d */ /* 0x000fea0003800000 */
[----:B------:R-:W0:Y:S01]  /*0d30*/  MUFU.RCP R5, R4 ;  /* 0x0000000400057308 */ /* 0x000e220000001000 */
[----:B------:R-:W-:Y:S07]  /*0d40*/  BSSY.RECONVERGENT B0, `(.L_x_177) ;  /* 0x000000b000007945 */ /* 0x000fee0003800200 */
        /* <DEDUP_REMOVED lines=8> */
[----:B------:R-:W-:Y:S05]  /*0dd0*/  CALL.REL.NOINC `($__internal_7_$__cuda_sm3x_div_rn_noftz_f32_slowpath) ;  /* 0x0000000000e07944 */ /* 0x000fea0003c00000 */
[----:B------:R-:W-:-:S07]  /*0de0*/  MOV R5, R3 ;  /* 0x0000000300057202 */ /* 0x000fce0000000f00 */
.L_x_178:
[----:B------:R-:W-:Y:S05]  /*0df0*/  BSYNC.RECONVERGENT B0 ;  /* 0x0000000000007941 */ /* 0x000fea0003800200 */
.L_x_177:
[----:B------:R-:W0:Y:S01]  /*0e00*/  MUFU.RCP R3, R4 ;  /* 0x0000000400037308 */ /* 0x000e220000001000 */
[----:B------:R1:W-:Y:S01]  /*0e10*/  STG.E desc[UR4][R10.64], R5 ;  /* 0x000000050a007986 */ /* 0x0003e2000c101904 */
[----:B------:R-:W-:Y:S06]  /*0e20*/  BSSY.RECONVERGENT B0, `(.L_x_179) ;  /* 0x000000b000007945 */ /* 0x000fec0003800200 */
[----:B------:R-:W2:Y:S01]  /*0e30*/  FCHK P0, R0, R4 ;  /* 0x0000000400007302 */ /* 0x000ea20000000000 */
[----:B0-----:R-:W-:-:S04]  /*0e40*/  FFMA R12, R3, -R4, 1 ;  /* 0x3f800000030c7423 */ /* 0x001fc80000000804 */
[----:B------:R-:W-:-:S04]  /*0e50*/  FFMA R14, R3, R12, R3 ;  /* 0x0000000c030e7223 */ /* 0x000fc80000000003 */
[----:B------:R-:W-:-:S04]  /*0e60*/  FFMA R3, R0, R14, RZ ;  /* 0x0000000e00037223 */ /* 0x000fc800000000ff */
[----:B------:R-:W-:-:S04]  /*0e70*/  FFMA R12, R3, -R4, R0 ;  /* 0x80000004030c7223 */ /* 0x000fc80000000000 */
[----:B------:R-:W-:Y:S01]  /*0e80*/  FFMA R3, R14, R12, R3 ;  /* 0x0000000c0e037223 */ /* 0x000fe20000000003 */
[----:B-12---:R-:W-:Y:S06]  /*0e90*/  @!P0 BRA `(.L_x_180) ;  /* 0x00000000000c8947 */ /* 0x006fec0003800000 */
[----:B------:R-:W-:Y:S02]  /*0ea0*/  MOV R3, R0 ;  /* 0x0000000000037202 */ /* 0x000fe40000000f00 */
[----:B------:R-:W-:-:S07]  /*0eb0*/  MOV R12, 0xed0 ;  /* 0x00000ed0000c7802 */ /* 0x000fce0000000f00 */
[----:B------:R-:W-:Y:S05]  /*0ec0*/  CALL.REL.NOINC `($__internal_7_$__cuda_sm3x_div_rn_noftz_f32_slowpath) ;  /* 0x0000000000a47944 */ /* 0x000fea0003c00000 */
.L_x_180:
[----:B------:R-:W-:Y:S05]  /*0ed0*/  BSYNC.RECONVERGENT B0 ;  /* 0x0000000000007941 */ /* 0x000fea0003800200 */
.L_x_179:
        /* <DEDUP_REMOVED lines=13> */
[----:B------:R-:W-:-:S07]  /*0fb0*/  MOV R5, R3 ;  /* 0x0000000300057202 */ /* 0x000fce0000000f00 */
.L_x_182:
[----:B------:R-:W-:Y:S05]  /*0fc0*/  BSYNC.RECONVERGENT B0 ;  /* 0x0000000000007941 */ /* 0x000fea0003800200 */
.L_x_181:
[----:B------:R-:W-:Y:S01]  /*0fd0*/  STG.E desc[UR4][R8.64], R5 ;  /* 0x0000000508007986 */ /* 0x000fe2000c101904 */
[----:B------:R-:W-:Y:S05]  /*0fe0*/  EXIT ;  /* 0x000000000000794d */ /* 0x000fea0003800000 */
        .weak           $__internal_6_$__cuda_sm20_sqrt_rn_f32_slowpath
        .type           $__internal_6_$__cuda_sm20_sqrt_rn_f32_slowpath,@function
        .size           $__internal_6_$__cuda_sm20_sqrt_rn_f32_slowpath,($__internal_7_$__cuda_sm3x_div_rn_noftz_f32_slowpath - $__internal_6_$__cuda_sm20_sqrt_rn_f32_slowpath)
$__internal_6_$__cuda_sm20_sqrt_rn_f32_slowpath:
[----:B------:R-:W-:-:S13]  /*0ff0*/  LOP3.LUT P0, RZ, R4, 0x7fffffff, RZ, 0xc0, !PT ;  /* 0x7fffffff04ff7812 */ /* 0x000fda000780c0ff */
[----:B------:R-:W-:Y:S01]  /*1000*/  @!P0 MOV R5, R4 ;  /* 0x0000000400058202 */ /* 0x000fe20000000f00 */
[----:B------:R-:W-:Y:S06]  /*1010*/  @!P0 BRA `(.L_x_183) ;  /* 0x0000000000408947 */ /* 0x000fec0003800000 */
[----:B------:R-:W-:-:S13]  /*1020*/  FSETP.GEU.FTZ.AND P0, PT, R4, RZ, PT ;  /* 0x000000ff0400720b */ /* 0x000fda0003f1e000 */
[----:B------:R-:W-:Y:S01]  /*1030*/  @!P0 MOV R5, 0x7fffffff ;  /* 0x7fffffff00058802 */ /* 0x000fe20000000f00 */
        /* <DEDUP_REMOVED lines=8> */
[----:B------:R-:W-:Y:S01]  /*10c0*/  @P0 FMUL.FTZ R15, R5, 0.5 ;  /* 0x3f000000050f0820 */ /* 0x000fe20000410000 */
[----:B------:R-:W-:Y:S02]  /*10d0*/  @!P0 MOV R5, R4 ;  /* 0x0000000400058202 */ /* 0x000fe40000000f00 */
[----:B------:R-:W-:-:S04]  /*10e0*/  @P0 FADD.FTZ R14, -R13, -RZ ;  /* 0x800000ff0d0e0221 */ /* 0x000fc80000010100 */
[----:B------:R-:W-:-:S04]  /*10f0*/  @P0 FFMA R14, R13, R14, R12 ;  /* 0x0000000e0d0e0223 */ /* 0x000fc8000000000c */
[----:B------:R-:W-:-:S04]  /*1100*/  @P0 FFMA R14, R14, R15, R13 ;  /* 0x0000000f0e0e0223 */ /* 0x000fc8000000000d */
[----:B------:R-:W-:-:S07]  /*1110*/  @P0 FMUL.FTZ R5, R14, 2.3283064365386962891e-10 ;  /* 0x2f8000000e050820 */ /* 0x000fce0000410000 */
.L_x_183:
[----:B------:R-:W-:Y:S01]  /*1120*/  MOV R12, R5 ;  /* 0x00000005000c7202 */ /* 0x000fe20000000f00 */
[----:B------:R-:W-:Y:S01]  /*1130*/  HFMA2 R5, -RZ, RZ, 0, 0 ;  /* 0x00000000ff057431 */ /* 0x000fe200000001ff */
[----:B------:R-:W-:-:S04]  /*1140*/  MOV R4, R16 ;  /* 0x0000001000047202 */ /* 0x000fc80000000f00 */
[----:B------:R-:W-:Y:S05]  /*1150*/  RET.REL.NODEC R4 `(_Z20updateLLBloch_kernelPfS_S_S_PKfS1_S1_S1_ffffffiii) ;  /* 0xffffffec04a87950 */ /* 0x000fea0003c3ffff */
        .weak           $__internal_7_$__cuda_sm3x_div_rn_noftz_f32_slowpath
        .type           $__internal_7_$__cuda_sm3x_div_rn_noftz_f32_slowpath,@function
        .size           $__internal_7_$__cuda_sm3x_div_rn_noftz_f32_slowpath,(.L_x_743 - $__internal_7_$__cuda_sm3x_div_rn_noftz_f32_slowpath)
$__internal_7_$__cuda_sm3x_div_rn_noftz_f32_slowpath:
[----:B------:R-:W-:Y:S01]  /*1160*/  SHF.R.U32.HI R13, RZ, 0x17, R4 ;  /* 0x00000017ff0d7819 */ /* 0x000fe20000011604 */
[----:B------:R-:W-:Y:S01]  /*1170*/  BSSY.RECONVERGENT B1, `(.L_x_184) ;  /* 0x0000063000017945 */ /* 0x000fe20003800200 */
[----:B------:R-:W-:Y:S02]  /*1180*/  SHF.R.U32.HI R14, RZ, 0x17, R3 ;  /* 0x00000017ff0e7819 */ /* 0x000fe40000011603 */
[----:B------:R-:W-:Y:S02]  /*1190*/  LOP3.LUT R13, R13, 0xff, RZ, 0xc0, !PT ;  /* 0x000000ff0d0d7812 */ /* 0x000fe400078ec0ff */
[----:B------:R-:W-:Y:S02]  /*11a0*/  LOP3.LUT R20, R14, 0xff, RZ, 0xc0, !PT ;  /* 0x000000ff0e147812 */ /* 0x000fe400078ec0ff */
[----:B------:R-:W-:Y:S02]  /*11b0*/  IADD3 R17, PT, PT, R13, -0x1, RZ ;  /* 0xffffffff0d117810 */ /* 0x000fe40007ffe0ff */
[----:B------:R-:W-:-:S02]  /*11c0*/  IADD3 R15, PT, PT, R20, -0x1, RZ ;  /* 0xffffffff140f7810 */ /* 0x000fc40007ffe0ff */
[----:B------:R-:W-:Y:S02]  /*11d0*/  ISETP.GT.U32.AND P0, PT, R17, 0xfd, PT ;  /* 0x000000fd1100780c */ /* 0x000fe40003f04070 */
[----:B------:R-:W-:Y:S02]  /*11e0*/  MOV R16, R4 ;  /* 0x0000000400107202 */ /* 0x000fe40000000f00 */
        /* <DEDUP_REMOVED lines=26> */
.L_x_185:
[----:B------:R-:W-:Y:S01]  /*1390*/  LEA R15, R13, 0xc0800000, 0x17 ;  /* 0xc08000000d0f7811 */ /* 0x000fe200078eb8ff */
[----:B------:R-:W-:Y:S01]  /*13a0*/  BSSY.RECONVERGENT B2, `(.L_x_190) ;  /* 0x0000036000027945 */ /* 0x000fe20003800200 */
[----:B------:R-:W-:Y:S02]  /*13b0*/  IADD3 R20, PT, PT, R20, -0x7f, RZ ;  /* 0xffffff8114147810 */ /* 0x000fe40007ffe0ff */
[----:B------:R-:W-:-:S03]  /*13c0*/  IADD3 R17, PT, PT, -R15, R16, RZ ;  /* 0x000000100f117210 */ /* 0x000fc60007ffe1ff */
[C---:B------:R-:W-:Y:S01]  /*13d0*/  IMAD R3, R20.reuse, -0x800000, R3 ;  /* 0xff80000014037824 */ /* 0x040fe200078e0203 */
[----:B------:R0:W1:Y:S01]  /*13e0*/  MUFU.RCP R16, R17 ;  /* 0x0000001100107308 */ /* 0x0000620000001000 */
[----:B------:R-:W-:Y:S01]  /*13f0*/  FADD.FTZ R18, -R17, -RZ ;  /* 0x800000ff11127221 */ /* 0x000fe20000010100 */
[----:B0-----:R-:W-:-:S04]  /*1400*/  IADD3 R17, PT, PT, R20, 0x7f, -R13 ;  /* 0x0000007f14117810 */ /* 0x001fc80007ffe80d */
[----:B------:R-:W-:Y:S01]  /*1410*/  IADD3 R14, PT, PT, R17, R14, RZ ;  /* 0x0000000e110e7210 */ /* 0x000fe20007ffe0ff */
[----:B-1----:R-:W-:-:S04]  /*1420*/  FFMA R15, R16, R18, 1 ;  /* 0x3f800000100f7423 */ /* 0x002fc80000000012 */
        /* <DEDUP_REMOVED lines=20> */
[C---:B------:R-:W-:Y:S02]  /*1570*/  ISETP.NE.AND P2, PT, R17.reuse, RZ, PT ;  /* 0x000000ff1100720c */ /* 0x040fe40003f45270 */
[----:B------:R-:W-:Y:S02]  /*1580*/  ISETP.NE.AND P1, PT, R17, RZ, PT ;  /* 0x000000ff1100720c */ /* 0x000fe40003f25270 */
[----:B------:R-:W-:Y:S01]  /*1590*/  LOP3.LUT R14, R13, 0x7fffff, RZ, 0xc0, !PT ;  /* 0x007fffff0d0e7812 */ /* 0x000fe200078ec0ff */
[CCC-:B------:R-:W-:Y:S01]  /*15a0*/  FFMA.RP R13, R16.reuse, R18.reuse, R15.reuse ;  /* 0x00000012100d7223 */ /* 0x1c0fe2000000800f */
[----:B------:R-:W-:Y:S01]  /*15b0*/  FFMA.RM R16, R16, R18, R15 ;  /* 0x0000001210107223 */ /* 0x000fe2000000400f */
[----:B------:R-:W-:Y:S02]  /*15c0*/  IADD3 R15, PT, PT, R17, 0x20, RZ ;  /* 0x00000020110f7810 */ /* 0x000fe40007ffe0ff */
[----:B------:R-:W-:-:S02]  /*15d0*/  LOP3.LUT R14, R14, 0x800000, RZ, 0xfc, !PT ;  /* 0x008000000e0e7812 */ /* 0x000fc400078efcff */
[----:B------:R-:W-:Y:S02]  /*15e0*/  IADD3 R17, PT, PT, -R17, RZ, RZ ;  /* 0x000000ff11117210 */ /* 0x000fe40007ffe1ff */
[----:B------:R-:W-:Y:S02]  /*15f0*/  SHF.L.U32 R15, R14, R15, RZ ;  /* 0x0000000f0e0f7219 */ /* 0x000fe400000006ff */
[----:B------:R-:W-:Y:S02]  /*1600*/  FSETP.NEU.FTZ.AND P0, PT, R13, R16, PT ;  /* 0x000000100d00720b */ /* 0x000fe40003f1d000 */
[----:B------:R-:W-:Y:S02]  /*1610*/  SEL R13, R17, RZ, P2 ;  /* 0x000000ff110d7207 */ /* 0x000fe40001000000 */
[----:B------:R-:W-:Y:S02]  /*1620*/  ISETP.NE.AND P1, PT, R15, RZ, P1 ;  /* 0x000000ff0f00720c */ /* 0x000fe40000f25270 */
[----:B------:R-:W-:-:S02]  /*1630*/  SHF.R.U32.HI R13, RZ, R13, R14 ;  /* 0x0000000dff0d7219 */ /* 0x000fc4000001160e */
[----:B------:R-:W-:Y:S02]  /*1640*/  PLOP3.LUT P0, PT, P0, P1, PT, 0xf8, 0x8f ;  /* 0x00000000008f781c */ /* 0x000fe40000703f70 */
[----:B------:R-:W-:Y:S02]  /*1650*/  SHF.R.U32.HI R15, RZ, 0x1, R13 ;  /* 0x00000001ff0f7819 */ /* 0x000fe4000001160d */
[----:B------:R-:W-:-:S04]  /*1660*/  SEL R14, RZ, 0x1, !P0 ;  /* 0x00000001ff0e7807 */ /* 0x000fc80004000000 */
[----:B------:R-:W-:-:S04]  /*1670*/  LOP3.LUT R14, R14, 0x1, R15, 0xf8, !PT ;  /* 0x000000010e0e7812 */ /* 0x000fc800078ef80f */
[----:B------:R-:W-:-:S04]  /*1680*/  LOP3.LUT R14, R14, R13, RZ, 0xc0, !PT ;  /* 0x0000000d0e0e7212 */ /* 0x000fc800078ec0ff */
[----:B------:R-:W-:-:S04]  /*1690*/  IADD3 R14, PT, PT, R15, R14, RZ ;  /* 0x0000000e0f0e7210 */ /* 0x000fc80007ffe0ff */
[----:B------:R-:W-:Y:S01]  /*16a0*/  LOP3.LUT R3, R14, R3, RZ, 0xfc, !PT ;  /* 0x000000030e037212 */ /* 0x000fe200078efcff */
[----:B------:R-:W-:Y:S06]  /*16b0*/  BRA `(.L_x_193) ;  /* 0x0000000000107947 */ /* 0x000fec0003800000 */
.L_x_192:
[----:B------:R-:W-:-:S04]  /*16c0*/  LOP3.LUT R3, R3, 0x80000000, RZ, 0xc0, !PT ;  /* 0x8000000003037812 */ /* 0x000fc800078ec0ff */
[----:B------:R-:W-:Y:S01]  /*16d0*/  LOP3.LUT R3, R3, 0x7f800000, RZ, 0xfc, !PT ;  /* 0x7f80000003037812 */ /* 0x000fe200078efcff */
[----:B------:R-:W-:Y:S06]  /*16e0*/  BRA `(.L_x_193) ;  /* 0x0000000000047947 */ /* 0x000fec0003800000 */
.L_x_191:
[----:B------:R-:W-:-:S07]  /*16f0*/  LEA R3, R14, R3, 0x17 ;  /* 0x000000030e037211 */ /* 0x000fce00078eb8ff */
.L_x_193:
[----:B------:R-:W-:Y:S05]  /*1700*/  BSYNC.RECONVERGENT B2 ;  /* 0x0000000000027941 */ /* 0x000fea0003800200 */
.L_x_190:
[----:B------:R-:W-:Y:S05]  /*1710*/  BRA `(.L_x_194) ;  /* 0x0000000000207947 */ /* 0x000fea0003800000 */
.L_x_189:
[----:B------:R-:W-:-:S04]  /*1720*/  LOP3.LUT R3, R16, 0x80000000, R3, 0x48, !PT ;  /* 0x8000000010037812 */ /* 0x000fc800078e4803 */
[----:B------:R-:W-:Y:S01]  /*1730*/  LOP3.LUT R3, R3, 0x7f800000, RZ, 0xfc, !PT ;  /* 0x7f80000003037812 */ /* 0x000fe200078efcff */
[----:B------:R-:W-:Y:S06]  /*1740*/  BRA `(.L_x_194) ;  /* 0x0000000000147947 */ /* 0x000fec0003800000 */
.L_x_188:
[----:B------:R-:W-:Y:S01]  /*1750*/  LOP3.LUT R3, R16, 0x80000000, R3, 0x48, !PT ;  /* 0x8000000010037812 */ /* 0x000fe200078e4803 */
[----:B------:R-:W-:Y:S06]  /*1760*/  BRA `(.L_x_194) ;  /* 0x00000000000c7947 */ /* 0x000fec0003800000 */
.L_x_187:
[----:B------:R-:W0:Y:S01]  /*1770*/  MUFU.RSQ R3, -QNAN ;  /* 0xffc0000000037908 */ /* 0x000e220000001400 */
[----:B------:R-:W-:Y:S05]  /*1780*/  BRA `(.L_x_194) ;  /* 0x0000000000047947 */ /* 0x000fea0003800000 */
.L_x_186:
[----:B------:R-:W-:-:S07]  /*1790*/  FADD.FTZ R3, R3, R4 ;  /* 0x0000000403037221 */ /* 0x000fce0000010000 */
.L_x_194:
[----:B------:R-:W-:Y:S05]  /*17a0*/  BSYNC.RECONVERGENT B1 ;  /* 0x0000000000017941 */ /* 0x000fea0003800200 */
.L_x_184:
[----:B------:R-:W-:-:S04]  /*17b0*/  HFMA2 R13, -RZ, RZ, 0, 0 ;  /* 0x00000000ff0d7431 */ /* 0x000fc800000001ff */
[----:B0-----:R-:W-:Y:S05]  /*17c0*/  RET.REL.NODEC R12 `(_Z20updateLLBloch_kernelPfS_S_S_PKfS1_S1_S1_ffffffiii) ;  /* 0xffffffe80c0c7950 */ /* 0x001fea0003c3ffff */
.L_x_195:
        /* <DEDUP_REMOVED lines=11> */
.L_x_743:


//--------------------- .text._Z33atomisticContinuumCoupling_kernelPfS_S_PKfS1_S1_S1_S1_S1_S1_ffiii --------------------------
	.section	.text._Z33atomisticContinuumCoupling_kernelPfS_S_PKfS1_S1_S1_S1_S1_S1_ffiii,"ax",@progbits
	.align	128
        .global         _Z33atomisticContinuumCoupling_kernelPfS_S_PKfS1_S1_S1_S1_S1_S1_ffiii
        .type           _Z33atomisticContinuumCoupling_kernelPfS_S_PKfS1_S1_S1_S1_S1_S1_ffiii,@function
        .size           _Z33atomisticContinuumCoupling_kernelPfS_S_PKfS1_S1_S1_S1_S1_S1_ffiii,(.L_x_744 - _Z33atomisticContinuumCoupling_kernelPfS_S_PKfS1_S1_S1_S1_S1_S1_ffiii)
        .other          _Z33atomisticContinuumCoupling_kernelPfS_S_PKfS1_S1_S1_S1_S1_S1_ffiii,@"STO_CUDA_ENTRY STV_DEFAULT"
_Z33atomisticContinuumCoupling_kernelPfS_S_PKfS1_S1_S1_S1_S1_S1_ffiii:
.text._Z33atomisticContinuumCoupling_kernelPfS_S_PKfS1_S1_S1_S1_S1_S1_ffiii:
        /* <DEDUP_REMOVED lines=12> */
[----:B------:R-:W1:Y:S01]  /*00c0*/  LDCU.64 UR4, c[0x0][0x358] ;  /* 0x00006b00ff0477ac */ /* 0x000e620008000a00 */
[----:B0-----:R-:W-:-:S05]  /*00d0*/  IMAD.WIDE R4, R2, 0x4, R4 ;  /* 0x0000000402047825 */ /* 0x001fca00078e0204 */
[----:B-1----:R-:W2:Y:S02]  /*00e0*/  LDG.E.CONSTANT R0, desc[UR4][R4.64] ;  /* 0x0000000404007981 */ /* 0x002ea4000c1e9900 */
[----:B--2---:R-:W-:-:S13]  /*00f0*/  FSETP.GTU.AND P0, PT, R0, RZ, PT ;  /* 0x000000ff0000720b */ /* 0x004fda0003f0c000 */
[----:B------:R-:W-:Y:S05]  /*0100*/  @!P0 EXIT ;  /* 0x000000000000894d */ /* 0x000fea0003800000 */
[----:B------:R-:W0:Y:S01]  /*0110*/  LDC.64 R12, c[0x0][0x3a0] ;  /* 0x0000e800ff0c7b82 */ /* 0x000e220000000a00 */
[----:B------:R-:W1:Y:S07]  /*0120*/  LDCU.64 UR6, c[0x0][0x3d0] ;  /* 0x00007a00ff0677ac */ /* 0x000e6e0008000a00 */
[----:B------:R-:W2:Y:S08]  /*0130*/  LDC.64 R14, c[0x0][0x3a8] ;  /* 0x0000ea00ff0e7b82 */ /* 0x000eb00000000a00 */
[----:B------:R-:W3:Y:S08]  /*0140*/  LDC.64 R16, c[0x0][0x3b0] ;  /* 0x0000ec00ff107b82 */ /* 0x000ef00000000a00 */
[----:B------:R-:W4:Y:S08]  /*0150*/  LDC.64 R18, c[0x0][0x3b8] ;  /* 0x0000ee00ff127b82 */ /* 0x000f300000000a00 */
[----:B------:R-:W1:Y:S01]  /*0160*/  LDC.64 R20, c[0x0][0x3c0] ;  /* 0x0000f000ff147b82 */ /* 0x000e620000000a00 */
[----:B0-----:R-:W-:-:S04]  /*0170*/  IMAD.WIDE R12, R2, 0x4, R12 ;  /* 0x00000004020c7825 */ /* 0x001fc800078e020c */
[C---:B--2---:R-:W-:Y:S01]  /*0180*/  IMAD.WIDE R14, R2.reuse, 0x4, R14 ;  /* 0x00000004020e7825 */ /* 0x044fe200078e020e */
[----:B------:R-:W5:Y:S02]  /*0190*/  LDG.E.CONSTANT R5, desc[UR4][R12.64] ;  /* 0x000000040c057981 */ /* 0x000f64000c1e9900 */
[----:B------:R-:W0:Y:S01]  /*01a0*/  LDC.64 R10, c[0x0][0x398] ;  /* 0x0000e600ff0a7b82 */ /* 0x000e220000000a00 */
[C---:B---3--:R-:W-:Y:S01]  /*01b0*/  IMAD.WIDE R16, R2.reuse, 0x4, R16 ;  /* 0x0000000402107825 */ /* 0x048fe200078e0210 */
[----:B------:R-:W5:Y:S04]  /*01c0*/  LDG.E.CONSTANT R6, desc[UR4][R14.64] ;  /* 0x000000040e067981 */ /* 0x000f68000c1e9900 */
[----:B------:R-:W5:Y:S01]  /*01d0*/  LDG.E.CONSTANT R7, desc[UR4][R16.64] ;  /* 0x0000000410077981 */ /* 0x000f62000c1e9900 */
[----:B----4-:R-:W-:-:S05]  /*01e0*/  IMAD.WIDE R18, R2, 0x4, R18 ;  /* 0x0000000402127825 */ /* 0x010fca00078e0212 */
[----:B------:R-:W5:Y:S01]  /*01f0*/  LDG.E.CONSTANT R8, desc[UR4][R18.64] ;  /* 0x0000000412087981 */ /* 0x000f62000c1e9900 */
[----:B-1----:R-:W-:-:S05]  /*0200*/  IMAD.WIDE R20, R2, 0x4, R20 ;  /* 0x0000000402147825 */ /* 0x002fca00078e0214 */
[----:B------:R-:W5:Y:S01]  /*0210*/  LDG.E.CONSTANT R9, desc[UR4][R20.64] ;  /* 0x0000000414097981 */ /* 0x000f62000c1e9900 */
[----:B------:R-:W-:Y:S01]  /*0220*/  FMUL R0, R0, 1.2566371196953696199e-06 ;  /* 0x35a8a9b900007820 */ /* 0x000fe20000400000 */
[----:B0-----:R-:W-:-:S04]  /*0230*/  IMAD.WIDE R10, R2, 0x4, R10 ;  /* 0x00000004020a7825 */ /* 0x001fc800078e020a */
[----:B------:R-:W-:Y:S01]  /*0240*/  FMUL R0, R0, UR7 ;  /* 0x0000000700007c20 */ /* 0x000fe20008400000 */
[----:B------:R0:W5:Y:S03]  /*0250*/  LDG.E.CONSTANT R4, desc[UR4][R10.64] ;  /* 0x000000040a047981 */ /* 0x000166000c1e9900 */
[----:B------:R-:W-:-:S04]  /*0260*/  FMUL R0, R0, UR7 ;  /* 0x0000000700007c20 */ /* 0x000fc80008400000 */
[----:B------:R-:W-:-:S04]  /*0270*/  FMUL R22, R0, UR7 ;  /* 0x0000000700167c20 */ /* 0x000fc80008400000 */
[----:B------:R-:W1:Y:S01]  /*0280*/  MUFU.RCP R3, R22 ;  /* 0x0000001600037308 */ /* 0x000e620000001000 */
[----:B0-----:R-:W-:-:S07]  /*0290*/  IMAD.U32 R11, RZ, RZ, UR6 ;  /* 0x00000006ff0b7e24 */ /* 0x001fce000f8e00ff */
[----:B------:R-:W0:Y:S01]  /*02a0*/  FCHK P0, R11, R22 ;  /* 0x000000160b007302 */ /* 0x000e220000000000 */
[----:B-1----:R-:W-:-:S04]  /*02b0*/  FFMA R0, -R22, R3, 1 ;  /* 0x3f80000016007423 */ /* 0x002fc80000000103 */
[----:B------:R-:W-:-:S04]  /*02c0*/  FFMA R0, R3, R0, R3 ;  /* 0x0000000003007223 */ /* 0x000fc80000000003 */
[----:B------:R-:W-:Y:S01]  /*02d0*/  FFMA R3, R0, UR6, RZ ;  /* 0x0000000600037c23 */ /* 0x000fe200080000ff */
[----:B------:R-:W-:Y:S03]  /*02e0*/  BSSY.RECONVERGENT B0, `(.L_x_196) ;  /* 0x0000006000007945 */ /* 0x000fe60003800200 */
[----:B------:R-:W-:-:S04]  /*02f0*/  FFMA R10, -R22, R3, UR6 ;  /* 0x00000006160a7e23 */ /* 0x000fc80008000103 */
[----:B------:R-:W-:Y:S01]  /*0300*/  FFMA R0, R0, R10, R3 ;  /* 0x0000000a00007223 */ /* 0x000fe20000000003 */
[----:B0-----:R-:W-:Y:S06]  /*0310*/  @!P0 BRA `(.L_x_197) ;  /* 0x0000000000088947 */ /* 0x001fec0003800000 */
[----:B------:R-:W-:-:S07]  /*0320*/  MOV R10, 0x340 ;  /* 0x00000340000a7802 */ /* 0x000fce0000000f00 */
[----:B-----5:R-:W-:Y:S05]  /*0330*/  CALL.REL.NOINC `($__internal_8_$__cuda_sm3x_div_rn_noftz_f32_slowpath) ;  /* 0x0000000000447944 */ /* 0x020fea0003c00000 */
.L_x_197:
[----:B------:R-:W-:Y:S05]  /*0340*/  BSYNC.RECONVERGENT B0 ;  /* 0x0000000000007941 */ /* 0x000fea0003800200 */
.L_x_196:
[----:B------:R-:W0:Y:S01]  /*0350*/  LDC.64 R14, c[0x0][0x380] ;  /* 0x0000e000ff0e7b82 */ /* 0x000e220000000a00 */
[----:B-----5:R-:W-:Y:S01]  /*0360*/  FADD R7, -R4, R7 ;  /* 0x0000000704077221 */ /* 0x020fe20000000100 */
[----:B------:R-:W-:Y:S01]  /*0370*/  FADD R5, -R5, R8 ;  /* 0x0000000805057221 */ /* 0x000fe20000000100 */
[----:B------:R-:W-:Y:S02]  /*0380*/  FADD R9, -R6, R9 ;  /* 0x0000000906097221 */ /* 0x000fe40000000100 */
[-C--:B------:R-:W-:Y:S01]  /*0390*/  FMUL R7, R7, R0.reuse ;  /* 0x0000000007077220 */ /* 0x080fe20000400000 */
[-C--:B------:R-:W-:Y:S01]  /*03a0*/  FMUL R5, R5, R0.reuse ;  /* 0x0000000005057220 */ /* 0x080fe20000400000 */
[----:B------:R-:W-:Y:S01]  /*03b0*/  FMUL R9, R9, R0 ;  /* 0x0000000009097220 */ /* 0x000fe20000400000 */
[----:B------:R-:W1:Y:S08]  /*03c0*/  LDC.64 R12, c[0x0][0x388] ;  /* 0x0000e200ff0c7b82 */ /* 0x000e700000000a00 */
[----:B------:R-:W2:Y:S01]  /*03d0*/  LDC.64 R10, c[0x0][0x390] ;  /* 0x0000e400ff0a7b82 */ /* 0x000ea20000000a00 */
[----:B0-----:R-:W-:-:S05]  /*03e0*/  IMAD.WIDE R14, R2, 0x4, R14 ;  /* 0x00000004020e7825 */ /* 0x001fca00078e020e */
[----:B------:R-:W-:Y:S01]  /*03f0*/  REDG.E.ADD.F32.FTZ.RN.STRONG.GPU desc[UR4][R14.64], R7 ;  /* 0x000000070e0079a6 */ /* 0x000fe2000c12f304 */
[----:B-1----:R-:W-:-:S05]  /*0400*/  IMAD.WIDE R12, R2, 0x4, R12 ;  /* 0x00000004020c7825 */ /* 0x002fca00078e020c */
[----:B------:R-:W-:Y:S01]  /*0410*/  REDG.E.ADD.F32.FTZ.RN.STRONG.GPU desc[UR4][R12.64], R5 ;  /* 0x000000050c0079a6 */ /* 0x000fe2000c12f304 */
[----:B--2---:R-:W-:-:S05]  /*0420*/  IMAD.WIDE R10, R2, 0x4, R10 ;  /* 0x00000004020a7825 */ /* 0x004fca00078e020a */
[----:B------:R-:W-:Y:S01]  /*0430*/  REDG.E.ADD.F32.FTZ.RN.STRONG.GPU desc[UR4][R10.64], R9 ;  /* 0x000000090a0079a6 */ /* 0x000fe2000c12f304 */
[----:B------:R-:W-:Y:S05]  /*0440*/  EXIT ;  /* 0x000000000000794d */ /* 0x000fea0003800000 */
        .weak           $__internal_8_$__cuda_sm3x_div_rn_noftz_f32_slowpath
        .type           $__internal_8_$__cuda_sm3x_div_rn_noftz_f32_slowpath,@function
        .size           $__internal_8_$__cuda_sm3x_div_rn_noftz_f32_slowpath,(.L_x_744 - $__internal_8_$__cuda_sm3x_div_rn_noftz_f32_slowpath)
$__internal_8_$__cuda_sm3x_div_rn_noftz_f32_slowpath:
[----:B------:R-:W0:Y:S01]  /*0450*/  LDC R3, c[0x0][0x3d0] ;  /* 0x0000f400ff037b82 */ /* 0x000e220000000800 */
[----:B------:R-:W-:Y:S01]  /*0460*/  SHF.R.U32.HI R12, RZ, 0x17, R22 ;  /* 0x00000017ff0c7819 */ /* 0x000fe20000011616 */
[----:B------:R-:W1:Y:S01]  /*0470*/  LDCU UR6, c[0x0][0x3d0] ;  /* 0x00007a00ff0677ac */ /* 0x000e620008000800 */
[----:B------:R-:W-:Y:S02]  /*0480*/  BSSY.RECONVERGENT B1, `(.L_x_198) ;  /* 0x0000064000017945 */ /* 0x000fe40003800200 */
[----:B------:R-:W-:-:S05]  /*0490*/  LOP3.LUT R12, R12, 0xff, RZ, 0xc0, !PT ;  /* 0x000000ff0c0c7812 */ /* 0x000fca00078ec0ff */
[----:B------:R-:W-:-:S05]  /*04a0*/  VIADD R16, R12, 0xffffffff ;  /* 0xffffffff0c107836 */ /* 0x000fca0000000000 */
[----:B------:R-:W-:Y:S02]  /*04b0*/  ISETP.GT.U32.AND P0, PT, R16, 0xfd, PT ;  /* 0x000000fd1000780c */ /* 0x000fe40003f04070 */
[----:B-1----:R-:W-:Y:S02]  /*04c0*/  MOV R14, UR6 ;  /* 0x00000006000e7c02 */ /* 0x002fe40008000f00 */
[----:B0-----:R-:W-:-:S04]  /*04d0*/  SHF.R.U32.HI R0, RZ, 0x17, R3 ;  /* 0x00000017ff007819 */ /* 0x001fc80000011603 */
[----:B------:R-:W-:-:S05]  /*04e0*/  LOP3.LUT R13, R0, 0xff, RZ, 0xc0, !PT ;  /* 0x000000ff000d7812 */ /* 0x000fca00078ec0ff */
[----:B------:R-:W-:-:S05]  /*04f0*/  VIADD R15, R13, 0xffffffff ;  /* 0xffffffff0d0f7836 */ /* 0x000fca0000000000 */
[----:B------:R-:W-:-:S13]  /*0500*/  ISETP.GT.U32.OR P0, PT, R15, 0xfd, P0 ;  /* 0x000000fd0f00780c */ /* 0x000fda0000704470 */
[----:B------:R-:W-:Y:S01]  /*0510*/  @!P0 IMAD.MOV.U32 R11, RZ, RZ, RZ ;  /* 0x000000ffff0b8224 */ /* 0x000fe200078e00ff */
[----:B------:R-:W-:Y:S06]  /*0520*/  @!P0 BRA `(.L_x_199) ;  /* 0x0000000000608947 */ /* 0x000fec0003800000 */
[----:B------:R-:W-:Y:S01]  /*0530*/  FSETP.GTU.FTZ.AND P0, PT, |R3|, +INF , PT ;  /* 0x7f8000000300780b */ /* 0x000fe20003f1c200 */
[----:B------:R-:W-:Y:S01]  /*0540*/  IMAD.MOV.U32 R0, RZ, RZ, R22 ;  /* 0x000000ffff007224 */ /* 0x000fe200078e0016 */
        /* <DEDUP_REMOVED lines=18> */
[----:B------:R-:W-:Y:S02]  /*0670*/  @!P0 IMAD.MOV.U32 R11, RZ, RZ, -0x40 ;  /* 0xffffffc0ff0b8424 */ /* 0x000fe400078e00ff */
[----:B------:R-:W-:Y:S01]  /*0680*/  @!P0 FFMA R14, R3, 1.84467440737095516160e+19, RZ ;  /* 0x5f800000030e8823 */ /* 0x000fe200000000ff */
[----:B------:R-:W-:Y:S01]  /*0690*/  @!P1 FFMA R22, R0, 1.84467440737095516160e+19, RZ ;  /* 0x5f80000000169823 */ /* 0x000fe200000000ff */
[----:B------:R-:W-:-:S07]  /*06a0*/  @!P1 VIADD R11, R11, 0x40 ;  /* 0x000000400b0b9836 */ /* 0x000fce0000000000 */
.L_x_199:
[----:B------:R-:W-:Y:S01]  /*06b0*/  LEA R3, R12, 0xc0800000, 0x17 ;  /* 0xc08000000c037811 */ /* 0x000fe200078eb8ff */
[----:B------:R-:W-:Y:S01]  /*06c0*/  VIADD R13, R13, 0xffffff81 ;  /* 0xffffff810d0d7836 */ /* 0x000fe20000000000 */
[----:B------:R-:W-:Y:S02]  /*06d0*/  BSSY.RECONVERGENT B2, `(.L_x_204) ;  /* 0x0000035000027945 */ /* 0x000fe40003800200 */
[----:B------:R-:W-:Y:S01]  /*06e0*/  IADD3 R3, PT, PT, -R3, R22, RZ ;  /* 0x0000001603037210 */ /* 0x000fe20007ffe1ff */
[C---:B------:R-:W-:Y:S01]  /*06f0*/  IMAD R0, R13.reuse, -0x800000, R14 ;  /* 0xff8000000d007824 */ /* 0x040fe200078e020e */
[----:B------:R-:W-:Y:S02]  /*0700*/  IADD3 R12, PT, PT, R13, 0x7f, -R12 ;  /* 0x0000007f0d0c7810 */ /* 0x000fe40007ffe80c */
[----:B------:R-:W0:Y:S01]  /*0710*/  MUFU.RCP R15, R3 ;  /* 0x00000003000f7308 */ /* 0x000e220000001000 */
[----:B------:R-:W-:Y:S02]  /*0720*/  FADD.FTZ R17, -R3, -RZ ;  /* 0x800000ff03117221 */ /* 0x000fe40000010100 */
[----:B------:R-:W-:-:S02]  /*0730*/  IMAD.IADD R12, R12, 0x1, R11 ;  /* 0x000000010c0c7824 */ /* 0x000fc400078e020b */
        /* <DEDUP_REMOVED lines=9> */
[----:B------:R-:W-:-:S05]  /*07d0*/  IADD3 R13, PT, PT, R3, R12, RZ ;  /* 0x0000000c030d7210 */ /* 0x000fca0007ffe0ff */
        /* <DEDUP_REMOVED lines=32> */
.L_x_206:
[----:B------:R-:W-:-:S04]  /*09e0*/  LOP3.LUT R0, R0, 0x80000000, RZ, 0xc0, !PT ;  /* 0x8000000000007812 */ /* 0x000fc800078ec0ff */
[----:B------:R-:W-:Y:S01]  /*09f0*/  LOP3.LUT R0, R0, 0x7f800000, RZ, 0xfc, !PT ;  /* 0x7f80000000007812 */ /* 0x000fe200078efcff */
[----:B------:R-:W-:Y:S06]  /*0a00*/  BRA `(.L_x_207) ;  /* 0x0000000000047947 */ /* 0x000fec0003800000 */
.L_x_205:
[----:B------:R-:W-:-:S07]  /*0a10*/  IMAD R0, R12, 0x800000, R0 ;  /* 0x008000000c007824 */ /* 0x000fce00078e0200 */
.L_x_207:
[----:B------:R-:W-:Y:S05]  /*0a20*/  BSYNC.RECONVERGENT B2 ;  /* 0x0000000000027941 */ /* 0x000fea0003800200 */
.L_x_204:
[----:B------:R-:W-:Y:S05]  /*0a30*/  BRA `(.L_x_208) ;  /* 0x0000000000207947 */ /* 0x000fea0003800000 */
.L_x_203:
[----:B------:R-:W-:-:S04]  /*0a40*/  LOP3.LUT R0, R22, 0x80000000, R14, 0x48, !PT ;  /* 0x8000000016007812 */ /* 0x000fc800078e480e */
[----:B------:R-:W-:Y:S01]  /*0a50*/  LOP3.LUT R0, R0, 0x7f800000, RZ, 0xfc, !PT ;  /* 0x7f80000000007812 */ /* 0x000fe200078efcff */
[----:B------:R-:W-:Y:S06]  /*0a60*/  BRA `(.L_x_208) ;  /* 0x0000000000147947 */ /* 0x000fec0003800000 */
.L_x_202:
[----:B------:R-:W-:Y:S01]  /*0a70*/  LOP3.LUT R0, R22, 0x80000000, R14, 0x48, !PT ;  /* 0x8000000016007812 */ /* 0x000fe200078e480e */
[----:B------:R-:W-:Y:S06]  /*0a80*/  BRA `(.L_x_208) ;  /* 0x00000000000c7947 */ /* 0x000fec0003800000 */
.L_x_201:
[----:B------:R-:W0:Y:S01]  /*0a90*/  MUFU.RSQ R0, -QNAN ;  /* 0xffc0000000007908 */ /* 0x000e220000001400 */
[----:B------:R-:W-:Y:S05]  /*0aa0*/  BRA `(.L_x_208) ;  /* 0x0000000000047947 */ /* 0x000fea0003800000 */
.L_x_200:
[----:B------:R-:W-:-:S07]  /*0ab0*/  FADD.FTZ R0, R0, R3 ;  /* 0x0000000300007221 */ /* 0x000fce0000010000 */
.L_x_208:
[----:B------:R-:W-:Y:S05]  /*0ac0*/  BSYNC.RECONVERGENT B1 ;  /* 0x0000000000017941 */ /* 0x000fea0003800200 */
.L_x_198:
[----:B------:R-:W-:-:S04]  /*0ad0*/  HFMA2 R11, -RZ, RZ, 0, 0 ;  /* 0x00000000ff0b7431 */ /* 0x000fc800000001ff */
[----:B0-----:R-:W-:Y:S05]  /*0ae0*/  RET.REL.NODEC R10 `(_Z33atomisticContinuumCoupling_kernelPfS_S_PKfS1_S1_S1_S1_S1_S1_ffiii) ;  /* 0xfffffff40a447950 */ /* 0x001fea0003c3ffff */
.L_x_209:
        /* <DEDUP_REMOVED lines=9> */
.L_x_744:


//--------------------- .text._Z31addVoltageControlledRKKY_kernelPfS_S_PKfS1_S1_S1_PKhS1_ffiifiii --------------------------
	.section	.text._Z31addVoltageControlledRKKY_kernelPfS_S_PKfS1_S1_S1_PKhS1_ffiifiii,"ax",@progbits
	.align	128
        .global         _Z31addVoltageControlledRKKY_kernelPfS_S_PKfS1_S1_S1_PKhS1_ffiifiii
        .type           _Z31addVoltageControlledRKKY_kernelPfS_S_PKfS1_S1_S1_PKhS1_ffiifiii,@function
        .size           _Z31addVoltageControlledRKKY_kernelPfS_S_PKfS1_S1_S1_PKhS1_ffiifiii,(.L_x_745 - _Z31addVoltageControlledRKKY_kernelPfS_S_PKfS1_S1_S1_PKhS1_ffiifiii)
        .other          _Z31addVoltageControlledRKKY_kernelPfS_S_PKfS1_S1_S1_PKhS1_ffiifiii,@"STO_CUDA_ENTRY STV_DEFAULT"
_Z31addVoltageControlledRKKY_kernelPfS_S_PKfS1_S1_S1_PKhS1_ffiifiii:
.text._Z31addVoltageControlledRKKY_kernelPfS_S_PKfS1_S1_S1_PKhS1_ffiifiii:
        /* <DEDUP_REMOVED lines=13> */
[----:B0-----:R-:W-:-:S05]  /*00d0*/  IMAD.WIDE R6, R10, 0x4, R6 ;  /* 0x000000040a067825 */ /* 0x001fca00078e0206 */
[----:B-1----:R-:W2:Y:S02]  /*00e0*/  LDG.E.CONSTANT R9, desc[UR4][R6.64] ;  /* 0x0000000406097981 */ /* 0x002ea4000c1e9900 */
[----:B--2---:R-:W-:-:S13]  /*00f0*/  FSETP.GTU.AND P0, PT, R9, RZ, PT ;  /* 0x000000ff0900720b */ /* 0x004fda0003f0c000 */
[----:B------:R-:W-:Y:S05]  /*0100*/  @!P0 EXIT ;  /* 0x000000000000894d */ /* 0x000fea0003800000 */
[----:B------:R-:W0:Y:S01]  /*0110*/  LDCU.64 UR8, c[0x0][0x3b8] ;  /* 0x00007700ff0877ac */ /* 0x000e220008000a00 */
[----:B------:R-:W1:Y:S01]  /*0120*/  LDCU.64 UR10, c[0x0][0x3d0] ;  /* 0x00007a00ff0a77ac */ /* 0x000e620008000a00 */
[----:B0-----:R-:W-:-:S04]  /*0130*/  IADD3 R14, P0, PT, R10, UR8, RZ ;  /* 0x000000080a0e7c10 */ /* 0x001fc8000ff1e0ff */
[----:B------:R-:W-:-:S05]  /*0140*/  LEA.HI.X.SX32 R15, R10, UR9, 0x1, P0 ;  /* 0x000000090a0f7c11 */ /* 0x000fca00080f0eff */
[----:B------:R-:W1:Y:S02]  /*0150*/  LDG.E.U8.CONSTANT R14, desc[UR4][R14.64] ;  /* 0x000000040e0e7981 */ /* 0x000e64000c1e9100 */
[C---:B-1----:R-:W-:Y:S02]  /*0160*/  ISETP.NE.AND P1, PT, R14.reuse, UR11, PT ;  /* 0x0000000b0e007c0c */ /* 0x042fe4000bf25270 */
[C---:B------:R-:W-:Y:S02]  /*0170*/  ISETP.NE.AND P2, PT, R14.reuse, UR10, PT ;  /* 0x0000000a0e007c0c */ /* 0x040fe4000bf45270 */
[----:B------:R-:W-:-:S11]  /*0180*/  ISETP.NE.AND P0, PT, R14, UR10, PT ;  /* 0x0000000a0e007c0c */ /* 0x000fd6000bf05270 */
[----:B------:R-:W-:Y:S05]  /*0190*/  @P1 EXIT P2 ;  /* 0x000000000000194d */ /* 0x000fea0001000000 */
[----:B------:R-:W0:Y:S02]  /*01a0*/  LDC.64 R6, c[0x0][0x3c0] ;  /* 0x0000f000ff067b82 */ /* 0x000e240000000a00 */
[----:B0-----:R-:W-:-:S05]  /*01b0*/  IMAD.WIDE R6, R10, 0x4, R6 ;  /* 0x000000040a067825 */ /* 0x001fca00078e0206 */
[----:B------:R0:W2:Y:S01]  /*01c0*/  LDG.E.CONSTANT R0, desc[UR4][R6.64] ;  /* 0x0000000406007981 */ /* 0x0000a2000c1e9900 */
[-C--:B------:R-:W-:Y:S01]  /*01d0*/  IABS R15, R5.reuse ;  /* 0x00000005000f7213 */ /* 0x080fe20000000000 */
[----:B------:R-:W-:Y:S03]  /*01e0*/  BSSY.RECONVERGENT B0, `(.L_x_210) ;  /* 0x000008d000007945 */ /* 0x000fe60003800200 */
[----:B------:R-:W1:Y:S01]  /*01f0*/  I2F.RP R2, R15 ;  /* 0x0000000f00027306 */ /* 0x000e620000209400 */
[----:B0-----:R-:W-:-:S05]  /*0200*/  IABS R6, R5 ;  /* 0x0000000500067213 */ /* 0x001fca0000000000 */
[----:B------:R-:W-:Y:S02]  /*0210*/  IMAD.MOV R7, RZ, RZ, -R6 ;  /* 0x000000ffff077224 */ /* 0x000fe400078e0a06 */
[----:B-1----:R-:W0:Y:S02]  /*0220*/  MUFU.RCP R2, R2 ;  /* 0x0000000200027308 */ /* 0x002e240000001000 */
[----:B0-----:R-:W-:Y:S01]  /*0230*/  VIADD R12, R2, 0xffffffe ;  /* 0x0ffffffe020c7836 */ /* 0x001fe20000000000 */
[----:B------:R-:W-:-:S05]  /*0240*/  IABS R2, R3 ;  /* 0x0000000300027213 */ /* 0x000fca0000000000 */
[----:B------:R0:W1:Y:S02]  /*0250*/  F2I.FTZ.U32.TRUNC.NTZ R13, R12 ;  /* 0x0000000c000d7305 */ /* 0x000064000021f000 */
[----:B0-----:R-:W-:Y:S02]  /*0260*/  HFMA2 R12, -RZ, RZ, 0, 0 ;  /* 0x00000000ff0c7431 */ /* 0x001fe400000001ff */
[----:B-1----:R-:W-:-:S04]  /*0270*/  IMAD.MOV R4, RZ, RZ, -R13 ;  /* 0x000000ffff047224 */ /* 0x002fc800078e0a0d */
[----:B------:R-:W-:Y:S01]  /*0280*/  IMAD R11, R4, R15, RZ ;  /* 0x0000000f040b7224 */ /* 0x000fe200078e02ff */
[----:B------:R-:W-:-:S03]  /*0290*/  IABS R4, R10 ;  /* 0x0000000a00047213 */ /* 0x000fc60000000000 */
[----:B------:R-:W-:Y:S02]  /*02a0*/  IMAD.HI.U32 R13, R13, R11, R12 ;  /* 0x0000000b0d0d7227 */ /* 0x000fe400078e000c */
[----:B------:R-:W0:Y:S04]  /*02b0*/  I2F.RP R11, R2 ;  /* 0x00000002000b7306 */ /* 0x000e280000209400 */
[----:B------:R-:W-:-:S04]  /*02c0*/  IMAD.HI.U32 R8, R13, R4, RZ ;  /* 0x000000040d087227 */ /* 0x000fc800078e00ff */
[----:B------:R-:W-:-:S05]  /*02d0*/  IMAD R4, R8, R7, R4 ;  /* 0x0000000708047224 */ /* 0x000fca00078e0204 */
[----:B------:R-:W-:Y:S01]  /*02e0*/  ISETP.GT.U32.AND P3, PT, R15, R4, PT ;  /* 0x000000040f00720c */ /* 0x000fe20003f64070 */
[----:B0-----:R-:W0:-:S12]  /*02f0*/  MUFU.RCP R11, R11 ;  /* 0x0000000b000b7308 */ /* 0x001e180000001000 */
[-C--:B------:R-:W-:Y:S02]  /*0300*/  @!P3 IADD3 R4, PT, PT, R4, -R15.reuse, RZ ;  /* 0x8000000f0404b210 */ /* 0x080fe40007ffe0ff */
[----:B------:R-:W-:Y:S02]  /*0310*/  @!P3 IADD3 R8, PT, PT, R8, 0x1, RZ ;  /* 0x000000010808b810 */ /* 0x000fe40007ffe0ff */
[----:B------:R-:W-:Y:S02]  /*0320*/  ISETP.GE.U32.AND P1, PT, R4, R15, PT ;  /* 0x0000000f0400720c */ /* 0x000fe40003f26070 */
[----:B------:R-:W-:Y:S01]  /*0330*/  LOP3.LUT R4, R10, R5, RZ, 0x3c, !PT ;  /* 0x000000050a047212 */ /* 0x000fe200078e3cff */
[----:B0-----:R-:W-:Y:S01]  /*0340*/  VIADD R6, R11, 0xffffffe ;  /* 0x0ffffffe0b067836 */ /* 0x001fe20000000000 */
[----:B------:R-:W-:Y:S02]  /*0350*/  ISETP.NE.AND P3, PT, R5, RZ, PT ;  /* 0x000000ff0500720c */ /* 0x000fe40003f65270 */
[----:B------:R-:W-:Y:S01]  /*0360*/  ISETP.GE.AND P2, PT, R4, RZ, PT ;  /* 0x000000ff0400720c */ /* 0x000fe20003f46270 */
[----:B------:R0:W1:Y:S06]  /*0370*/  F2I.FTZ.U32.TRUNC.NTZ R7, R6 ;  /* 0x0000000600077305 */ /* 0x00006c000021f000 */
[----:B------:R-:W-:-:S02]  /*0380*/  @P1 VIADD R8, R8, 0x1 ;  /* 0x0000000108081836 */ /* 0x000fc40000000000 */
[----:B0-----:R-:W-:-:S04]  /*0390*/  IMAD.MOV.U32 R6, RZ, RZ, RZ ;  /* 0x000000ffff067224 */ /* 0x001fc800078e00ff */
[----:B------:R-:W-:Y:S02]  /*03a0*/  @!P2 IADD3 R8, PT, PT, -R8, RZ, RZ ;  /* 0x000000ff0808a210 */ /* 0x000fe40007ffe1ff */
[----:B------:R-:W-:Y:S01]  /*03b0*/  @!P3 LOP3.LUT R8, RZ, R5, RZ, 0x33, !PT ;  /* 0x00000005ff08b212 */ /* 0x000fe200078e33ff */
[----:B-1----:R-:W-:-:S03]  /*03c0*/  IMAD.MOV R11, RZ, RZ, -R7 ;  /* 0x000000ffff0b7224 */ /* 0x002fc600078e0a07 */
[----:B------:R-:W-:-:S05]  /*03d0*/  IADD3 R4, PT, PT, -R8, RZ, RZ ;  /* 0x000000ff08047210 */ /* 0x000fca0007ffe1ff */
[----:B------:R-:W-:Y:S02]  /*03e0*/  IMAD R12, R5, R4, R10 ;  /* 0x00000004050c7224 */ /* 0x000fe400078e020a */
[----:B------:R-:W-:Y:S02]  /*03f0*/  IMAD R5, R11, R2, RZ ;  /* 0x000000020b057224 */ /* 0x000fe400078e02ff */
[----:B------:R-:W-:Y:S01]  /*0400*/  IMAD.MOV.U32 R11, RZ, RZ, RZ ;  /* 0x000000ffff0b7224 */ /* 0x000fe200078e00ff */
[----:B------:R-:W-:Y:S01]  /*0410*/  IABS R4, R12 ;  /* 0x0000000c00047213 */ /* 0x000fe20000000000 */
[----:B------:R-:W-:-:S03]  /*0420*/  IMAD.HI.U32 R6, R7, R5, R6 ;  /* 0x0000000507067227 */ /* 0x000fc600078e0006 */
[----:B------:R-:W-:-:S05]  /*0430*/  MOV R5, R4 ;  /* 0x0000000400057202 */ /* 0x000fca0000000f00 */
[----:B------:R-:W-:-:S04]  /*0440*/  IMAD.HI.U32 R7, R6, R5, RZ ;  /* 0x0000000506077227 */ /* 0x000fc800078e00ff */
[----:B------:R-:W-:-:S04]  /*0450*/  IMAD.MOV R4, RZ, RZ, -R7 ;  /* 0x000000ffff047224 */ /* 0x000fc800078e0a07 */
[----:B------:R-:W-:-:S05]  /*0460*/  IMAD R5, R2, R4, R5 ;  /* 0x0000000402057224 */ /* 0x000fca00078e0205 */
[----:B------:R-:W-:-:S13]  /*0470*/  ISETP.GT.U32.AND P3, PT, R2, R5, PT ;  /* 0x000000050200720c */ /* 0x000fda0003f64070 */
[-C--:B------:R-:W-:Y:S01]  /*0480*/  @!P3 IADD3 R5, PT, PT, R5, -R2.reuse, RZ ;  /* 0x800000020505b210 */ /* 0x080fe20007ffe0ff */
[----:B------:R-:W-:Y:S01]  /*0490*/  @!P3 VIADD R7, R7, 0x1 ;  /* 0x000000010707b836 */ /* 0x000fe20000000000 */
[----:B------:R-:W-:Y:S02]  /*04a0*/  ISETP.NE.AND P3, PT, R3, RZ, PT ;  /* 0x000000ff0300720c */ /* 0x000fe40003f65270 */
[----:B------:R-:W-:Y:S02]  /*04b0*/  ISETP.GE.U32.AND P1, PT, R5, R2, PT ;  /* 0x000000020500720c */ /* 0x000fe40003f26070 */
[----:B------:R-:W2:Y:S01]  /*04c0*/  LDC.64 R4, c[0x0][0x3c8] ;  /* 0x0000f200ff047b82 */ /* 0x000ea20000000a00 */
[----:B------:R-:W-:-:S04]  /*04d0*/  LOP3.LUT R2, R12, R3, RZ, 0x3c, !PT ;  /* 0x000000030c027212 */ /* 0x000fc800078e3cff */
[----:B------:R-:W-:-:S06]  /*04e0*/  ISETP.GE.AND P2, PT, R2, RZ, PT ;  /* 0x000000ff0200720c */ /* 0x000fcc0003f46270 */
[----:B------:R-:W-:-:S07]  /*04f0*/  @P1 IADD3 R7, PT, PT, R7, 0x1, RZ ;  /* 0x0000000107071810 */ /* 0x000fce0007ffe0ff */
[----:B------:R-:W-:Y:S01]  /*0500*/  @!P2 IMAD.MOV R7, RZ, RZ, -R7 ;  /* 0x000000ffff07a224 */ /* 0x000fe200078e0a07 */
[----:B------:R-:W-:-:S04]  /*0510*/  @!P3 LOP3.LUT R7, RZ, R3, RZ, 0x33, !PT ;  /* 0x00000003ff07b212 */ /* 0x000fc800078e33ff */
[----:B------:R-:W-:-:S05]  /*0520*/  IADD3 R6, PT, PT, -R7, RZ, RZ ;  /* 0x000000ff07067210 */ /* 0x000fca0007ffe1ff */
[----:B------:R-:W-:Y:S01]  /*0530*/  IMAD R6, R3, R6, R12 ;  /* 0x0000000603067224 */ /* 0x000fe200078e020c */
[----:B------:R-:W-:Y:S01]  /*0540*/  CS2R R12, SRZ ;  /* 0x00000000000c7805 */ /* 0x000fe2000001ff00 */
[----:B--2---:R-:W-:-:S04]  /*0550*/  FFMA R5, R0, R5, 1 ;  /* 0x3f80000000057423 */ /* 0x004fc80000000005 */
[----:B------:R-:W-:Y:S01]  /*0560*/  FMUL R0, R5, R4 ;  /* 0x0000000405007220 */ /* 0x000fe20000400000 */
[----:B------:R-:W-:Y:S06]  /*0570*/  @P0 BRA `(.L_x_211) ;  /* 0x00000004004c0947 */ /* 0x000fec0003800000 */
[----:B------:R-:W-:Y:S01]  /*0580*/  IADD3 R4, PT, PT, R8, 0x1, RZ ;  /* 0x0000000108047810 */ /* 0x000fe20007ffe0ff */
[----:B------:R-:W-:Y:S01]  /*0590*/  BSSY.RECONVERGENT B1, `(.L_x_212) ;  /* 0x0000028000017945 */ /* 0x000fe20003800200 */
[----:B------:R-:W-:Y:S01]  /*05a0*/  IMAD.MOV.U32 R11, RZ, RZ, RZ ;  /* 0x000000ffff0b7224 */ /* 0x000fe200078e00ff */
[----:B------:R-:W-:Y:S02]  /*05b0*/  CS2R R12, SRZ ;  /* 0x00000000000c7805 */ /* 0x000fe4000001ff00 */
[----:B------:R-:W-:-:S13]  /*05c0*/  ISETP.GE.AND P0, PT, R4, UR7, PT ;  /* 0x0000000704007c0c */ /* 0x000fda000bf06270 */
[----:B------:R-:W-:Y:S05]  /*05d0*/  @P0 BRA `(.L_x_213) ;  /* 0x00000000008c0947 */ /* 0x000fea0003800000 */
[----:B------:R-:W-:-:S04]  /*05e0*/  IMAD R4, R4, UR6, R7 ;  /* 0x0000000604047c24 */ /* 0x000fc8000f8e0207 */
[----:B------:R-:W-:-:S05]  /*05f0*/  IMAD R4, R4, R3, R6 ;  /* 0x0000000304047224 */ /* 0x000fca00078e0206 */
[----:B------:R-:W-:-:S04]  /*0600*/  IADD3 R2, P0, PT, R4, UR8, RZ ;  /* 0x0000000804027c10 */ /* 0x000fc8000ff1e0ff */
[----:B------:R-:W-:-:S05]  /*0610*/  LEA.HI.X.SX32 R3, R4, UR9, 0x1, P0 ;  /* 0x0000000904037c11 */ /* 0x000fca00080f0eff */
[----:B------:R-:W2:Y:S02]  /*0620*/  LDG.E.U8.CONSTANT R2, desc[UR4][R2.64] ;  /* 0x0000000402027981 */ /* 0x000ea4000c1e9100 */
[----:B--2---:R-:W-:-:S13]  /*0630*/  ISETP.NE.AND P0, PT, R2, UR11, PT ;  /* 0x0000000b02007c0c */ /* 0x004fda000bf05270 */
[----:B------:R-:W-:Y:S05]  /*0640*/  @P0 BRA `(.L_x_213) ;  /* 0x0000000000700947 */ /* 0x000fea0003800000 */
[----:B------:R-:W0:Y:S01]  /*0650*/  LDCU UR10, c[0x0][0x3d8] ;  /* 0x00007b00ff0a77ac */ /* 0x000e220008000800 */
[----:B------:R-:W-:Y:S01]  /*0660*/  FMUL R2, R9, 1.2566371196953696199e-06 ;  /* 0x35a8a9b909027820 */ /* 0x000fe20000400000 */
[----:B------:R-:W-:Y:S03]  /*0670*/  BSSY.RECONVERGENT B2, `(.L_x_214) ;  /* 0x000000d000027945 */ /* 0x000fe60003800200 */
[----:B0-----:R-:W-:-:S04]  /*0680*/  FMUL R3, R2, UR10 ;  /* 0x0000000a02037c20 */ /* 0x001fc80008400000 */
        /* <DEDUP_REMOVED lines=8> */
[----:B------:R-:W-:-:S07]  /*0710*/  MOV R5, 0x730 ;  /* 0x0000073000057802 */ /* 0x000fce0000000f00 */
[----:B------:R-:W-:Y:S05]  /*0720*/  CALL.REL.NOINC `($__internal_9_$__cuda_sm3x_div_rn_noftz_f32_slowpath) ;  /* 0x0000000800787944 */ /* 0x000fea0003c00000 */
[----:B------:R-:W-:-:S07]  /*0730*/  MOV R13, R18 ;  /* 0x00000012000d7202 */ /* 0x000fce0000000f00 */
.L_x_215:
[----:B------:R-:W-:Y:S05]  /*0740*/  BSYNC.RECONVERGENT B2 ;  /* 0x0000000000027941 */ /* 0x000fea0003800200 */
.L_x_214:
[----:B------:R-:W0:Y:S08]  /*0750*/  LDC.64 R16, c[0x0][0x398] ;  /* 0x0000e600ff107b82 */ /* 0x000e300000000a00 */
[----:B------:R-:W1:Y:S08]  /*0760*/  LDC.64 R18, c[0x0][0x3a0] ;  /* 0x0000e800ff127b82 */ /* 0x000e700000000a00 */
[----:B------:R-:W2:Y:S01]  /*0770*/  LDC.64 R2, c[0x0][0x3a8] ;  /* 0x0000ea00ff027b82 */ /* 0x000ea20000000a00 */
[----:B0-----:R-:W-:-:S04]  /*0780*/  IMAD.WIDE R16, R4, 0x4, R16 ;  /* 0x0000000404107825 */ /* 0x001fc800078e0210 */
[----:B-1----:R-:W-:-:S04]  /*0790*/  IMAD.WIDE R18, R4, 0x4, R18 ;  /* 0x0000000404127825 */ /* 0x002fc800078e0212 */
[----:B--2---:R-:W-:Y:S02]  /*07a0*/  IMAD.WIDE R4, R4, 0x4, R2 ;  /* 0x0000000404047825 */ /* 0x004fe400078e0202 */
[----:B------:R-:W2:Y:S04]  /*07b0*/  LDG.E.CONSTANT R2, desc[UR4][R16.64] ;  /* 0x0000000410027981 */ /* 0x000ea8000c1e9900 */
[----:B------:R-:W3:Y:S04]  /*07c0*/  LDG.E.CONSTANT R3, desc[UR4][R18.64] ;  /* 0x0000000412037981 */ /* 0x000ee8000c1e9900 */
[----:B------:R-:W4:Y:S01]  /*07d0*/  LDG.E.CONSTANT R4, desc[UR4][R4.64] ;  /* 0x0000000404047981 */ /* 0x000f22000c1e9900 */
[-C--:B--2---:R-:W-:Y:S01]  /*07e0*/  FFMA R11, R2, R13.reuse, RZ ;  /* 0x0000000d020b7223 */ /* 0x084fe200000000ff */
[-C--:B---3--:R-:W-:Y:S01]  /*07f0*/  FFMA R12, R3, R13.reuse, RZ ;  /* 0x0000000d030c7223 */ /* 0x088fe200000000ff */
[----:B----4-:R-:W-:-:S07]  /*0800*/  FFMA R13, R4, R13, RZ ;  /* 0x0000000d040d7223 */ /* 0x010fce00000000ff */
.L_x_213:
[----:B------:R-:W-:Y:S05]  /*0810*/  BSYNC.RECONVERGENT B1 ;  /* 0x0000000000017941 */ /* 0x000fea0003800200 */
.L_x_212:
[----:B------:R-:W-:-:S13]  /*0820*/  ISETP.GE.AND P0, PT, R8, 0x1, PT ;  /* 0x000000010800780c */ /* 0x000fda0003f06270 */
[----:B------:R-:W-:Y:S05]  /*0830*/  @!P0 BRA `(.L_x_211) ;  /* 0x00000000009c8947 */ /* 0x000fea0003800000 */
[----:B------:R-:W0:Y:S01]  /*0840*/  LDCU UR10, c[0x0][0x3e0] ;  /* 0x00007c00ff0a77ac */ /* 0x000e220008000800 */
[----:B------:R-:W-:Y:S01]  /*0850*/  VIADD R2, R8, 0xffffffff ;  /* 0xffffffff08027836 */ /* 0x000fe20000000000 */
[----:B------:R-:W1:Y:S01]  /*0860*/  LDCU UR12, c[0x0][0x3dc] ;  /* 0x00007b80ff0c77ac */ /* 0x000e620008000800 */
[----:B------:R-:W2:Y:S02]  /*0870*/  LDCU.64 UR14, c[0x0][0x3b8] ;  /* 0x00007700ff0e77ac */ /* 0x000ea40008000a00 */
[----:B0-----:R-:W-:Y:S01]  /*0880*/  IMAD R15, R2, UR10, R7 ;  /* 0x0000000a020f7c24 */ /* 0x001fe2000f8e0207 */
[----:B------:R-:W0:Y:S03]  /*0890*/  LDCU UR10, c[0x0][0x3d4] ;  /* 0x00007a80ff0a77ac */ /* 0x000e260008000800 */
[----:B-1----:R-:W-:-:S05]  /*08a0*/  IMAD R15, R15, UR12, R6 ;  /* 0x0000000c0f0f7c24 */ /* 0x002fca000f8e0206 */
[----:B--2---:R-:W-:-:S04]  /*08b0*/  IADD3 R2, P0, PT, R15, UR14, RZ ;  /* 0x0000000e0f027c10 */ /* 0x004fc8000ff1e0ff */
[----:B------:R-:W-:-:S05]  /*08c0*/  LEA.HI.X.SX32 R3, R15, UR15, 0x1, P0 ;  /* 0x0000000f0f037c11 */ /* 0x000fca00080f0eff */
[----:B------:R-:W0:Y:S02]  /*08d0*/  LDG.E.U8.CONSTANT R2, desc[UR4][R2.64] ;  /* 0x0000000402027981 */ /* 0x000e24000c1e9100 */
[----:B0-----:R-:W-:-:S13]  /*08e0*/  ISETP.NE.AND P0, PT, R2, UR10, PT ;  /* 0x0000000a02007c0c */ /* 0x001fda000bf05270 */
        /* <DEDUP_REMOVED lines=15> */
.L_x_217:
[----:B------:R-:W-:Y:S05]  /*09e0*/  BSYNC.RECONVERGENT B1 ;  /* 0x0000000000017941 */ /* 0x000fea0003800200 */
.L_x_216:
[----:B------:R-:W0:Y:S08]  /*09f0*/  LDC.64 R4, c[0x0][0x398] ;  /* 0x0000e600ff047b82 */ /* 0x000e300000000a00 */
[----:B------:R-:W1:Y:S08]  /*0a00*/  LDC.64 R16, c[0x0][0x3a0] ;  /* 0x0000e800ff107b82 */ /* 0x000e700000000a00 */
[----:B------:R-:W2:Y:S01]  /*0a10*/  LDC.64 R2, c[0x0][0x3a8] ;  /* 0x0000ea00ff027b82 */ /* 0x000ea20000000a00 */
[----:B0-----:R-:W-:-:S06]  /*0a20*/  IMAD.WIDE R4, R15, 0x4, R4 ;  /* 0x000000040f047825 */ /* 0x001fcc00078e0204 */
[----:B------:R-:W3:Y:S01]  /*0a30*/  LDG.E.CONSTANT R4, desc[UR4][R4.64] ;  /* 0x0000000404047981 */ /* 0x000ee2000c1e9900 */
[----:B-1----:R-:W-:-:S06]  /*0a40*/  IMAD.WIDE R16, R15, 0x4, R16 ;  /* 0x000000040f107825 */ /* 0x002fcc00078e0210 */
[----:B------:R-:W4:Y:S01]  /*0a50*/  LDG.E.CONSTANT R17, desc[UR4][R16.64] ;  /* 0x0000000410117981 */ /* 0x000f22000c1e9900 */
[----:B--2---:R-:W-:-:S06]  /*0a60*/  IMAD.WIDE R2, R15, 0x4, R2 ;  /* 0x000000040f027825 */ /* 0x004fcc00078e0202 */
[----:B------:R-:W2:Y:S01]  /*0a70*/  LDG.E.CONSTANT R2, desc[UR4][R2.64] ;  /* 0x0000000402027981 */ /* 0x000ea2000c1e9900 */
[-C--:B---3--:R-:W-:Y:S01]  /*0a80*/  FFMA R11, R4, R18.reuse, R11 ;  /* 0x00000012040b7223 */ /* 0x088fe2000000000b */
[-C--:B----4-:R-:W-:Y:S01]  /*0a90*/  FFMA R12, R17, R18.reuse, R12 ;  /* 0x00000012110c7223 */ /* 0x090fe2000000000c */
[----:B--2---:R-:W-:-:S07]  /*0aa0*/  FFMA R13, R2, R18, R13 ;  /* 0x00000012020d7223 */ /* 0x004fce000000000d */
.L_x_211:
[----:B------:R-:W-:Y:S05]  /*0ab0*/  BSYNC.RECONVERGENT B0 ;  /* 0x0000000000007941 */ /* 0x000fea0003800200 */
.L_x_210:
[----:B------:R-:W0:Y:S01]  /*0ac0*/  LDCU UR6, c[0x0][0x3d4] ;  /* 0x00007a80ff0677ac */ /* 0x000e220008000800 */
[----:B------:R-:W-:Y:S01]  /*0ad0*/  BSSY.RECONVERGENT B0, `(.L_x_218) ;  /* 0x0000059000007945 */ /* 0x000fe20003800200 */
[----:B0-----:R-:W-:-:S13]  /*0ae0*/  ISETP.NE.AND P0, PT, R14, UR6, PT ;  /* 0x000000060e007c0c */ /* 0x001fda000bf05270 */
[----:B------:R-:W-:Y:S05]  /*0af0*/  @P0 BRA `(.L_x_219) ;  /* 0x0000000400580947 */ /* 0x000fea0003800000 */
[----:B------:R-:W0:Y:S01]  /*0b00*/  LDCU UR6, c[0x0][0x3e4] ;  /* 0x00007c80ff0677ac */ /* 0x000e220008000800 */
[----:B------:R-:W-:Y:S01]  /*0b10*/  IADD3 R2, PT, PT, R8, 0x1, RZ ;  /* 0x0000000108027810 */ /* 0x000fe20007ffe0ff */
[----:B------:R-:W-:Y:S03]  /*0b20*/  BSSY.RECONVERGENT B1, `(.L_x_220) ;  /* 0x0000029000017945 */ /* 0x000fe60003800200 */
[----:B0-----:R-:W-:-:S13]  /*0b30*/  ISETP.GE.AND P0, PT, R2, UR6, PT ;  /* 0x0000000602007c0c */ /* 0x001fda000bf06270 */
[----:B------:R-:W-:Y:S05]  /*0b40*/  @P0 BRA `(.L_x_221) ;  /* 0x0000000000980947 */ /* 0x000fea0003800000 */
[----:B------:R-:W0:Y:S01]  /*0b50*/  LDCU UR6, c[0x0][0x3e0] ;  /* 0x00007c00ff0677ac */ /* 0x000e220008000800 */
[----:B------:R-:W1:Y:S01]  /*0b60*/  LDCU UR7, c[0x0][0x3dc] ;  /* 0x00007b80ff0777ac */ /* 0x000e620008000800 */
[----:B------:R-:W2:Y:S01]  /*0b70*/  LDCU.64 UR8, c[0x0][0x3b8] ;  /* 0x00007700ff0877ac */ /* 0x000ea20008000a00 */
        /* <DEDUP_REMOVED lines=22> */
.L_x_223:
[----:B------:R-:W-:Y:S05]  /*0ce0*/  BSYNC.RECONVERGENT B2 ;  /* 0x0000000000027941 */ /* 0x000fea0003800200 */
.L_x_222:
        /* <DEDUP_REMOVED lines=12> */
.L_x_221:
[----:B------:R-:W-:Y:S05]  /*0db0*/  BSYNC.RECONVERGENT B1 ;  /* 0x0000000000017941 */ /* 0x000fea0003800200 */
.L_x_220:
        /* <DEDUP_REMOVED lines=29> */
.L_x_225:
[----:B------:R-:W-:Y:S05]  /*0f90*/  BSYNC.RECONVERGENT B1 ;  /* 0x0000000000017941 */ /* 0x000fea0003800200 */
.L_x_224:
        /* <DEDUP_REMOVED lines=12> */
.L_x_219:
[----:B------:R-:W-:Y:S05]  /*1060*/  BSYNC.RECONVERGENT B0 ;  /* 0x0000000000007941 */ /* 0x000fea0003800200 */
.L_x_218:
        /* <DEDUP_REMOVED lines=10> */
        .weak           $__internal_9_$__cuda_sm3x_div_rn_noftz_f32_slowpath
        .type           $__internal_9_$__cuda_sm3x_div_rn_noftz_f32_slowpath,@function
        .size           $__internal_9_$__cuda_sm3x_div_rn_noftz_f32_slowpath,(.L_x_745 - $__internal_9_$__cuda_sm3x_div_rn_noftz_f32_slowpath)
$__internal_9_$__cuda_sm3x_div_rn_noftz_f32_slowpath:
[----:B------:R-:W-:Y:S01]  /*1110*/  SHF.R.U32.HI R16, RZ, 0x17, R3 ;  /* 0x00000017ff107819 */ /* 0x000fe20000011603 */
[----:B------:R-:W-:Y:S01]  /*1120*/  BSSY.RECONVERGENT B3, `(.L_x_226) ;  /* 0x0000063000037945 */ /* 0x000fe20003800200 */
[--C-:B------:R-:W-:Y:S02]  /*1130*/  SHF.R.U32.HI R2, RZ, 0x17, R0.reuse ;  /* 0x00000017ff027819 */ /* 0x100fe40000011600 */
[----:B------:R-:W-:Y:S02]  /*1140*/  LOP3.LUT R16, R16, 0xff, RZ, 0xc0, !PT ;  /* 0x000000ff10107812 */ /* 0x000fe400078ec0ff */
[----:B------:R-:W-:Y:S01]  /*1150*/  LOP3.LUT R21, R2, 0xff, RZ, 0xc0, !PT ;  /* 0x000000ff02157812 */ /* 0x000fe200078ec0ff */
[----:B------:R-:W-:Y:S02]  /*1160*/  IMAD.MOV.U32 R2, RZ, RZ, R0 ;  /* 0x000000ffff027224 */ /* 0x000fe400078e0000 */
        /* <DEDUP_REMOVED lines=29> */
.L_x_227:
[----:B------:R-:W-:Y:S01]  /*1340*/  LEA R18, R16, 0xc0800000, 0x17 ;  /* 0xc080000010127811 */ /* 0x000fe200078eb8ff */
[----:B------:R-:W-:Y:S01]  /*1350*/  VIADD R21, R21, 0xffffff81 ;  /* 0xffffff8115157836 */ /* 0x000fe20000000000 */
[----:B------:R-:W-:Y:S02]  /*1360*/  BSSY.RECONVERGENT B4, `(.L_x_232) ;  /* 0x0000035000047945 */ /* 0x000fe40003800200 */
[----:B------:R-:W-:Y:S01]  /*1370*/  IADD3 R20, PT, PT, -R18, R3, RZ ;  /* 0x0000000312147210 */ /* 0x000fe20007ffe1ff */
[----:B------:R-:W-:-:S03]  /*1380*/  IMAD R2, R21, -0x800000, R2 ;  /* 0xff80000015027824 */ /* 0x000fc600078e0202 */
        /* <DEDUP_REMOVED lines=30> */
[C---:B------:R-:W-:Y:S01]  /*1570*/  VIADD R18, R20.reuse, 0x20 ;  /* 0x0000002014127836 */ /* 0x040fe20000000000 */
        /* <DEDUP_REMOVED lines=15> */
.L_x_234:
[----:B------:R-:W-:-:S04]  /*1670*/  LOP3.LUT R2, R2, 0x80000000, RZ, 0xc0, !PT ;  /* 0x8000000002027812 */ /* 0x000fc800078ec0ff */
[----:B------:R-:W-:Y:S01]  /*1680*/  LOP3.LUT R2, R2, 0x7f800000, RZ, 0xfc, !PT ;  /* 0x7f80000002027812 */ /* 0x000fe200078efcff */
[----:B------:R-:W-:Y:S06]  /*1690*/  BRA `(.L_x_235) ;  /* 0x0000000000047947 */ /* 0x000fec0003800000 */
.L_x_233:
[----:B------:R-:W-:-:S07]  /*16a0*/  LEA R2, R17, R2, 0x17 ;  /* 0x0000000211027211 */ /* 0x000fce00078eb8ff */
.L_x_235:
[----:B------:R-:W-:Y:S05]  /*16b0*/  BSYNC.RECONVERGENT B4 ;  /* 0x0000000000047941 */ /* 0x000fea0003800200 */
.L_x_232:
[----:B------:R-:W-:Y:S05]  /*16c0*/  BRA `(.L_x_236) ;  /* 0x0000000000207947 */ /* 0x000fea0003800000 */
.L_x_231:
[----:B------:R-:W-:-:S04]  /*16d0*/  LOP3.LUT R2, R3, 0x80000000, R2, 0x48, !PT ;  /* 0x8000000003027812 */ /* 0x000fc800078e4802 */
[----:B------:R-:W-:Y:S01]  /*16e0*/  LOP3.LUT R2, R2, 0x7f800000, RZ, 0xfc, !PT ;  /* 0x7f80000002027812 */ /* 0x000fe200078efcff */
[----:B------:R-:W-:Y:S06]  /*16f0*/  BRA `(.L_x_236) ;  /* 0x0000000000147947 */ /* 0x000fec0003800000 */
.L_x_230:
[----:B------:R-:W-:Y:S01]  /*1700*/  LOP3.LUT R2, R3, 0x80000000, R2, 0x48, !PT ;  /* 0x8000000003027812 */ /* 0x000fe200078e4802 */
[----:B------:R-:W-:Y:S06]  /*1710*/  BRA `(.L_x_236) ;  /* 0x00000000000c7947 */ /* 0x000fec0003800000 */
.L_x_229:
[----:B------:R-:W0:Y:S01]  /*1720*/  MUFU.RSQ R2, -QNAN ;  /* 0xffc0000000027908 */ /* 0x000e220000001400 */
[----:B------:R-:W-:Y:S05]  /*1730*/  BRA `(.L_x_236) ;  /* 0x0000000000047947 */ /* 0x000fea0003800000 */
.L_x_228:
[----:B------:R-:W-:-:S07]  /*1740*/  FADD.FTZ R2, R0, R3 ;  /* 0x0000000300027221 */ /* 0x000fce0000010000 */
.L_x_236:
[----:B------:R-:W-:Y:S05]  /*1750*/  BSYNC.RECONVERGENT B3 ;  /* 0x0000000000037941 */ /* 0x000fea0003800200 */
.L_x_226:
[----:B------:R-:W-:Y:S02]  /*1760*/  HFMA2 R3, -RZ, RZ, 0, 0 ;  /* 0x00000000ff037431 */ /* 0x000fe400000001ff */
[----:B0-----:R-:W-:Y:S01]  /*1770*/  IMAD.MOV.U32 R18, RZ, RZ, R2 ;  /* 0x000000ffff127224 */ /* 0x001fe200078e0002 */
[----:B------:R-:W-:-:S04]  /*1780*/  MOV R2, R5 ;  /* 0x0000000500027202 */ /* 0x000fc80000000f00 */
[----:B------:R-:W-:Y:S05]  /*1790*/  RET.REL.NODEC R2 `(_Z31addVoltageControlledRKKY_kernelPfS_S_PKfS1_S1_S1_PKhS1_ffiifiii) ;  /* 0xffffffe802187950 */ /* 0x000fea0003c3ffff */
.L_x_237:
        /* <DEDUP_REMOVED lines=14> */
.L_x_745:


//--------------------- .text._Z22addExchangeBias_kernelPfS_S_PKfS1_S1_S1_PKhfffiiiii --------------------------
	.section	.text._Z22addExchangeBias_kernelPfS_S_PKfS1_S1_S1_PKhfffiiiii,"ax",@progbits
	.align	128
        .global         _Z22addExchangeBias_kernelPfS_S_PKfS1_S1_S1_PKhfffiiiii
        .type           _Z22addExchangeBias_kernelPfS_S_PKfS1_S1_S1_PKhfffiiiii,@function
        .size           _Z22addExchangeBias_kernelPfS_S_PKfS1_S1_S1_PKhfffiiiii,(.L_x_746 - _Z22addExchangeBias_kernelPfS_S_PKfS1_S1_S1_PKhfffiiiii)
        .other          _Z22addExchangeBias_kernelPfS_S_PKfS1_S1_S1_PKhfffiiiii,@"STO_CUDA_ENTRY STV_DEFAULT"
_Z22addExchangeBias_kernelPfS_S_PKfS1_S1_S1_PKhfffiiiii:
.text._Z22addExchangeBias_kernelPfS_S_PKfS1_S1_S1_PKhfffiiiii:
        /* <DEDUP_REMOVED lines=11> */
[----:B------:R-:W0:Y:S01]  /*00b0*/  LDCU.64 UR4, c[0x0][0x3b8] ;  /* 0x00007700ff0477ac */ /* 0x000e220008000a00 */
[----:B------:R-:W1:Y:S01]  /*00c0*/  LDCU.64 UR6, c[0x0][0x358] ;  /* 0x00006b00ff0677ac */ /* 0x000e620008000a00 */
[C---:B0-----:R-:W-:Y:S01]  /*00d0*/  IADD3 R2, P0, PT, R0.reuse, UR4, RZ ;  /* 0x0000000400027c10 */ /* 0x041fe2000ff1e0ff */
[----:B------:R-:W0:Y:S03]  /*00e0*/  LDCU UR4, c[0x0][0x3cc] ;  /* 0x00007980ff0477ac */ /* 0x000e260008000800 */
[----:B------:R-:W-:-:S05]  /*00f0*/  LEA.HI.X.SX32 R3, R0, UR5, 0x1, P0 ;  /* 0x0000000500037c11 */ /* 0x000fca00080f0eff */
[----:B-1----:R-:W0:Y:S02]  /*0100*/  LDG.E.U8.CONSTANT R2, desc[UR6][R2.64] ;  /* 0x0000000602027981 */ /* 0x002e24000c1e9100 */
[----:B0-----:R-:W-:-:S13]  /*0110*/  ISETP.NE.AND P0, PT, R2, UR4, PT ;  /* 0x0000000402007c0c */ /* 0x001fda000bf05270 */
[----:B------:R-:W-:Y:S05]  /*0120*/  @P0 EXIT ;  /* 0x000000000000094d */ /* 0x000fea0003800000 */
[----:B------:R-:W0:Y:S02]  /*0130*/  LDC.64 R2, c[0x0][0x3b0] ;  /* 0x0000ec00ff027b82 */ /* 0x000e240000000a00 */
[----:B0-----:R-:W-:-:S06]  /*0140*/  IMAD.WIDE R2, R0, 0x4, R2 ;  /* 0x0000000400027825 */ /* 0x001fcc00078e0202 */
[----:B------:R-:W2:Y:S02]  /*0150*/  LDG.E.CONSTANT R2, desc[UR6][R2.64] ;  /* 0x0000000602027981 */ /* 0x000ea4000c1e9900 */
[----:B--2---:R-:W-:-:S13]  /*0160*/  FSETP.GTU.AND P0, PT, R2, RZ, PT ;  /* 0x000000ff0200720b */ /* 0x004fda0003f0c000 */
[----:B------:R-:W-:Y:S05]  /*0170*/  @!P0 EXIT ;  /* 0x000000000000894d */ /* 0x000fea0003800000 */
[----:B------:R-:W0:Y:S02]  /*0180*/  LDC R3, c[0x0][0x3c4] ;  /* 0x0000f100ff037b82 */ /* 0x000e240000000800 */
[C---:B0-----:R-:W-:Y:S01]  /*0190*/  FMUL R14, R3.reuse, 0.63661974668502807617 ;  /* 0x3f22f983030e7820 */ /* 0x041fe20000400000 */
[----:B------:R-:W-:-:S04]  /*01a0*/  FSETP.GE.AND P0, PT, |R3|, 105615, PT ;  /* 0x47ce47800300780b */ /* 0x000fc80003f06200 */
[----:B------:R-:W-:Y:S01]  /*01b0*/  P2R R6, PR, RZ, 0x1 ;  /* 0x00000001ff067803 */ /* 0x000fe20000000000 */
[----:B------:R-:W0:Y:S02]  /*01c0*/  F2I.NTZ R14, R14 ;  /* 0x0000000e000e7305 */ /* 0x000e240000203100 */
[----:B0-----:R-:W-:-:S05]  /*01d0*/  I2FP.F32.S32 R4, R14 ;  /* 0x0000000e00047245 */ /* 0x001fca0000201400 */
[----:B------:R-:W-:-:S04]  /*01e0*/  FFMA R5, R4, -1.5707962512969970703, R3 ;  /* 0xbfc90fda04057823 */ /* 0x000fc80000000003 */
[----:B------:R-:W-:-:S04]  /*01f0*/  FFMA R5, R4, -7.5497894158615963534e-08, R5 ;  /* 0xb3a2216804057823 */ /* 0x000fc80000000005 */
[----:B------:R-:W-:Y:S01]  /*0200*/  FFMA R4, R4, -5.3903029534742383927e-15, R5 ;  /* 0xa7c234c504047823 */ /* 0x000fe20000000005 */
[----:B------:R-:W-:-:S03]  /*0210*/  IMAD.MOV.U32 R5, RZ, RZ, R14 ;  /* 0x000000ffff057224 */ /* 0x000fc600078e000e */
[----:B------:R-:W-:Y:S01]  /*0220*/  IMAD.MOV.U32 R13, RZ, RZ, R4 ;  /* 0x000000ffff0d7224 */ /* 0x000fe200078e0004 */
[----:B------:R-:W-:Y:S06]  /*0230*/  @!P0 BRA `(.L_x_238) ;  /* 0x0000000400708947 */ /* 0x000fec0003800000 */
[----:B------:R-:W-:-:S13]  /*0240*/  FSETP.NEU.AND P0, PT, |R3|, +INF , PT ;  /* 0x7f8000000300780b */ /* 0x000fda0003f0d200 */
[----:B------:R-:W-:Y:S01]  /*0250*/  @!P0 FMUL R13, RZ, R3 ;  /* 0x00000003ff0d8220 */ /* 0x000fe20000400000 */
[----:B------:R-:W-:Y:S01]  /*0260*/  @!P0 IMAD.MOV.U32 R14, RZ, RZ, RZ ;  /* 0x000000ffff0e8224 */ /* 0x000fe200078e00ff */
[----:B------:R-:W-:Y:S06]  /*0270*/  @!P0 BRA `(.L_x_238) ;  /* 0x0000000400608947 */ /* 0x000fec0003800000 */
[----:B------:R-:W-:Y:S01]  /*0280*/  IMAD.SHL.U32 R6, R3, 0x100, RZ ;  /* 0x0000010003067824 */ /* 0x000fe200078e00ff */
[----:B------:R-:W-:Y:S01]  /*0290*/  CS2R R18, SRZ ;  /* 0x0000000000127805 */ /* 0x000fe2000001ff00 */
[----:B------:R-:W-:Y:S01]  /*02a0*/  IMAD.MOV.U32 R12, RZ, RZ, RZ ;  /* 0x000000ffff0c7224 */ /* 0x000fe200078e00ff */
[----:B------:R-:W0:Y:S02]  /*02b0*/  LDCU.64 UR8, c[0x4][0x40] ;  /* 0x01000800ff0877ac */ /* 0x000e240008000a00 */
[----:B------:R-:W-:Y:S01]  /*02c0*/  LOP3.LUT R13, R6, 0x80000000, RZ, 0xfc, !PT ;  /* 0x80000000060d7812 */ /* 0x000fe200078efcff */
[----:B------:R-:W-:-:S06]  /*02d0*/  UMOV UR4, URZ ;  /* 0x000000ff00047c82 */ /* 0x000fcc0008000000 */
.L_x_239:
[----:B0-----:R-:W-:Y:S02]  /*02e0*/  IMAD.U32 R16, RZ, RZ, UR8 ;  /* 0x00000008ff107e24 */ /* 0x001fe4000f8e00ff */
[----:B------:R-:W-:-:S05]  /*02f0*/  IMAD.U32 R17, RZ, RZ, UR9 ;  /* 0x00000009ff117e24 */ /* 0x000fca000f8e00ff */
[----:B------:R-:W2:Y:S01]  /*0300*/  LDG.E.CONSTANT R14, desc[UR6][R16.64] ;  /* 0x00000006100e7981 */ /* 0x000ea2000c1e9900 */
[----:B------:R-:W-:Y:S01]  /*0310*/  UIADD3 UR4, UPT, UPT, UR4, 0x1, URZ ;  /* 0x0000000104047890 */ /* 0x000fe2000fffe0ff */
[C---:B------:R-:W-:Y:S01]  /*0320*/  ISETP.EQ.AND P0, PT, R18.reuse, RZ, PT ;  /* 0x000000ff1200720c */ /* 0x040fe20003f02270 */
[----:B------:R-:W-:Y:S01]  /*0330*/  UIADD3 UR8, UP1, UPT, UR8, 0x4, URZ ;  /* 0x0000000408087890 */ /* 0x000fe2000ff3e0ff */
[C---:B------:R-:W-:Y:S01]  /*0340*/  ISETP.EQ.AND P1, PT, R18.reuse, 0x4, PT ;  /* 0x000000041200780c */ /* 0x040fe20003f22270 */
[----:B------:R-:W-:Y:S01]  /*0350*/  UISETP.NE.AND UP0, UPT, UR4, 0x6, UPT ;  /* 0x000000060400788c */ /* 0x000fe2000bf05270 */
[C---:B------:R-:W-:Y:S01]  /*0360*/  ISETP.EQ.AND P3, PT, R18.reuse, 0xc, PT ;  /* 0x0000000c1200780c */ /* 0x040fe20003f62270 */
[----:B------:R-:W-:Y:S01]  /*0370*/  UIADD3.X UR9, UPT, UPT, URZ, UR9, URZ, UP1, !UPT ;  /* 0x00000009ff097290 */ /* 0x000fe20008ffe4ff */
[C---:B------:R-:W-:Y:S02]  /*0380*/  ISETP.EQ.AND P4, PT, R18.reuse, 0x10, PT ;  /* 0x000000101200780c */ /* 0x040fe40003f82270 */
[----:B------:R-:W-:Y:S01]  /*0390*/  ISETP.EQ.AND P5, PT, R18, 0x14, PT ;  /* 0x000000141200780c */ /* 0x000fe20003fa2270 */
[----:B--2---:R-:W-:-:S03]  /*03a0*/  IMAD.WIDE.U32 R14, R14, R13, RZ ;  /* 0x0000000d0e0e7225 */ /* 0x004fc600078e00ff */
[----:B------:R-:W-:-:S04]  /*03b0*/  IADD3 R14, P2, PT, R14, R12, RZ ;  /* 0x0000000c0e0e7210 */ /* 0x000fc80007f5e0ff */
[----:B------:R-:W-:Y:S01]  /*03c0*/  @P1 MOV R7, R14 ;  /* 0x0000000e00071202 */ /* 0x000fe20000000f00 */
[----:B------:R-:W-:Y:S01]  /*03d0*/  IMAD.X R12, R15, 0x1, R19, P2 ;  /* 0x000000010f0c7824 */ /* 0x000fe200010e0613 */
[C---:B------:R-:W-:Y:S01]  /*03e0*/  ISETP.EQ.AND P2, PT, R18.reuse, 0x8, PT ;  /* 0x000000081200780c */ /* 0x040fe20003f42270 */
[--C-:B------:R-:W-:Y:S02]  /*03f0*/  @P0 IMAD.MOV.U32 R6, RZ, RZ, R14.reuse ;  /* 0x000000ffff060224 */ /* 0x100fe400078e000e */
[--C-:B------:R-:W-:Y:S02]  /*0400*/  @P3 IMAD.MOV.U32 R9, RZ, RZ, R14.reuse ;  /* 0x000000ffff093224 */ /* 0x100fe400078e000e */
[--C-:B------:R-:W-:Y:S02]  /*0410*/  @P4 IMAD.MOV.U32 R10, RZ, RZ, R14.reuse ;  /* 0x000000ffff0a4224 */ /* 0x100fe400078e000e */
[----:B------:R-:W-:Y:S02]  /*0420*/  @P5 IMAD.MOV.U32 R11, RZ, RZ, R14 ;  /* 0x000000ffff0b5224 */ /* 0x000fe400078e000e */
[----:B------:R-:W-:-:S04]  /*0430*/  VIADD R18, R18, 0x4 ;  /* 0x0000000412127836 */ /* 0x000fc80000000000 */
[----:B------:R-:W-:Y:S01]  /*0440*/  @P2 IMAD.MOV.U32 R8, RZ, RZ, R14 ;  /* 0x000000ffff082224 */ /* 0x000fe200078e000e */
[----:B------:R-:W-:Y:S06]  /*0450*/  BRA.U UP0, `(.L_x_239) ;  /* 0xfffffffd00a07547 */ /* 0x000fec000b83ffff */
[----:B------:R-:W-:-:S04]  /*0460*/  SHF.R.U32.HI R13, RZ, 0x17, R3 ;  /* 0x00000017ff0d7819 */ /* 0x000fc80000011603 */
[C---:B------:R-:W-:Y:S02]  /*0470*/  LOP3.LUT R14, R13.reuse, 0xe0, RZ, 0xc0, !PT ;  /* 0x000000e00d0e7812 */ /* 0x040fe400078ec0ff */
[----:B------:R-:W-:-:S03]  /*0480*/  LOP3.LUT P6, RZ, R13, 0x1f, RZ, 0xc0, !PT ;  /* 0x0000001f0dff7812 */ /* 0x000fc600078cc0ff */
[----:B------:R-:W-:-:S05]  /*0490*/  VIADD R14, R14, 0xffffff80 ;  /* 0xffffff800e0e7836 */ /* 0x000fca0000000000 */
[----:B------:R-:W-:-:S05]  /*04a0*/  SHF.R.U32.HI R14, RZ, 0x5, R14 ;  /* 0x00000005ff0e7819 */ /* 0x000fca000001160e */
[----:B------:R-:W-:-:S05]  /*04b0*/  IMAD.U32 R17, R14, -0x4, RZ ;  /* 0xfffffffc0e117824 */ /* 0x000fca00078e00ff */
[C---:B------:R-:W-:Y:S02]  /*04c0*/  ISETP.EQ.AND P3, PT, R17.reuse, -0x18, PT ;  /* 0xffffffe81100780c */ /* 0x040fe40003f62270 */
[C---:B------:R-:W-:Y:S02]  /*04d0*/  ISETP.EQ.AND P4, PT, R17.reuse, -0x14, PT ;  /* 0xffffffec1100780c */ /* 0x040fe40003f82270 */
[C---:B------:R-:W-:Y:S02]  /*04e0*/  ISETP.EQ.AND P0, PT, R17.reuse, -0x10, PT ;  /* 0xfffffff01100780c */ /* 0x040fe40003f02270 */
[C---:B------:R-:W-:Y:S02]  /*04f0*/  ISETP.EQ.AND P1, PT, R17.reuse, -0xc, PT ;  /* 0xfffffff41100780c */ /* 0x040fe40003f22270 */
[C---:B------:R-:W-:Y:S02]  /*0500*/  ISETP.EQ.AND P2, PT, R17.reuse, -0x8, PT ;  /* 0xfffffff81100780c */ /* 0x040fe40003f42270 */
[----:B------:R-:W-:-:S03]  /*0510*/  ISETP.EQ.AND P5, PT, R17, 0x4, PT ;  /* 0x000000041100780c */ /* 0x000fc60003fa2270 */
[--C-:B------:R-:W-:Y:S01]  /*0520*/  @P3 IMAD.MOV.U32 R14, RZ, RZ, R6.reuse ;  /* 0x000000ffff0e3224 */ /* 0x100fe200078e0006 */
[C---:B------:R-:W-:Y:S01]  /*0530*/  ISETP.EQ.AND P3, PT, R17.reuse, -0x4, PT ;  /* 0xfffffffc1100780c */ /* 0x040fe20003f62270 */
[----:B------:R-:W-:Y:S01]  /*0540*/  @P4 IMAD.MOV.U32 R15, RZ, RZ, R6 ;  /* 0x000000ffff0f4224 */ /* 0x000fe200078e0006 */
[----:B------:R-:W-:Y:S01]  /*0550*/  @P4 MOV R14, R7 ;  /* 0x00000007000e4202 */ /* 0x000fe20000000f00 */
[----:B------:R-:W-:Y:S01]  /*0560*/  @P0 IMAD.MOV.U32 R15, RZ, RZ, R7 ;  /* 0x000000ffff0f0224 */ /* 0x000fe200078e0007 */
[----:B------:R-:W-:Y:S01]  /*0570*/  ISETP.EQ.AND P4, PT, R17, RZ, PT ;  /* 0x000000ff1100720c */ /* 0x000fe20003f82270 */
[--C-:B------:R-:W-:Y:S02]  /*0580*/  @P0 IMAD.MOV.U32 R14, RZ, RZ, R8.reuse ;  /* 0x000000ffff0e0224 */ /* 0x100fe400078e0008 */
[----:B------:R-:W-:Y:S02]  /*0590*/  @P1 IMAD.MOV.U32 R15, RZ, RZ, R8 ;  /* 0x000000ffff0f1224 */ /* 0x000fe400078e0008 */
[----:B------:R-:W-:-:S02]  /*05a0*/  @P1 IMAD.MOV.U32 R14, RZ, RZ, R9 ;  /* 0x000000ffff0e1224 */ /* 0x000fc400078e0009 */
[----:B------:R-:W-:Y:S02]  /*05b0*/  @P2 IMAD.MOV.U32 R15, RZ, RZ, R9 ;  /* 0x000000ffff0f2224 */ /* 0x000fe400078e0009 */
[--C-:B------:R-:W-:Y:S02]  /*05c0*/  @P2 IMAD.MOV.U32 R14, RZ, RZ, R10.reuse ;  /* 0x000000ffff0e2224 */ /* 0x100fe400078e000a */
[----:B------:R-:W-:Y:S02]  /*05d0*/  @P3 IMAD.MOV.U32 R15, RZ, RZ, R10 ;  /* 0x000000ffff0f3224 */ /* 0x000fe400078e000a */
[--C-:B------:R-:W-:Y:S01]  /*05e0*/  @P3 IMAD.MOV.U32 R14, RZ, RZ, R11.reuse ;  /* 0x000000ffff0e3224 */ /* 0x100fe200078e000b */
[----:B------:R-:W-:Y:S01]  /*05f0*/  @P4 MOV R14, R12 ;  /* 0x0000000c000e4202 */ /* 0x000fe20000000f00 */
[----:B------:R-:W-:Y:S02]  /*0600*/  @P4 IMAD.MOV.U32 R15, RZ, RZ, R11 ;  /* 0x000000ffff0f4224 */ /* 0x000fe400078e000b */
[----:B------:R-:W-:Y:S01]  /*0610*/  @P5 IMAD.MOV.U32 R15, RZ, RZ, R12 ;  /* 0x000000ffff0f5224 */ /* 0x000fe200078e000c */
[----:B------:R-:W-:Y:S06]  /*0620*/  @!P6 BRA `(.L_x_240) ;  /* 0x00000000002ce947 */ /* 0x000fec0003800000 */
[----:B------:R-:W-:Y:S01]  /*0630*/  @P0 IMAD.MOV.U32 R16, RZ, RZ, R6 ;  /* 0x000000ffff100224 */ /* 0x000fe200078e0006 */
[----:B------:R-:W-:Y:S01]  /*0640*/  ISETP.EQ.AND P0, PT, R17, 0x8, PT ;  /* 0x000000081100780c */ /* 0x000fe20003f02270 */
[----:B------:R-:W-:Y:S01]  /*0650*/  @P1 IMAD.MOV.U32 R16, RZ, RZ, R7 ;  /* 0x000000ffff101224 */ /* 0x000fe200078e0007 */
[----:B------:R-:W-:Y:S01]  /*0660*/  LOP3.LUT R13, R13, 0x1f, RZ, 0xc0, !PT ;  /* 0x0000001f0d0d7812 */ /* 0x000fe200078ec0ff */
[----:B------:R-:W-:Y:S02]  /*0670*/  @P2 IMAD.MOV.U32 R16, RZ, RZ, R8 ;  /* 0x000000ffff102224 */ /* 0x000fe400078e0008 */
[----:B------:R-:W-:Y:S01]  /*0680*/  @P3 IMAD.MOV.U32 R16, RZ, RZ, R9 ;  /* 0x000000ffff103224 */ /* 0x000fe200078e0009 */
[----:B------:R-:W-:Y:S01]  /*0690*/  SHF.L.W.U32.HI R14, R15, R13, R14 ;  /* 0x0000000d0f0e7219 */ /* 0x000fe20000010e0e */
[----:B------:R-:W-:Y:S02]  /*06a0*/  @P4 IMAD.MOV.U32 R16, RZ, RZ, R10 ;  /* 0x000000ffff104224 */ /* 0x000fe400078e000a */
[----:B------:R-:W-:-:S04]  /*06b0*/  @P5 IMAD.MOV.U32 R16, RZ, RZ, R11 ;  /* 0x000000ffff105224 */ /* 0x000fc800078e000b */
[----:B------:R-:W-:-:S05]  /*06c0*/  @P0 IMAD.MOV.U32 R16, RZ, RZ, R12 ;  /* 0x000000ffff100224 */ /* 0x000fca00078e000c */
[----:B------:R-:W-:-:S07]  /*06d0*/  SHF.L.W.U32.HI R15, R16, R13, R15 ;  /* 0x0000000d100f7219 */ /* 0x000fce0000010e0f */
.L_x_240:
[C---:B------:R-:W-:Y:S01]  /*06e0*/  SHF.L.W.U32.HI R18, R15.reuse, 0x2, R14 ;  /* 0x000000020f127819 */ /* 0x040fe20000010e0e */
[----:B------:R-:W-:Y:S01]  /*06f0*/  IMAD.SHL.U32 R12, R15, 0x4, RZ ;  /* 0x000000040f0c7824 */ /* 0x000fe200078e00ff */
[----:B------:R-:W-:Y:S01]  /*0700*/  UMOV UR4, 0x54442d19 ;  /* 0x54442d1900047882 */ /* 0x000fe20000000000 */
[----:B------:R-:W-:Y:S01]  /*0710*/  UMOV UR5, 0x3bf921fb ;  /* 0x3bf921fb00057882 */ /* 0x000fe20000000000 */
[----:B------:R-:W-:Y:S02]  /*0720*/  SHF.R.S32.HI R13, RZ, 0x1f, R18 ;  /* 0x0000001fff0d7819 */ /* 0x000fe40000011412 */
[----:B------:R-:W-:Y:S02]  /*0730*/  ISETP.GE.AND P0, PT, R3, RZ, PT ;  /* 0x000000ff0300720c */ /* 0x000fe40003f06270 */
[C---:B------:R-:W-:Y:S02]  /*0740*/  LOP3.LUT R12, R13.reuse, R12, RZ, 0x3c, !PT ;  /* 0x0000000c0d0c7212 */ /* 0x040fe400078e3cff */
[----:B------:R-:W-:-:S02]  /*0750*/  LOP3.LUT R13, R13, R18, RZ, 0x3c, !PT ;  /* 0x000000120d0d7212 */ /* 0x000fc400078e3cff */
[----:B------:R-:W-:Y:S02]  /*0760*/  SHF.R.U32.HI R14, RZ, 0x1e, R14 ;  /* 0x0000001eff0e7819 */ /* 0x000fe4000001160e */
[C---:B------:R-:W-:Y:S02]  /*0770*/  LOP3.LUT R15, R18.reuse, R3, RZ, 0x3c, !PT ;  /* 0x00000003120f7212 */ /* 0x040fe400078e3cff */
[----:B------:R-:W0:Y:S01]  /*0780*/  I2F.F64.S64 R12, R12 ;  /* 0x0000000c000c7312 */ /* 0x000e220000301c00 */
[----:B------:R-:W-:Y:S02]  /*0790*/  LEA.HI R14, R18, R14, RZ, 0x1 ;  /* 0x0000000e120e7211 */ /* 0x000fe400078f08ff */
[----:B------:R-:W-:Y:S02]  /*07a0*/  ISETP.GE.AND P1, PT, R15, RZ, PT ;  /* 0x000000ff0f00720c */ /* 0x000fe40003f26270 */
[----:B------:R-:W-:-:S05]  /*07b0*/  IADD3 R15, PT, PT, -R14, RZ, RZ ;  /* 0x000000ff0e0f7210 */ /* 0x000fca0007ffe1ff */
[----:B------:R-:W-:Y:S01]  /*07c0*/  @!P0 IMAD.MOV.U32 R14, RZ, RZ, R15 ;  /* 0x000000ffff0e8224 */ /* 0x000fe200078e000f */
[----:B0-----:R-:W-:-:S10]  /*07d0*/  DMUL R16, R12, UR4 ;  /* 0x000000040c107c28 */ /* 0x001fd40008000000 */
[----:B------:R-:W0:Y:S02]  /*07e0*/  F2F.F32.F64 R16, R16 ;  /* 0x0000001000107310 */ /* 0x000e240000301000 */
[----:B0-----:R-:W-:-:S07]  /*07f0*/  FSEL R13, -R16, R16, !P1 ;  /* 0x00000010100d7208 */ /* 0x001fce0004800100 */
.L_x_238:
[----:B------:R-:W0:Y:S01]  /*0800*/  LDC R12, c[0x0][0x3c8] ;  /* 0x0000f200ff0c7b82 */ /* 0x000e220000000800 */
[----:B------:R-:W-:Y:S01]  /*0810*/  LOP3.LUT R15, R14, 0x1, RZ, 0xc0, !PT ;  /* 0x000000010e0f7812 */ /* 0x000fe200078ec0ff */
[----:B------:R-:W-:Y:S02]  /*0820*/  IMAD.MOV.U32 R17, RZ, RZ, 0x37cbac00 ;  /* 0x37cbac00ff117424 */ /* 0x000fe400078e00ff */
[----:B------:R-:W-:Y:S01]  /*0830*/  FMUL R16, R13, R13 ;  /* 0x0000000d0d107220 */ /* 0x000fe20000400000 */
[----:B------:R-:W-:Y:S01]  /*0840*/  IMAD.MOV.U32 R19, RZ, RZ, 0x3effffff ;  /* 0x3effffffff137424 */ /* 0x000fe200078e00ff */
[----:B------:R-:W-:Y:S01]  /*0850*/  ISETP.NE.U32.AND P0, PT, R15, 0x1, PT ;  /* 0x000000010f00780c */ /* 0x000fe20003f05070 */
[----:B------:R-:W-:Y:S02]  /*0860*/  IMAD.MOV.U32 R15, RZ, RZ, 0x3d2aaabb ;  /* 0x3d2aaabbff0f7424 */ /* 0x000fe400078e00ff */
[----:B------:R-:W-:Y:S01]  /*0870*/  FFMA R17, R16, R17, -0.0013887860113754868507 ;  /* 0xbab607ed10117423 */ /* 0x000fe20000000011 */
[----:B------:R-:W-:-:S02]  /*0880*/  FSEL R19, -R19, -0.16666662693023681641, !P0 ;  /* 0xbe2aaaa813137808 */ /* 0x000fc40004000100 */
[----:B------:R-:W-:Y:S02]  /*0890*/  FSEL R15, R15, 0.0083327032625675201416, !P0 ;  /* 0x3c0885e40f0f7808 */ /* 0x000fe40004000000 */
[----:B------:R-:W-:Y:S02]  /*08a0*/  FSEL R17, R17, -0.00019574658654164522886, !P0 ;  /* 0xb94d415311117808 */ /* 0x000fe40004000000 */
[----:B------:R-:W-:Y:S02]  /*08b0*/  FSEL R13, R13, 1, P0 ;  /* 0x3f8000000d0d7808 */ /* 0x000fe40000000000 */
[----:B------:R-:W-:Y:S01]  /*08c0*/  LOP3.LUT P0, RZ, R14, 0x2, RZ, 0xc0, !PT ;  /* 0x000000020eff7812 */ /* 0x000fe2000780c0ff */
[----:B------:R-:W-:-:S04]  /*08d0*/  FFMA R15, R16, R17, R15 ;  /* 0x00000011100f7223 */ /* 0x000fc8000000000f */
[C---:B------:R-:W-:Y:S01]  /*08e0*/  FFMA R19, R16.reuse, R15, R19 ;  /* 0x0000000f10137223 */ /* 0x040fe20000000013 */
[----:B------:R-:W-:Y:S01]  /*08f0*/  FFMA R16, R16, R13, RZ ;  /* 0x0000000d10107223 */ /* 0x000fe200000000ff */
[C---:B0-----:R-:W-:Y:S01]  /*0900*/  FMUL R20, R12.reuse, 0.63661974668502807617 ;  /* 0x3f22f9830c147820 */ /* 0x041fe20000400000 */
[----:B------:R-:W-:Y:S02]  /*0910*/  FSETP.GE.AND P1, PT, |R12|, 105615, PT ;  /* 0x47ce47800c00780b */ /* 0x000fe40003f26200 */
[----:B------:R-:W-:-:S03]  /*0920*/  FFMA R19, R16, R19, R13 ;  /* 0x0000001310137223 */ /* 0x000fc6000000000d */
[----:B------:R-:W0:Y:S01]  /*0930*/  F2I.NTZ R20, R20 ;  /* 0x0000001400147305 */ /* 0x000e220000203100 */
[----:B------:R-:W-:Y:S01]  /*0940*/  @P0 FADD R19, RZ, -R19 ;  /* 0x80000013ff130221 */ /* 0x000fe20000000000 */
[----:B0-----:R-:W-:Y:S01]  /*0950*/  I2FP.F32.S32 R21, R20 ;  /* 0x0000001400157245 */ /* 0x001fe20000201400 */
[----:B------:R-:W-:-:S04]  /*0960*/  IMAD.MOV.U32 R18, RZ, RZ, R20 ;  /* 0x000000ffff127224 */ /* 0x000fc800078e0014 */
[----:B------:R-:W-:-:S04]  /*0970*/  FFMA R14, R21, -1.5707962512969970703, R12 ;  /* 0xbfc90fda150e7823 */ /* 0x000fc8000000000c */
[----:B------:R-:W-:-:S04]  /*0980*/  FFMA R14, R21, -7.5497894158615963534e-08, R14 ;  /* 0xb3a22168150e7823 */ /* 0x000fc8000000000e */
[----:B------:R-:W-:Y:S01]  /*0990*/  FFMA R13, R21, -5.3903029534742383927e-15, R14 ;  /* 0xa7c234c5150d7823 */ /* 0x000fe2000000000e */
[----:B------:R-:W-:-:S03]  /*09a0*/  P2R R14, PR, RZ, 0x2 ;  /* 0x00000002ff0e7803 */ /* 0x000fc60000000000 */
        /* <DEDUP_REMOVED lines=12> */
.L_x_242:
[----:B0-----:R-:W-:Y:S01]  /*0a70*/  IMAD.U32 R15, RZ, RZ, UR9 ;  /* 0x00000009ff0f7e24 */ /* 0x001fe2000f8e00ff */
[----:B------:R-:W-:-:S05]  /*0a80*/  MOV R14, UR8 ;  /* 0x00000008000e7c02 */ /* 0x000fca0008000f00 */
[----:B------:R-:W2:Y:S01]  /*0a90*/  LDG.E.CONSTANT R15, desc[UR6][R14.64] ;  /* 0x000000060e0f7981 */ /* 0x000ea2000c1e9900 */
[C---:B------:R-:W-:Y:S01]  /*0aa0*/  ISETP.EQ.AND P4, PT, R22.reuse, RZ, PT ;  /* 0x000000ff1600720c */ /* 0x040fe20003f82270 */
[----:B------:R-:W-:Y:S01]  /*0ab0*/  UIADD3 UR4, UPT, UPT, UR4, 0x1, URZ ;  /* 0x0000000104047890 */ /* 0x000fe2000fffe0ff */
[C---:B------:R-:W-:Y:S01]  /*0ac0*/  ISETP.EQ.AND P3, PT, R22.reuse, 0x4, PT ;  /* 0x000000041600780c */ /* 0x040fe20003f62270 */
[----:B------:R-:W-:Y:S01]  /*0ad0*/  UIADD3 UR8, UP1, UPT, UR8, 0x4, URZ ;  /* 0x0000000408087890 */ /* 0x000fe2000ff3e0ff */
[C---:B------:R-:W-:Y:S01]  /*0ae0*/  ISETP.EQ.AND P2, PT, R22.reuse, 0x8, PT ;  /* 0x000000081600780c */ /* 0x040fe20003f42270 */
[----:B------:R-:W-:Y:S01]  /*0af0*/  UISETP.NE.AND UP0, UPT, UR4, 0x6, UPT ;  /* 0x000000060400788c */ /* 0x000fe2000bf05270 */
[----:B------:R-:W-:Y:S01]  /*0b00*/  ISETP.EQ.AND P1, PT, R22, 0xc, PT ;  /* 0x0000000c1600780c */ /* 0x000fe20003f22270 */
[----:B------:R-:W-:Y:S01]  /*0b10*/  UIADD3.X UR9, UPT, UPT, URZ, UR9, URZ, UP1, !UPT ;  /* 0x00000009ff097290 */ /* 0x000fe20008ffe4ff */
[----:B--2---:R-:W-:-:S03]  /*0b20*/  IMAD.WIDE.U32 R16, R15, R20, RZ ;  /* 0x000000140f107225 */ /* 0x004fc600078e00ff */
[----:B------:R-:W-:-:S05]  /*0b30*/  IADD3 R16, P0, PT, R16, R21, RZ ;  /* 0x0000001510107210 */ /* 0x000fca0007f1e0ff */
[----:B------:R-:W-:Y:S01]  /*0b40*/  IMAD.X R21, R17, 0x1, R23, P0 ;  /* 0x0000000111157824 */ /* 0x000fe200000e0617 */
[C---:B------:R-:W-:Y:S01]  /*0b50*/  ISETP.EQ.AND P0, PT, R22.reuse, 0x10, PT ;  /* 0x000000101600780c */ /* 0x040fe20003f02270 */
[--C-:B------:R-:W-:Y:S01]  /*0b60*/  @P4 IMAD.MOV.U32 R6, RZ, RZ, R16.reuse ;  /* 0x000000ffff064224 */ /* 0x100fe200078e0010 */
[C---:B------:R-:W-:Y:S01]  /*0b70*/  ISETP.EQ.AND P4, PT, R22.reuse, 0x14, PT ;  /* 0x000000141600780c */ /* 0x040fe20003f82270 */
[--C-:B------:R-:W-:Y:S02]  /*0b80*/  @P3 IMAD.MOV.U32 R7, RZ, RZ, R16.reuse ;  /* 0x000000ffff073224 */ /* 0x100fe400078e0010 */
[--C-:B------:R-:W-:Y:S02]  /*0b90*/  @P2 IMAD.MOV.U32 R8, RZ, RZ, R16.reuse ;  /* 0x000000ffff082224 */ /* 0x100fe400078e0010 */
[----:B------:R-:W-:Y:S02]  /*0ba0*/  @P1 IMAD.MOV.U32 R9, RZ, RZ, R16 ;  /* 0x000000ffff091224 */ /* 0x000fe400078e0010 */
[----:B------:R-:W-:-:S04]  /*0bb0*/  VIADD R22, R22, 0x4 ;  /* 0x0000000416167836 */ /* 0x000fc80000000000 */
[--C-:B------:R-:W-:Y:S02]  /*0bc0*/  @P0 IMAD.MOV.U32 R10, RZ, RZ, R16.reuse ;  /* 0x000000ffff0a0224 */ /* 0x100fe400078e0010 */
[----:B------:R-:W-:Y:S01]  /*0bd0*/  @P4 IMAD.MOV.U32 R11, RZ, RZ, R16 ;  /* 0x000000ffff0b4224 */ /* 0x000fe200078e0010 */
[----:B------:R-:W-:Y:S06]  /*0be0*/  BRA.U UP0, `(.L_x_242) ;  /* 0xfffffffd00a07547 */ /* 0x000fec000b83ffff */
[----:B------:R-:W-:-:S04]  /*0bf0*/  SHF.R.U32.HI R14, RZ, 0x17, R12 ;  /* 0x00000017ff0e7819 */ /* 0x000fc8000001160c */
[C---:B------:R-:W-:Y:S02]  /*0c00*/  LOP3.LUT R15, R14.reuse, 0xe0, RZ, 0xc0, !PT ;  /* 0x000000e00e0f7812 */ /* 0x040fe400078ec0ff */
[----:B------:R-:W-:Y:S02]  /*0c10*/  LOP3.LUT P6, RZ, R14, 0x1f, RZ, 0xc0, !PT ;  /* 0x0000001f0eff7812 */ /* 0x000fe400078cc0ff */
[----:B------:R-:W-:-:S04]  /*0c20*/  IADD3 R15, PT, PT, R15, -0x80, RZ ;  /* 0xffffff800f0f7810 */ /* 0x000fc80007ffe0ff */
[----:B------:R-:W-:-:S05]  /*0c30*/  SHF.R.U32.HI R15, RZ, 0x5, R15 ;  /* 0x00000005ff0f7819 */ /* 0x000fca000001160f */
[----:B------:R-:W-:-:S05]  /*0c40*/  IMAD.U32 R22, R15, -0x4, RZ ;  /* 0xfffffffc0f167824 */ /* 0x000fca00078e00ff */
[C---:B------:R-:W-:Y:S02]  /*0c50*/  ISETP.EQ.AND P2, PT, R22.reuse, -0x18, PT ;  /* 0xffffffe81600780c */ /* 0x040fe40003f42270 */
[C---:B------:R-:W-:Y:S02]  /*0c60*/  ISETP.EQ.AND P3, PT, R22.reuse, -0x14, PT ;  /* 0xffffffec1600780c */ /* 0x040fe40003f62270 */
[C---:B------:R-:W-:Y:S02]  /*0c70*/  ISETP.EQ.AND P0, PT, R22.reuse, -0x10, PT ;  /* 0xfffffff01600780c */ /* 0x040fe40003f02270 */
[C---:B------:R-:W-:Y:S02]  /*0c80*/  ISETP.EQ.AND P1, PT, R22.reuse, -0xc, PT ;  /* 0xfffffff41600780c */ /* 0x040fe40003f22270 */
[C---:B------:R-:W-:Y:S02]  /*0c90*/  ISETP.EQ.AND P4, PT, R22.reuse, RZ, PT ;  /* 0x000000ff1600720c */ /* 0x040fe40003f82270 */
[----:B------:R-:W-:-:S03]  /*0ca0*/  ISETP.EQ.AND P5, PT, R22, 0x4, PT ;  /* 0x000000041600780c */ /* 0x000fc60003fa2270 */
[--C-:B------:R-:W-:Y:S01]  /*0cb0*/  @P2 IMAD.MOV.U32 R20, RZ, RZ, R6.reuse ;  /* 0x000000ffff142224 */ /* 0x100fe200078e0006 */
[C---:B------:R-:W-:Y:S01]  /*0cc0*/  ISETP.EQ.AND P2, PT, R22.reuse, -0x8, PT ;  /* 0xfffffff81600780c */ /* 0x040fe20003f42270 */
[----:B------:R-:W-:Y:S02]  /*0cd0*/  @P3 IMAD.MOV.U32 R15, RZ, RZ, R6 ;  /* 0x000000ffff0f3224 */ /* 0x000fe400078e0006 */
[--C-:B------:R-:W-:Y:S01]  /*0ce0*/  @P3 IMAD.MOV.U32 R20, RZ, RZ, R7.reuse ;  /* 0x000000ffff143224 */ /* 0x100fe200078e0007 */
[----:B------:R-:W-:Y:S01]  /*0cf0*/  ISETP.EQ.AND P3, PT, R22, -0x4, PT ;  /* 0xfffffffc1600780c */ /* 0x000fe20003f62270 */
[----:B------:R-:W-:Y:S02]  /*0d00*/  @P0 IMAD.MOV.U32 R15, RZ, RZ, R7 ;  /* 0x000000ffff0f0224 */ /* 0x000fe400078e0007 */
[--C-:B------:R-:W-:Y:S02]  /*0d10*/  @P1 IMAD.MOV.U32 R15, RZ, RZ, R8.reuse ;  /* 0x000000ffff0f1224 */ /* 0x100fe400078e0008 */
[----:B------:R-:W-:-:S02]  /*0d20*/  @P0 IMAD.MOV.U32 R20, RZ, RZ, R8 ;  /* 0x000000ffff140224 */ /* 0x000fc400078e0008 */
[--C-:B------:R-:W-:Y:S02]  /*0d30*/  @P1 IMAD.MOV.U32 R20, RZ, RZ, R9.reuse ;  /* 0x000000ffff141224 */ /* 0x100fe400078e0009 */
[----:B------:R-:W-:Y:S01]  /*0d40*/  @P2 IMAD.MOV.U32 R15, RZ, RZ, R9 ;  /* 0x000000ffff0f2224 */ /* 0x000fe200078e0009 */
[----:B------:R-:W-:-:S03]  /*0d50*/  @P2 MOV R20, R10 ;  /* 0x0000000a00142202 */ /* 0x000fc60000000f00 */
[----:B------:R-:W-:Y:S02]  /*0d60*/  @P3 IMAD.MOV.U32 R15, RZ, RZ, R10 ;  /* 0x000000ffff0f3224 */ /* 0x000fe400078e000a */
[----:B------:R-:W-:Y:S02]  /*0d70*/  @P4 IMAD.MOV.U32 R15, RZ, RZ, R11 ;  /* 0x000000ffff0f4224 */ /* 0x000fe400078e000b */
[----:B------:R-:W-:Y:S02]  /*0d80*/  @P5 IMAD.MOV.U32 R15, RZ, RZ, R21 ;  /* 0x000000ffff0f5224 */ /* 0x000fe400078e0015 */
[----:B------:R-:W-:Y:S02]  /*0d90*/  @P3 IMAD.MOV.U32 R20, RZ, RZ, R11 ;  /* 0x000000ffff143224 */ /* 0x000fe400078e000b */
[----:B------:R-:W-:Y:S02]  /*0da0*/  @P4 IMAD.MOV.U32 R20, RZ, RZ, R21 ;  /* 0x000000ffff144224 */ /* 0x000fe400078e0015 */
[----:B------:R-:W-:Y:S01]  /*0db0*/  IMAD.MOV.U32 R16, RZ, RZ, R15 ;  /* 0x000000ffff107224 */ /* 0x000fe200078e000f */
[----:B------:R-:W-:Y:S06]  /*0dc0*/  @!P6 BRA `(.L_x_243) ;  /* 0x00000000002ce947 */ /* 0x000fec0003800000 */
[----:B------:R-:W-:Y:S01]  /*0dd0*/  @P0 IMAD.MOV.U32 R17, RZ, RZ, R6 ;  /* 0x000000ffff110224 */ /* 0x000fe200078e0006 */
[----:B------:R-:W-:Y:S01]  /*0de0*/  ISETP.EQ.AND P0, PT, R22, 0x8, PT ;  /* 0x000000081600780c */ /* 0x000fe20003f02270 */
[----:B------:R-:W-:Y:S01]  /*0df0*/  @P1 IMAD.MOV.U32 R17, RZ, RZ, R7 ;  /* 0x000000ffff111224 */ /* 0x000fe200078e0007 */
[----:B------:R-:W-:Y:S01]  /*0e00*/  LOP3.LUT R15, R14, 0x1f, RZ, 0xc0, !PT ;  /* 0x0000001f0e0f7812 */ /* 0x000fe200078ec0ff */
[----:B------:R-:W-:Y:S01]  /*0e10*/  @P2 IMAD.MOV.U32 R17, RZ, RZ, R8 ;  /* 0x000000ffff112224 */ /* 0x000fe200078e0008 */
[----:B------:R-:W-:Y:S01]  /*0e20*/  @P3 MOV R17, R9 ;  /* 0x0000000900113202 */ /* 0x000fe20000000f00 */
[----:B------:R-:W-:Y:S01]  /*0e30*/  @P4 IMAD.MOV.U32 R17, RZ, RZ, R10 ;  /* 0x000000ffff114224 */ /* 0x000fe200078e000a */
[----:B------:R-:W-:Y:S01]  /*0e40*/  SHF.L.W.U32.HI R20, R16, R15, R20 ;  /* 0x0000000f10147219 */ /* 0x000fe20000010e14 */
[----:B------:R-:W-:-:S06]  /*0e50*/  @P5 IMAD.MOV.U32 R17, RZ, RZ, R11 ;  /* 0x000000ffff115224 */ /* 0x000fcc00078e000b */
[----:B------:R-:W-:-:S05]  /*0e60*/  @P0 IMAD.MOV.U32 R17, RZ, RZ, R21 ;  /* 0x000000ffff110224 */ /* 0x000fca00078e0015 */
[----:B------:R-:W-:-:S07]  /*0e70*/  SHF.L.W.U32.HI R16, R17, R15, R16 ;  /* 0x0000000f11107219 */ /* 0x000fce0000010e10 */
.L_x_243:
        /* <DEDUP_REMOVED lines=12> */
[----:B------:R-:W-:-:S03]  /*0f40*/  ISETP.GE.AND P1, PT, R22, RZ, PT ;  /* 0x000000ff1600720c */ /* 0x000fc60003f26270 */
[----:B------:R-:W-:-:S04]  /*0f50*/  IMAD.MOV R21, RZ, RZ, -R20 ;  /* 0x000000ffff157224 */ /* 0x000fc800078e0a14 */
[----:B------:R-:W-:Y:S01]  /*0f60*/  @!P0 IMAD.MOV.U32 R20, RZ, RZ, R21 ;  /* 0x000000ffff148224 */ /* 0x000fe200078e0015 */
[----:B0-----:R-:W-:-:S10]  /*0f70*/  DMUL R16, R14, UR4 ;  /* 0x000000040e107c28 */ /* 0x001fd40008000000 */
[----:B------:R-:W0:Y:S02]  /*0f80*/  F2F.F32.F64 R16, R16 ;  /* 0x0000001000107310 */ /* 0x000e240000301000 */
[----:B0-----:R-:W-:-:S07]  /*0f90*/  FSEL R14, -R16, R16, !P1 ;  /* 0x00000010100e7208 */ /* 0x001fce0004800100 */
.L_x_241:
[----:B------:R-:W-:Y:S01]  /*0fa0*/  LOP3.LUT R17, R20, 0x1, RZ, 0xc0, !PT ;  /* 0x0000000114117812 */ /* 0x000fe200078ec0ff */
[----:B------:R-:W-:Y:S02]  /*0fb0*/  IMAD.MOV.U32 R16, RZ, RZ, 0x37cbac00 ;  /* 0x37cbac00ff107424 */ /* 0x000fe400078e00ff */
[----:B------:R-:W-:Y:S01]  /*0fc0*/  FMUL R15, R14, R14 ;  /* 0x0000000e0e0f7220 */ /* 0x000fe20000400000 */
[----:B------:R-:W-:Y:S01]  /*0fd0*/  VIADD R22, R20, 0x1 ;  /* 0x0000000114167836 */ /* 0x000fe20000000000 */
[----:B------:R-:W-:Y:S01]  /*0fe0*/  ISETP.NE.U32.AND P0, PT, R17, 0x1, PT ;  /* 0x000000011100780c */ /* 0x000fe20003f05070 */
[----:B------:R-:W-:Y:S02]  /*0ff0*/  IMAD.MOV.U32 R17, RZ, RZ, 0x3c0885e4 ;  /* 0x3c0885e4ff117424 */ /* 0x000fe400078e00ff */
[----:B------:R-:W-:Y:S01]  /*1000*/  FFMA R16, R15, R16, -0.0013887860113754868507 ;  /* 0xbab607ed0f107423 */ /* 0x000fe20000000010 */
[----:B------:R-:W-:Y:S02]  /*1010*/  MOV R21, 0x3e2aaaa8 ;  /* 0x3e2aaaa800157802 */ /* 0x000fe40000000f00 */
[----:B------:R-:W-:-:S02]  /*1020*/  LOP3.LUT P1, RZ, R22, 0x2, RZ, 0xc0, !PT ;  /* 0x0000000216ff7812 */ /* 0x000fc4000782c0ff */
[----:B------:R-:W-:Y:S02]  /*1030*/  FSEL R16, R16, -0.00019574658654164522886, P0 ;  /* 0xb94d415310107808 */ /* 0x000fe40000000000 */
[----:B------:R-:W-:Y:S02]  /*1040*/  FSEL R20, R17, 0.041666727513074874878, !P0 ;  /* 0x3d2aaabb11147808 */ /* 0x000fe40004000000 */
[----:B------:R-:W-:Y:S02]  /*1050*/  FSEL R14, R14, 1, !P0 ;  /* 0x3f8000000e0e7808 */ /* 0x000fe40004000000 */
[----:B------:R-:W-:Y:S01]  /*1060*/  FSEL R21, -R21, -0.4999999701976776123, !P0 ;  /* 0xbeffffff15157808 */ /* 0x000fe20004000100 */
[----:B------:R-:W-:Y:S01]  /*1070*/  FFMA R16, R15, R16, R20 ;  /* 0x000000100f107223 */ /* 0x000fe20000000014 */
[----:B------:R-:W-:Y:S01]  /*1080*/  FSETP.GE.AND P2, PT, |R3|, 105615, PT ;  /* 0x47ce47800300780b */ /* 0x000fe20003f46200 */
[C---:B------:R-:W-:Y:S02]  /*1090*/  FFMA R17, R15.reuse, R14, RZ ;  /* 0x0000000e0f117223 */ /* 0x040fe400000000ff */
[----:B------:R-:W-:Y:S01]  /*10a0*/  FFMA R16, R15, R16, R21 ;  /* 0x000000100f107223 */ /* 0x000fe20000000015 */
[----:B------:R-:W-:-:S02]  /*10b0*/  IMAD.MOV.U32 R21, RZ, RZ, R5 ;  /* 0x000000ffff157224 */ /* 0x000fc400078e0005 */
[----:B------:R-:W-:Y:S02]  /*10c0*/  IMAD.MOV.U32 R15, RZ, RZ, R4 ;  /* 0x000000ffff0f7224 */ /* 0x000fe400078e0004 */
[----:B------:R-:W-:-:S04]  /*10d0*/  FFMA R14, R17, R16, R14 ;  /* 0x00000010110e7223 */ /* 0x000fc8000000000e */
[----:B------:R-:W-:-:S04]  /*10e0*/  @P1 FADD R14, RZ, -R14 ;  /* 0x8000000eff0e1221 */ /* 0x000fc80000000000 */
[----:B------:R-:W-:Y:S01]  /*10f0*/  FMUL R19, R19, R14 ;  /* 0x0000000e13137220 */ /* 0x000fe20000400000 */
        /* <DEDUP_REMOVED lines=11> */
.L_x_245:
[----:B0-----:R-:W-:Y:S02]  /*11b0*/  IMAD.U32 R14, RZ, RZ, UR8 ;  /* 0x00000008ff0e7e24 */ /* 0x001fe4000f8e00ff */
[----:B------:R-:W-:-:S05]  /*11c0*/  IMAD.U32 R15, RZ, RZ, UR9 ;  /* 0x00000009ff0f7e24 */ /* 0x000fca000f8e00ff */
        /* <DEDUP_REMOVED lines=10> */
[----:B------:R-:W-:-:S04]  /*1270*/  IADD3 R16, P0, PT, R16, R21, RZ ;  /* 0x0000001510107210 */ /* 0x000fc80007f1e0ff */
[----:B------:R-:W-:Y:S01]  /*1280*/  @P3 MOV R7, R16 ;  /* 0x0000001000073202 */ /* 0x000fe20000000f00 */
[----:B------:R-:W-:Y:S01]  /*1290*/  IMAD.X R21, R17, 0x1, R23, P0 ;  /* 0x0000000111157824 */ /* 0x000fe200000e0617 */
[C---:B------:R-:W-:Y:S01]  /*12a0*/  ISETP.EQ.AND P0, PT, R20.reuse, 0x10, PT ;  /* 0x000000101400780c */ /* 0x040fe20003f02270 */
[--C-:B------:R-:W-:Y:S01]  /*12b0*/  @P4 IMAD.MOV.U32 R6, RZ, RZ, R16.reuse ;  /* 0x000000ffff064224 */ /* 0x100fe200078e0010 */
[C---:B------:R-:W-:Y:S01]  /*12c0*/  ISETP.EQ.AND P4, PT, R20.reuse, 0x14, PT ;  /* 0x000000141400780c */ /* 0x040fe20003f82270 */
[--C-:B------:R-:W-:Y:S02]  /*12d0*/  @P2 IMAD.MOV.U32 R8, RZ, RZ, R16.reuse ;  /* 0x000000ffff082224 */ /* 0x100fe400078e0010 */
[----:B------:R-:W-:Y:S02]  /*12e0*/  @P1 IMAD.MOV.U32 R9, RZ, RZ, R16 ;  /* 0x000000ffff091224 */ /* 0x000fe400078e0010 */
[----:B------:R-:W-:-:S06]  /*12f0*/  VIADD R20, R20, 0x4 ;  /* 0x0000000414147836 */ /* 0x000fcc0000000000 */
[--C-:B------:R-:W-:Y:S02]  /*1300*/  @P0 IMAD.MOV.U32 R10, RZ, RZ, R16.reuse ;  /* 0x000000ffff0a0224 */ /* 0x100fe400078e0010 */
        /* <DEDUP_REMOVED lines=16> */
[----:B------:R-:W-:Y:S01]  /*1410*/  @P3 IMAD.MOV.U32 R14, RZ, RZ, R6 ;  /* 0x000000ffff0e3224 */ /* 0x000fe200078e0006 */
[----:B------:R-:W-:Y:S01]  /*1420*/  @P3 MOV R20, R7 ;  /* 0x0000000700143202 */ /* 0x000fe20000000f00 */
[----:B------:R-:W-:Y:S01]  /*1430*/  @P0 IMAD.MOV.U32 R14, RZ, RZ, R7 ;  /* 0x000000ffff0e0224 */ /* 0x000fe200078e0007 */
[----:B------:R-:W-:Y:S01]  /*1440*/  ISETP.EQ.AND P3, PT, R17, -0x4, PT ;  /* 0xfffffffc1100780c */ /* 0x000fe20003f62270 */
[--C-:B------:R-:W-:Y:S02]  /*1450*/  @P0 IMAD.MOV.U32 R20, RZ, RZ, R8.reuse ;  /* 0x000000ffff140224 */ /* 0x100fe400078e0008 */
[----:B------:R-:W-:Y:S02]  /*1460*/  @P1 IMAD.MOV.U32 R14, RZ, RZ, R8 ;  /* 0x000000ffff0e1224 */ /* 0x000fe400078e0008 */
[----:B------:R-:W-:-:S04]  /*1470*/  @P1 IMAD.MOV.U32 R20, RZ, RZ, R9 ;  /* 0x000000ffff141224 */ /* 0x000fc800078e0009 */
        /* <DEDUP_REMOVED lines=19> */
.L_x_246:
        /* <DEDUP_REMOVED lines=18> */
.L_x_244:
[----:B------:R-:W-:Y:S02]  /*16d0*/  IMAD.MOV.U32 R20, RZ, RZ, 0x37cbac00 ;  /* 0x37cbac00ff147424 */ /* 0x000fe400078e00ff */
[----:B------:R-:W-:Y:S01]  /*16e0*/  FMUL R17, R15, R15 ;  /* 0x0000000f0f117220 */ /* 0x000fe20000400000 */
[----:B------:R-:W-:Y:S01]  /*16f0*/  LOP3.LUT R16, R21, 0x1, RZ, 0xc0, !PT ;  /* 0x0000000115107812 */ /* 0x000fe200078ec0ff */
[----:B------:R-:W-:Y:S01]  /*1700*/  IMAD.MOV.U32 R22, RZ, RZ, 0x3d2aaabb ;  /* 0x3d2aaabbff167424 */ /* 0x000fe200078e00ff */
[----:B------:R-:W-:Y:S01]  /*1710*/  FSETP.GE.AND P2, PT, |R12|, 105615, PT ;  /* 0x47ce47800c00780b */ /* 0x000fe20003f46200 */
[----:B------:R-:W-:Y:S01]  /*1720*/  FFMA R14, R17, R20, -0.0013887860113754868507 ;  /* 0xbab607ed110e7423 */ /* 0x000fe20000000014 */
[----:B------:R-:W-:Y:S01]  /*1730*/  ISETP.NE.U32.AND P0, PT, R16, 0x1, PT ;  /* 0x000000011000780c */ /* 0x000fe20003f05070 */
[----:B------:R-:W-:Y:S01]  /*1740*/  IMAD.MOV.U32 R23, RZ, RZ, 0x3effffff ;  /* 0x3effffffff177424 */ /* 0x000fe200078e00ff */
[----:B------:R-:W-:Y:S02]  /*1750*/  LOP3.LUT P1, RZ, R21, 0x2, RZ, 0xc0, !PT ;  /* 0x0000000215ff7812 */ /* 0x000fe4000782c0ff */
[----:B------:R-:W-:-:S02]  /*1760*/  FSEL R16, R14, -0.00019574658654164522886, !P0 ;  /* 0xb94d41530e107808 */ /* 0x000fc40004000000 */
[----:B------:R-:W-:Y:S02]  /*1770*/  FSEL R24, R22, 0.0083327032625675201416, !P0 ;  /* 0x3c0885e416187808 */ /* 0x000fe40004000000 */
[----:B------:R-:W-:Y:S02]  /*1780*/  FSEL R14, R15, 1, P0 ;  /* 0x3f8000000f0e7808 */ /* 0x000fe40000000000 */
[----:B------:R-:W-:Y:S01]  /*1790*/  FSEL R15, -R23, -0.16666662693023681641, !P0 ;  /* 0xbe2aaaa8170f7808 */ /* 0x000fe20004000100 */
[C---:B------:R-:W-:Y:S02]  /*17a0*/  FFMA R16, R17.reuse, R16, R24 ;  /* 0x0000001011107223 */ /* 0x040fe40000000018 */
[C---:B------:R-:W-:Y:S02]  /*17b0*/  FFMA R21, R17.reuse, R14, RZ ;  /* 0x0000000e11157223 */ /* 0x040fe400000000ff */
[----:B------:R-:W-:-:S04]  /*17c0*/  FFMA R15, R17, R16, R15 ;  /* 0x00000010110f7223 */ /* 0x000fc8000000000f */
[----:B------:R-:W-:-:S04]  /*17d0*/  FFMA R21, R21, R15, R14 ;  /* 0x0000000f15157223 */ /* 0x000fc8000000000e */
[----:B------:R-:W-:Y:S01]  /*17e0*/  @P1 FADD R21, RZ, -R21 ;  /* 0x80000015ff151221 */ /* 0x000fe20000000000 */
[----:B------:R-:W-:Y:S06]  /*17f0*/  @!P2 BRA `(.L_x_247) ;  /* 0x000000040074a947 */ /* 0x000fec0003800000 */
[----:B------:R-:W-:-:S13]  /*1800*/  FSETP.NEU.AND P0, PT, |R12|, +INF , PT ;  /* 0x7f8000000c00780b */ /* 0x000fda0003f0d200 */
[----:B------:R-:W-:Y:S01]  /*1810*/  @!P0 FMUL R13, RZ, R12 ;  /* 0x0000000cff0d8220 */ /* 0x000fe20000400000 */
[----:B------:R-:W-:Y:S01]  /*1820*/  @!P0 IMAD.MOV.U32 R18, RZ, RZ, RZ ;  /* 0x000000ffff128224 */ /* 0x000fe200078e00ff */
[----:B------:R-:W-:Y:S06]  /*1830*/  @!P0 BRA `(.L_x_247) ;  /* 0x0000000400648947 */ /* 0x000fec0003800000 */
[----:B------:R-:W-:Y:S01]  /*1840*/  IMAD.SHL.U32 R13, R12, 0x100, RZ ;  /* 0x000001000c0d7824 */ /* 0x000fe200078e00ff */
[----:B------:R-:W0:Y:S01]  /*1850*/  LDCU.64 UR8, c[0x4][0x40] ;  /* 0x01000800ff0877ac */ /* 0x000e220008000a00 */
[----:B------:R-:W-:Y:S02]  /*1860*/  IMAD.MOV.U32 R23, RZ, RZ, RZ ;  /* 0x000000ffff177224 */ /* 0x000fe400078e00ff */
[----:B------:R-:W-:Y:S01]  /*1870*/  IMAD.MOV.U32 R25, RZ, RZ, RZ ;  /* 0x000000ffff197224 */ /* 0x000fe200078e00ff */
[----:B------:R-:W-:Y:S01]  /*1880*/  LOP3.LUT R27, R13, 0x80000000, RZ, 0xfc, !PT ;  /* 0x800000000d1b7812 */ /* 0x000fe200078efcff */
[----:B------:R-:W-:Y:S01]  /*1890*/  IMAD.MOV.U32 R18, RZ, RZ, RZ ;  /* 0x000000ffff127224 */ /* 0x000fe200078e00ff */
[----:B------:R-:W-:-:S06]  /*18a0*/  UMOV UR4, URZ ;  /* 0x000000ff00047c82 */ /* 0x000fcc0008000000 */
.L_x_248:
[----:B0-----:R-:W-:Y:S01]  /*18b0*/  MOV R14, UR8 ;  /* 0x00000008000e7c02 */ /* 0x001fe20008000f00 */
        /* <DEDUP_REMOVED lines=12> */
[----:B------:R-:W-:-:S05]  /*1980*/  IADD3 R13, P2, PT, R16, R23, RZ ;  /* 0x00000017100d7210 */ /* 0x000fca0007f5e0ff */
[----:B------:R-:W-:Y:S01]  /*1990*/  IMAD.X R23, R17, 0x1, R25, P2 ;  /* 0x0000000111177824 */ /* 0x000fe200010e0619 */
[C---:B------:R-:W-:Y:S01]  /*19a0*/  ISETP.EQ.AND P2, PT, R18.reuse, 0x8, PT ;  /* 0x000000081200780c */ /* 0x040fe20003f42270 */
[--C-:B------:R-:W-:Y:S01]  /*19b0*/  @P0 IMAD.MOV.U32 R6, RZ, RZ, R13.reuse ;  /* 0x000000ffff060224 */ /* 0x100fe200078e000d */
[----:B------:R-:W-:Y:S01]  /*19c0*/  IADD3 R18, PT, PT, R18, 0x4, RZ ;  /* 0x0000000412127810 */ /* 0x000fe20007ffe0ff */
[--C-:B------:R-:W-:Y:S02]  /*19d0*/  @P1 IMAD.MOV.U32 R7, RZ, RZ, R13.reuse ;  /* 0x000000ffff071224 */ /* 0x100fe400078e000d */
[--C-:B------:R-:W-:Y:S02]  /*19e0*/  @P3 IMAD.MOV.U32 R9, RZ, RZ, R13.reuse ;  /* 0x000000ffff093224 */ /* 0x100fe400078e000d */
[--C-:B------:R-:W-:Y:S02]  /*19f0*/  @P4 IMAD.MOV.U32 R10, RZ, RZ, R13.reuse ;  /* 0x000000ffff0a4224 */ /* 0x100fe400078e000d */
[----:B------:R-:W-:-:S04]  /*1a00*/  @P5 IMAD.MOV.U32 R11, RZ, RZ, R13 ;  /* 0x000000ffff0b5224 */ /* 0x000fc800078e000d */
        /* <DEDUP_REMOVED lines=16> */
[----:B------:R-:W-:Y:S02]  /*1b10*/  @P4 IMAD.MOV.U32 R14, RZ, RZ, R6 ;  /* 0x000000ffff0e4224 */ /* 0x000fe400078e0006 */
[--C-:B------:R-:W-:Y:S01]  /*1b20*/  @P4 IMAD.MOV.U32 R13, RZ, RZ, R7.reuse ;  /* 0x000000ffff0d4224 */ /* 0x100fe200078e0007 */
[----:B------:R-:W-:Y:S01]  /*1b30*/  ISETP.EQ.AND P4, PT, R17, RZ, PT ;  /* 0x000000ff1100720c */ /* 0x000fe20003f82270 */
[----:B------:R-:W-:Y:S02]  /*1b40*/  @P0 IMAD.MOV.U32 R14, RZ, RZ, R7 ;  /* 0x000000ffff0e0224 */ /* 0x000fe400078e0007 */
[--C-:B------:R-:W-:Y:S01]  /*1b50*/  @P0 IMAD.MOV.U32 R13, RZ, RZ, R8.reuse ;  /* 0x000000ffff0d0224 */ /* 0x100fe200078e0008 */
[----:B------:R-:W-:Y:S01]  /*1b60*/  @P1 MOV R13, R9 ;  /* 0x00000009000d1202 */ /* 0x000fe20000000f00 */
[----:B------:R-:W-:-:S02]  /*1b70*/  @P1 IMAD.MOV.U32 R14, RZ, RZ, R8 ;  /* 0x000000ffff0e1224 */ /* 0x000fc400078e0008 */
[----:B------:R-:W-:Y:S02]  /*1b80*/  @P2 IMAD.MOV.U32 R14, RZ, RZ, R9 ;  /* 0x000000ffff0e2224 */ /* 0x000fe400078e0009 */
[--C-:B------:R-:W-:Y:S02]  /*1b90*/  @P2 IMAD.MOV.U32 R13, RZ, RZ, R10.reuse ;  /* 0x000000ffff0d2224 */ /* 0x100fe400078e000a */
[----:B------:R-:W-:Y:S02]  /*1ba0*/  @P3 IMAD.MOV.U32 R14, RZ, RZ, R10 ;  /* 0x000000ffff0e3224 */ /* 0x000fe400078e000a */
[--C-:B------:R-:W-:Y:S02]  /*1bb0*/  @P3 IMAD.MOV.U32 R13, RZ, RZ, R11.reuse ;  /* 0x000000ffff0d3224 */ /* 0x100fe400078e000b */
[----:B------:R-:W-:Y:S02]  /*1bc0*/  @P4 IMAD.MOV.U32 R14, RZ, RZ, R11 ;  /* 0x000000ffff0e4224 */ /* 0x000fe400078e000b */
[----:B------:R-:W-:-:S02]  /*1bd0*/  @P4 IMAD.MOV.U32 R13, RZ, RZ, R23 ;  /* 0x000000ffff0d4224 */ /* 0x000fc400078e0017 */
[----:B------:R-:W-:Y:S01]  /*1be0*/  @P5 IMAD.MOV.U32 R14, RZ, RZ, R23 ;  /* 0x000000ffff0e5224 */ /* 0x000fe200078e0017 */
[----:B------:R-:W-:Y:S06]  /*1bf0*/  @!P6 BRA `(.L_x_249) ;  /* 0x00000000002ce947 */ /* 0x000fec0003800000 */
[----:B------:R-:W-:Y:S01]  /*1c00*/  @P0 IMAD.MOV.U32 R15, RZ, RZ, R6 ;  /* 0x000000ffff0f0224 */ /* 0x000fe200078e0006 */
[----:B------:R-:W-:Y:S02]  /*1c10*/  ISETP.EQ.AND P0, PT, R17, 0x8, PT ;  /* 0x000000081100780c */ /* 0x000fe40003f02270 */
[----:B------:R-:W-:Y:S01]  /*1c20*/  @P1 MOV R15, R7 ;  /* 0x00000007000f1202 */ /* 0x000fe20000000f00 */
[----:B------:R-:W-:Y:S01]  /*1c30*/  @P2 IMAD.MOV.U32 R15, RZ, RZ, R8 ;  /* 0x000000ffff0f2224 */ /* 0x000fe200078e0008 */
[----:B------:R-:W-:Y:S01]  /*1c40*/  LOP3.LUT R16, R16, 0x1f, RZ, 0xc0, !PT ;  /* 0x0000001f10107812 */ /* 0x000fe200078ec0ff */
[----:B------:R-:W-:Y:S02]  /*1c50*/  @P3 IMAD.MOV.U32 R15, RZ, RZ, R9 ;  /* 0x000000ffff0f3224 */ /* 0x000fe400078e0009 */
[----:B------:R-:W-:Y:S01]  /*1c60*/  @P4 IMAD.MOV.U32 R15, RZ, RZ, R10 ;  /* 0x000000ffff0f4224 */ /* 0x000fe200078e000a */
[----:B------:R-:W-:Y:S01]  /*1c70*/  SHF.L.W.U32.HI R13, R14, R16, R13 ;  /* 0x000000100e0d7219 */ /* 0x000fe20000010e0d */
[----:B------:R-:W-:-:S04]  /*1c80*/  @P5 IMAD.MOV.U32 R15, RZ, RZ, R11 ;  /* 0x000000ffff0f5224 */ /* 0x000fc800078e000b */
[----:B------:R-:W-:-:S05]  /*1c90*/  @P0 IMAD.MOV.U32 R15, RZ, RZ, R23 ;  /* 0x000000ffff0f0224 */ /* 0x000fca00078e0017 */
[----:B------:R-:W-:-:S07]  /*1ca0*/  SHF.L.W.U32.HI R14, R15, R16, R14 ;  /* 0x000000100f0e7219 */ /* 0x000fce0000010e0e */
.L_x_249:
        /* <DEDUP_REMOVED lines=18> */
.L_x_247:
[----:B------:R-:W-:Y:S01]  /*1dd0*/  LOP3.LUT R14, R18, 0x1, RZ, 0xc0, !PT ;  /* 0x00000001120e7812 */ /* 0x000fe200078ec0ff */
[----:B------:R-:W-:Y:S01]  /*1de0*/  FMUL R12, R13, R13 ;  /* 0x0000000d0d0c7220 */ /* 0x000fe20000400000 */
[----:B------:R-:W-:Y:S02]  /*1df0*/  MOV R16, 0x3effffff ;  /* 0x3effffff00107802 */ /* 0x000fe40000000f00 */
[----:B------:R-:W-:Y:S01]  /*1e00*/  ISETP.NE.U32.AND P0, PT, R14, 0x1, PT ;  /* 0x000000010e00780c */ /* 0x000fe20003f05070 */
[----:B------:R-:W-:Y:S01]  /*1e10*/  FFMA R14, R12, R20, -0.0013887860113754868507 ;  /* 0xbab607ed0c0e7423 */ /* 0x000fe20000000014 */
[----:B------:R-:W-:Y:S02]  /*1e20*/  LOP3.LUT P1, RZ, R18, 0x2, RZ, 0xc0, !PT ;  /* 0x0000000212ff7812 */ /* 0x000fe4000782c0ff */
[----:B------:R-:W-:Y:S02]  /*1e30*/  FSEL R17, R22, 0.0083327032625675201416, !P0 ;  /* 0x3c0885e416117808 */ /* 0x000fe40004000000 */
[----:B------:R-:W-:-:S02]  /*1e40*/  FSEL R15, R14, -0.00019574658654164522886, !P0 ;  /* 0xb94d41530e0f7808 */ /* 0x000fc40004000000 */
[----:B------:R-:W-:Y:S02]  /*1e50*/  FSEL R13, R13, 1, P0 ;  /* 0x3f8000000d0d7808 */ /* 0x000fe40000000000 */
[----:B------:R-:W-:Y:S01]  /*1e60*/  FSEL R16, -R16, -0.16666662693023681641, !P0 ;  /* 0xbe2aaaa810107808 */ /* 0x000fe20004000100 */
[C---:B------:R-:W-:Y:S01]  /*1e70*/  FFMA R15, R12.reuse, R15, R17 ;  /* 0x0000000f0c0f7223 */ /* 0x040fe20000000011 */
[----:B------:R-:W-:Y:S01]  /*1e80*/  FSETP.GE.AND P2, PT, |R3|, 105615, PT ;  /* 0x47ce47800300780b */ /* 0x000fe20003f46200 */
[C---:B------:R-:W-:Y:S02]  /*1e90*/  FFMA R14, R12.reuse, R13, RZ ;  /* 0x0000000d0c0e7223 */ /* 0x040fe400000000ff */
[----:B------:R-:W-:-:S04]  /*1ea0*/  FFMA R15, R12, R15, R16 ;  /* 0x0000000f0c0f7223 */ /* 0x000fc80000000010 */
        /* <DEDUP_REMOVED lines=14> */
.L_x_251:
        /* <DEDUP_REMOVED lines=11> */
[----:B------:R-:W-:-:S02]  /*2040*/  ISETP.EQ.AND P4, PT, R14, 0x10, PT ;  /* 0x000000100e00780c */ /* 0x000fc40003f82270 */
[C---:B------:R-:W-:Y:S01]  /*2050*/  ISETP.EQ.AND P5, PT, R14.reuse, 0x14, PT ;  /* 0x000000140e00780c */ /* 0x040fe20003fa2270 */
[----:B------:R-:W-:Y:S02]  /*2060*/  VIADD R14, R14, 0x4 ;  /* 0x000000040e0e7836 */ /* 0x000fe40000000000 */
[----:B--2---:R-:W-:-:S03]  /*2070*/  IMAD.WIDE.U32 R4, R4, R23, RZ ;  /* 0x0000001704047225 */ /* 0x004fc600078e00ff */
[----:B------:R-:W-:-:S04]  /*2080*/  IADD3 R4, P6, PT, R4, R15, RZ ;  /* 0x0000000f04047210 */ /* 0x000fc80007fde0ff */
[----:B------:R-:W-:Y:S01]  /*2090*/  @P2 MOV R8, R4 ;  /* 0x0000000400082202 */ /* 0x000fe20000000f00 */
[----:B------:R-:W-:Y:S02]  /*20a0*/  IMAD.X R15, R5, 0x1, R17, P6 ;  /* 0x00000001050f7824 */ /* 0x000fe400030e0611 */
[--C-:B------:R-:W-:Y:S02]  /*20b0*/  @P0 IMAD.MOV.U32 R6, RZ, RZ, R4.reuse ;  /* 0x000000ffff060224 */ /* 0x100fe400078e0004 */
[--C-:B------:R-:W-:Y:S02]  /*20c0*/  @P1 IMAD.MOV.U32 R7, RZ, RZ, R4.reuse ;  /* 0x000000ffff071224 */ /* 0x100fe400078e0004 */
[--C-:B------:R-:W-:Y:S02]  /*20d0*/  @P3 IMAD.MOV.U32 R9, RZ, RZ, R4.reuse ;  /* 0x000000ffff093224 */ /* 0x100fe400078e0004 */
        /* <DEDUP_REMOVED lines=14> */
[----:B------:R-:W-:-:S03]  /*21c0*/  ISETP.EQ.AND P5, PT, R13, RZ, PT ;  /* 0x000000ff0d00720c */ /* 0x000fc60003fa2270 */
[--C-:B------:R-:W-:Y:S01]  /*21d0*/  @P3 IMAD.MOV.U32 R4, RZ, RZ, R6.reuse ;  /* 0x000000ffff043224 */ /* 0x100fe200078e0006 */
[C---:B------:R-:W-:Y:S01]  /*21e0*/  ISETP.EQ.AND P3, PT, R13.reuse, -0x4, PT ;  /* 0xfffffffc0d00780c */ /* 0x040fe20003f62270 */
[----:B------:R-:W-:Y:S01]  /*21f0*/  @P4 IMAD.MOV.U32 R5, RZ, RZ, R6 ;  /* 0x000000ffff054224 */ /* 0x000fe200078e0006 */
[----:B------:R-:W-:Y:S01]  /*2200*/  @P4 MOV R4, R7 ;  /* 0x0000000700044202 */ /* 0x000fe20000000f00 */
[----:B------:R-:W-:Y:S01]  /*2210*/  @P2 IMAD.MOV.U32 R5, RZ, RZ, R7 ;  /* 0x000000ffff052224 */ /* 0x000fe200078e0007 */
[----:B------:R-:W-:Y:S01]  /*2220*/  ISETP.EQ.AND P4, PT, R13, 0x4, PT ;  /* 0x000000040d00780c */ /* 0x000fe20003f82270 */
[--C-:B------:R-:W-:Y:S02]  /*2230*/  @P2 IMAD.MOV.U32 R4, RZ, RZ, R8.reuse ;  /* 0x000000ffff042224 */ /* 0x100fe400078e0008 */
[----:B------:R-:W-:Y:S02]  /*2240*/  @P1 IMAD.MOV.U32 R5, RZ, RZ, R8 ;  /* 0x000000ffff051224 */ /* 0x000fe400078e0008 */
[----:B------:R-:W-:-:S02]  /*2250*/  @P1 IMAD.MOV.U32 R4, RZ, RZ, R9 ;  /* 0x000000ffff041224 */ /* 0x000fc400078e0009 */
[----:B------:R-:W-:Y:S02]  /*2260*/  @P0 IMAD.MOV.U32 R5, RZ, RZ, R9 ;  /* 0x000000ffff050224 */ /* 0x000fe400078e0009 */
[--C-:B------:R-:W-:Y:S02]  /*2270*/  @P0 IMAD.MOV.U32 R4, RZ, RZ, R10.reuse ;  /* 0x000000ffff040224 */ /* 0x100fe400078e000a */
[----:B------:R-:W-:Y:S01]  /*2280*/  @P3 IMAD.MOV.U32 R5, RZ, RZ, R10 ;  /* 0x000000ffff053224 */ /* 0x000fe200078e000a */
[----:B------:R-:W-:Y:S01]  /*2290*/  @P5 MOV R5, R11 ;  /* 0x0000000b00055202 */ /* 0x000fe20000000f00 */
[----:B------:R-:W-:Y:S02]  /*22a0*/  @P3 IMAD.MOV.U32 R4, RZ, RZ, R11 ;  /* 0x000000ffff043224 */ /* 0x000fe400078e000b */
[--C-:B------:R-:W-:Y:S02]  /*22b0*/  @P5 IMAD.MOV.U32 R4, RZ, RZ, R15.reuse ;  /* 0x000000ffff045224 */ /* 0x100fe400078e000f */
[----:B------:R-:W-:Y:S01]  /*22c0*/  @P4 IMAD.MOV.U32 R5, RZ, RZ, R15 ;  /* 0x000000ffff054224 */ /* 0x000fe200078e000f */
[----:B------:R-:W-:Y:S06]  /*22d0*/  @!P6 BRA `(.L_x_252) ;  /* 0x000000000028e947 */ /* 0x000fec0003800000 */
[----:B------:R-:W-:Y:S01]  /*22e0*/  @P1 IMAD.MOV.U32 R6, RZ, RZ, R7 ;  /* 0x000000ffff061224 */ /* 0x000fe200078e0007 */
[----:B------:R-:W-:Y:S01]  /*22f0*/  LOP3.LUT R12, R12, 0x1f, RZ, 0xc0, !PT ;  /* 0x0000001f0c0c7812 */ /* 0x000fe200078ec0ff */
[----:B------:R-:W-:Y:S01]  /*2300*/  @P0 IMAD.MOV.U32 R6, RZ, RZ, R8 ;  /* 0x000000ffff060224 */ /* 0x000fe200078e0008 */
[----:B------:R-:W-:Y:S01]  /*2310*/  ISETP.EQ.AND P0, PT, R13, 0x8, PT ;  /* 0x000000080d00780c */ /* 0x000fe20003f02270 */
[----:B------:R-:W-:Y:S01]  /*2320*/  @P3 IMAD.MOV.U32 R6, RZ, RZ, R9 ;  /* 0x000000ffff063224 */ /* 0x000fe200078e0009 */
[----:B------:R-:W-:Y:S01]  /*2330*/  SHF.L.W.U32.HI R4, R5, R12, R4 ;  /* 0x0000000c05047219 */ /* 0x000fe20000010e04 */
[----:B------:R-:W-:Y:S02]  /*2340*/  @P5 IMAD.MOV.U32 R6, RZ, RZ, R10 ;  /* 0x000000ffff065224 */ /* 0x000fe400078e000a */
[----:B------:R-:W-:-:S08]  /*2350*/  @P4 IMAD.MOV.U32 R6, RZ, RZ, R11 ;  /* 0x000000ffff064224 */ /* 0x000fd000078e000b */
[----:B------:R-:W-:-:S05]  /*2360*/  @P0 IMAD.MOV.U32 R6, RZ, RZ, R15 ;  /* 0x000000ffff060224 */ /* 0x000fca00078e000f */
[----:B------:R-:W-:-:S07]  /*2370*/  SHF.L.W.U32.HI R5, R6, R12, R5 ;  /* 0x0000000c06057219 */ /* 0x000fce0000010e05 */
.L_x_252:
[C---:B------:R-:W-:Y:S01]  /*2380*/  SHF.L.W.U32.HI R10, R5.reuse, 0x2, R4 ;  /* 0x00000002050a7819 */ /* 0x040fe20000010e04 */
[----:B------:R-:W-:Y:S01]  /*2390*/  UMOV UR4, 0x54442d19 ;  /* 0x54442d1900047882 */ /* 0x000fe20000000000 */
[----:B------:R-:W-:Y:S01]  /*23a0*/  SHF.L.U32 R5, R5, 0x2, RZ ;  /* 0x0000000205057819 */ /* 0x000fe200000006ff */
[----:B------:R-:W-:Y:S01]  /*23b0*/  UMOV UR5, 0x3bf921fb ;  /* 0x3bf921fb00057882 */ /* 0x000fe20000000000 */
[----:B------:R-:W-:Y:S02]  /*23c0*/  SHF.R.S32.HI R6, RZ, 0x1f, R10 ;  /* 0x0000001fff067819 */ /* 0x000fe4000001140a */
[----:B------:R-:W-:Y:S02]  /*23d0*/  ISETP.GE.AND P1, PT, R3, RZ, PT ;  /* 0x000000ff0300720c */ /* 0x000fe40003f26270 */
[C---:B------:R-:W-:Y:S02]  /*23e0*/  LOP3.LUT R8, R6.reuse, R5, RZ, 0x3c, !PT ;  /* 0x0000000506087212 */ /* 0x040fe400078e3cff */
[----:B------:R-:W-:-:S02]  /*23f0*/  LOP3.LUT R9, R6, R10, RZ, 0x3c, !PT ;  /* 0x0000000a06097212 */ /* 0x000fc400078e3cff */
[----:B------:R-:W-:Y:S02]  /*2400*/  SHF.R.U32.HI R4, RZ, 0x1e, R4 ;  /* 0x0000001eff047819 */ /* 0x000fe40000011604 */
[----:B------:R-:W0:Y:S01]  /*2410*/  I2F.F64.S64 R6, R8 ;  /* 0x0000000800067312 */ /* 0x000e220000301c00 */
[C---:B------:R-:W-:Y:S02]  /*2420*/  LOP3.LUT R3, R10.reuse, R3, RZ, 0x3c, !PT ;  /* 0x000000030a037212 */ /* 0x040fe400078e3cff */
[----:B------:R-:W-:Y:S02]  /*2430*/  LEA.HI R5, R10, R4, RZ, 0x1 ;  /* 0x000000040a057211 */ /* 0x000fe400078f08ff */
[----:B------:R-:W-:-:S03]  /*2440*/  ISETP.GE.AND P0, PT, R3, RZ, PT ;  /* 0x000000ff0300720c */ /* 0x000fc60003f06270 */
[----:B------:R-:W-:-:S04]  /*2450*/  IMAD.MOV R3, RZ, RZ, -R5 ;  /* 0x000000ffff037224 */ /* 0x000fc800078e0a05 */
[----:B------:R-:W-:Y:S01]  /*2460*/  @!P1 IMAD.MOV.U32 R5, RZ, RZ, R3 ;  /* 0x000000ffff059224 */ /* 0x000fe200078e0003 */
[----:B0-----:R-:W-:-:S10]  /*2470*/  DMUL R6, R6, UR4 ;  /* 0x0000000406067c28 */ /* 0x001fd40008000000 */
[----:B------:R-:W0:Y:S02]  /*2480*/  F2F.F32.F64 R6, R6 ;  /* 0x0000000600067310 */ /* 0x000e240000301000 */
[----:B0-----:R-:W-:-:S07]  /*2490*/  FSEL R4, -R6, R6, !P0 ;  /* 0x0000000606047208 */ /* 0x001fce0004000100 */
.L_x_250:
[----:B------:R-:W-:Y:S01]  /*24a0*/  FMUL R6, R2, 1.2566371196953696199e-06 ;  /* 0x35a8a9b902067820 */ /* 0x000fe20000400000 */
[----:B------:R-:W0:Y:S01]  /*24b0*/  LDCU UR4, c[0x0][0x3c0] ;  /* 0x00007800ff0477ac */ /* 0x000e220008000800 */
[----:B------:R-:W-:Y:S01]  /*24c0*/  LOP3.LUT R2, R5, 0x1, RZ, 0xc0, !PT ;  /* 0x0000000105027812 */ /* 0x000fe200078ec0ff */
[----:B------:R-:W-:Y:S01]  /*24d0*/  FMUL R3, R4, R4 ;  /* 0x0000000404037220 */ /* 0x000fe20000400000 */
[----:B------:R-:W-:Y:S01]  /*24e0*/  FMUL R6, R6, 9.9999997171806853657e-10 ;  /* 0x3089705f06067820 */ /* 0x000fe20000400000 */
[----:B------:R-:W-:Y:S01]  /*24f0*/  IMAD.MOV.U32 R8, RZ, RZ, 0x3e2aaaa8 ;  /* 0x3e2aaaa8ff087424 */ /* 0x000fe200078e00ff */
[----:B------:R-:W-:Y:S01]  /*2500*/  ISETP.NE.U32.AND P0, PT, R2, 0x1, PT ;  /* 0x000000010200780c */ /* 0x000fe20003f05070 */
[----:B------:R-:W-:Y:S01]  /*2510*/  FFMA R20, R3, R20, -0.0013887860113754868507 ;  /* 0xbab607ed03147423 */ /* 0x000fe20000000014 */
[----:B------:R-:W1:Y:S01]  /*2520*/  MUFU.RCP R7, R6 ;  /* 0x0000000600077308 */ /* 0x000e620000001000 */
[----:B------:R-:W-:Y:S01]  /*2530*/  IMAD.MOV.U32 R2, RZ, RZ, 0x3c0885e4 ;  /* 0x3c0885e4ff027424 */ /* 0x000fe200078e00ff */
[----:B------:R-:W-:Y:S01]  /*2540*/  FSEL R8, -R8, -0.4999999701976776123, !P0 ;  /* 0xbeffffff08087808 */ /* 0x000fe20004000100 */
[----:B------:R-:W-:Y:S01]  /*2550*/  VIADD R5, R5, 0x1 ;  /* 0x0000000105057836 */ /* 0x000fe20000000000 */
[----:B------:R-:W-:Y:S01]  /*2560*/  FSEL R20, R20, -0.00019574658654164522886, P0 ;  /* 0xb94d415314147808 */ /* 0x000fe20000000000 */
[----:B------:R-:W-:Y:S01]  /*2570*/  BSSY.RECONVERGENT B0, `(.L_x_253) ;  /* 0x0000014000007945 */ /* 0x000fe20003800200 */
[----:B------:R-:W-:-:S02]  /*2580*/  FSEL R2, R2, 0.041666727513074874878, !P0 ;  /* 0x3d2aaabb02027808 */ /* 0x000fc40004000000 */
[----:B------:R-:W-:Y:S02]  /*2590*/  FSEL R4, R4, 1, !P0 ;  /* 0x3f80000004047808 */ /* 0x000fe40004000000 */
[----:B------:R-:W-:Y:S01]  /*25a0*/  LOP3.LUT P1, RZ, R5, 0x2, RZ, 0xc0, !PT ;  /* 0x0000000205ff7812 */ /* 0x000fe2000782c0ff */
[----:B0-----:R-:W-:Y:S02]  /*25b0*/  IMAD.U32 R9, RZ, RZ, UR4 ;  /* 0x00000004ff097e24 */ /* 0x001fe4000f8e00ff */
[C---:B------:R-:W-:Y:S02]  /*25c0*/  FFMA R20, R3.reuse, R20, R2 ;  /* 0x0000001403147223 */ /* 0x040fe40000000002 */
[----:B------:R-:W0:Y:S02]  /*25d0*/  FCHK P0, R9, R6 ;  /* 0x0000000609007302 */ /* 0x000e240000000000 */
[C---:B------:R-:W-:Y:S01]  /*25e0*/  FFMA R8, R3.reuse, R20, R8 ;  /* 0x0000001403087223 */ /* 0x040fe20000000008 */
[----:B-1----:R-:W-:Y:S01]  /*25f0*/  FFMA R2, -R6, R7, 1 ;  /* 0x3f80000006027423 */ /* 0x002fe20000000107 */
[----:B------:R-:W-:-:S03]  /*2600*/  FFMA R3, R3, R4, RZ ;  /* 0x0000000403037223 */ /* 0x000fc600000000ff */
[----:B------:R-:W-:Y:S01]  /*2610*/  FFMA R2, R7, R2, R7 ;  /* 0x0000000207027223 */ /* 0x000fe20000000007 */
[----:B------:R-:W-:-:S03]  /*2620*/  FFMA R4, R3, R8, R4 ;  /* 0x0000000803047223 */ /* 0x000fc60000000004 */
[----:B------:R-:W-:Y:S01]  /*2630*/  FFMA R5, R2, UR4, RZ ;  /* 0x0000000402057c23 */ /* 0x000fe200080000ff */
[----:B------:R-:W-:-:S03]  /*2640*/  @P1 FADD R4, RZ, -R4 ;  /* 0x80000004ff041221 */ /* 0x000fc60000000000 */
[----:B------:R-:W-:-:S04]  /*2650*/  FFMA R3, -R6, R5, UR4 ;  /* 0x0000000406037e23 */ /* 0x000fc80008000105 */
[----:B------:R-:W-:Y:S01]  /*2660*/  FFMA R10, R2, R3, R5 ;  /* 0x00000003020a7223 */ /* 0x000fe20000000005 */
[----:B0-----:R-:W-:Y:S06]  /*2670*/  @!P0 BRA `(.L_x_254) ;  /* 0x00000000000c8947 */ /* 0x001fec0003800000 */
[----:B------:R-:W-:-:S07]  /*2680*/  MOV R8, 0x26a0 ;  /* 0x000026a000087802 */ /* 0x000fce0000000f00 */
[----:B------:R-:W-:Y:S05]  /*2690*/  CALL.REL.NOINC `($__internal_10_$__cuda_sm3x_div_rn_noftz_f32_slowpath) ;  /* 0x00000000003c7944 */ /* 0x000fea0003c00000 */
[----:B------:R-:W-:-:S07]  /*26a0*/  IMAD.MOV.U32 R10, RZ, RZ, R2 ;  /* 0x000000ffff0a7224 */ /* 0x000fce00078e0002 */
.L_x_254:
[----:B------:R-:W-:Y:S05]  /*26b0*/  BSYNC.RECONVERGENT B0 ;  /* 0x0000000000007941 */ /* 0x000fea0003800200 */
.L_x_253:
[----:B------:R-:W0:Y:S01]  /*26c0*/  LDC.64 R2, c[0x0][0x380] ;  /* 0x0000e000ff027b82 */ /* 0x000e220000000a00 */
[-C--:B------:R-:W-:Y:S01]  /*26d0*/  FMUL R19, R19, R10.reuse ;  /* 0x0000000a13137220 */ /* 0x080fe20000400000 */
[-C--:B------:R-:W-:Y:S01]  /*26e0*/  FMUL R11, R4, R10.reuse ;  /* 0x0000000a040b7220 */ /* 0x080fe20000400000 */
[----:B------:R-:W-:-:S05]  /*26f0*/  FMUL R21, R21, R10 ;  /* 0x0000000a15157220 */ /* 0x000fca0000400000 */
        /* <DEDUP_REMOVED lines=9> */
        .weak           $__internal_10_$__cuda_sm3x_div_rn_noftz_f32_slowpath
        .type           $__internal_10_$__cuda_sm3x_div_rn_noftz_f32_slowpath,@function
        .size           $__internal_10_$__cuda_sm3x_div_rn_noftz_f32_slowpath,(.L_x_746 - $__internal_10_$__cuda_sm3x_div_rn_noftz_f32_slowpath)
$__internal_10_$__cuda_sm3x_div_rn_noftz_f32_slowpath:
[----:B------:R-:W0:Y:S01]  /*2790*/  LDC R3, c[0x0][0x3c0] ;  /* 0x0000f000ff037b82 */ /* 0x000e220000000800 */
[----:B------:R-:W-:Y:S01]  /*27a0*/  SHF.R.U32.HI R2, RZ, 0x17, R6 ;  /* 0x00000017ff027819 */ /* 0x000fe20000011606 */
[----:B------:R-:W1:Y:S01]  /*27b0*/  LDCU UR4, c[0x0][0x3c0] ;  /* 0x00007800ff0477ac */ /* 0x000e620008000800 */
[----:B------:R-:W-:Y:S02]  /*27c0*/  BSSY.RECONVERGENT B1, `(.L_x_255) ;  /* 0x0000064000017945 */ /* 0x000fe40003800200 */
[----:B------:R-:W-:-:S05]  /*27d0*/  LOP3.LUT R9, R2, 0xff, RZ, 0xc0, !PT ;  /* 0x000000ff02097812 */ /* 0x000fca00078ec0ff */
[----:B------:R-:W-:-:S05]  /*27e0*/  VIADD R12, R9, 0xffffffff ;  /* 0xffffffff090c7836 */ /* 0x000fca0000000000 */
[----:B------:R-:W-:Y:S01]  /*27f0*/  ISETP.GT.U32.AND P0, PT, R12, 0xfd, PT ;  /* 0x000000fd0c00780c */ /* 0x000fe20003f04070 */
[----:B-1----:R-:W-:Y:S01]  /*2800*/  IMAD.U32 R10, RZ, RZ, UR4 ;  /* 0x00000004ff0a7e24 */ /* 0x002fe2000f8e00ff */
[----:B0-----:R-:W-:-:S04]  /*2810*/  SHF.R.U32.HI R2, RZ, 0x17, R3 ;  /* 0x00000017ff027819 */ /* 0x001fc80000011603 */
[----:B------:R-:W-:-:S04]  /*2820*/  LOP3.LUT R7, R2, 0xff, RZ, 0xc0, !PT ;  /* 0x000000ff02077812 */ /* 0x000fc800078ec0ff */
[----:B------:R-:W-:-:S04]  /*2830*/  IADD3 R11, PT, PT, R7, -0x1, RZ ;  /* 0xffffffff070b7810 */ /* 0x000fc80007ffe0ff */
        /* <DEDUP_REMOVED lines=27> */
.L_x_256:
[----:B------:R-:W-:Y:S01]  /*29f0*/  LEA R3, R9, 0xc0800000, 0x17 ;  /* 0xc080000009037811 */ /* 0x000fe200078eb8ff */
[----:B------:R-:W-:Y:S01]  /*2a00*/  VIADD R7, R7, 0xffffff81 ;  /* 0xffffff8107077836 */ /* 0x000fe20000000000 */
[----:B------:R-:W-:Y:S03]  /*2a10*/  BSSY.RECONVERGENT B2, `(.L_x_261) ;  /* 0x0000035000027945 */ /* 0x000fe60003800200 */
[----:B------:R-:W-:Y:S02]  /*2a20*/  IMAD.IADD R3, R6, 0x1, -R3 ;  /* 0x0000000106037824 */ /* 0x000fe400078e0a03 */
[----:B------:R-:W-:Y:S02]  /*2a30*/  IMAD R2, R7, -0x800000, R10 ;  /* 0xff80000007027824 */ /* 0x000fe400078e020a */
[----:B------:R-:W0:Y:S01]  /*2a40*/  MUFU.RCP R6, R3 ;  /* 0x0000000300067308 */ /* 0x000e220000001000 */
[----:B------:R-:W-:-:S04]  /*2a50*/  FADD.FTZ R11, -R3, -RZ ;  /* 0x800000ff030b7221 */ /* 0x000fc80000010100 */
[----:B0-----:R-:W-:-:S04]  /*2a60*/  FFMA R13, R6, R11, 1 ;  /* 0x3f800000060d7423 */ /* 0x001fc8000000000b */
[----:B------:R-:W-:-:S04]  /*2a70*/  FFMA R15, R6, R13, R6 ;  /* 0x0000000d060f7223 */ /* 0x000fc80000000006 */
[----:B------:R-:W-:-:S04]  /*2a80*/  FFMA R6, R2, R15, RZ ;  /* 0x0000000f02067223 */ /* 0x000fc800000000ff */
[----:B------:R-:W-:-:S04]  /*2a90*/  FFMA R13, R11, R6, R2 ;  /* 0x000000060b0d7223 */ /* 0x000fc80000000002 */
[----:B------:R-:W-:Y:S01]  /*2aa0*/  FFMA R10, R15, R13, R6 ;  /* 0x0000000d0f0a7223 */ /* 0x000fe20000000006 */
[----:B------:R-:W-:-:S03]  /*2ab0*/  IADD3 R6, PT, PT, R7, 0x7f, -R9 ;  /* 0x0000007f07067810 */ /* 0x000fc60007ffe809 */
[----:B------:R-:W-:Y:S01]  /*2ac0*/  FFMA R11, R11, R10, R2 ;  /* 0x0000000a0b0b7223 */ /* 0x000fe20000000002 */
[----:B------:R-:W-:-:S03]  /*2ad0*/  IADD3 R6, PT, PT, R6, R5, RZ ;  /* 0x0000000506067210 */ /* 0x000fc60007ffe0ff */
        /* <DEDUP_REMOVED lines=36> */
.L_x_263:
[----:B------:R-:W-:-:S04]  /*2d20*/  LOP3.LUT R2, R2, 0x80000000, RZ, 0xc0, !PT ;  /* 0x8000000002027812 */ /* 0x000fc800078ec0ff */
[----:B------:R-:W-:Y:S01]  /*2d30*/  LOP3.LUT R2, R2, 0x7f800000, RZ, 0xfc, !PT ;  /* 0x7f80000002027812 */ /* 0x000fe200078efcff */
[----:B------:R-:W-:Y:S06]  /*2d40*/  BRA `(.L_x_264) ;  /* 0x0000000000047947 */ /* 0x000fec0003800000 */
.L_x_262:
[----:B------:R-:W-:-:S07]  /*2d50*/  IMAD R2, R6, 0x800000, R2 ;  /* 0x0080000006027824 */ /* 0x000fce00078e0202 */
.L_x_264:
[----:B------:R-:W-:Y:S05]  /*2d60*/  BSYNC.RECONVERGENT B2 ;  /* 0x0000000000027941 */ /* 0x000fea0003800200 */
.L_x_261:
[----:B------:R-:W-:Y:S05]  /*2d70*/  BRA `(.L_x_265) ;  /* 0x0000000000207947 */ /* 0x000fea0003800000 */
.L_x_260:
[----:B------:R-:W-:-:S04]  /*2d80*/  LOP3.LUT R2, R6, 0x80000000, R10, 0x48, !PT ;  /* 0x8000000006027812 */ /* 0x000fc800078e480a */
[----:B------:R-:W-:Y:S01]  /*2d90*/  LOP3.LUT R2, R2, 0x7f800000, RZ, 0xfc, !PT ;  /* 0x7f80000002027812 */ /* 0x000fe200078efcff */
[----:B------:R-:W-:Y:S06]  /*2da0*/  BRA `(.L_x_265) ;  /* 0x0000000000147947 */ /* 0x000fec0003800000 */
.L_x_259:
[----:B------:R-:W-:Y:S01]  /*2db0*/  LOP3.LUT R2, R6, 0x80000000, R10, 0x48, !PT ;  /* 0x8000000006027812 */ /* 0x000fe200078e480a */
[----:B------:R-:W-:Y:S06]  /*2dc0*/  BRA `(.L_x_265) ;  /* 0x00000000000c7947 */ /* 0x000fec0003800000 */
.L_x_258:
[----:B------:R-:W0:Y:S01]  /*2dd0*/  MUFU.RSQ R2, -QNAN ;  /* 0xffc0000000027908 */ /* 0x000e220000001400 */
[----:B------:R-:W-:Y:S05]  /*2de0*/  BRA `(.L_x_265) ;  /* 0x0000000000047947 */ /* 0x000fea0003800000 */
.L_x_257:
[----:B------:R-:W-:-:S07]  /*2df0*/  FADD.FTZ R2, R2, R3 ;  /* 0x0000000302027221 */ /* 0x000fce0000010000 */
.L_x_265:
[----:B------:R-:W-:Y:S05]  /*2e00*/  BSYNC.RECONVERGENT B1 ;  /* 0x0000000000017941 */ /* 0x000fea0003800200 */
.L_x_255:
[----:B------:R-:W-:-:S04]  /*2e10*/  IMAD.MOV.U32 R9, RZ, RZ, 0x0 ;  /* 0x00000000ff097424 */ /* 0x000fc800078e00ff */
[----:B0-----:R-:W-:Y:S05]  /*2e20*/  RET.REL.NODEC R8 `(_Z22addExchangeBias_kernelPfS_S_PKfS1_S1_S1_PKhfffiiiii) ;  /* 0xffffffd008747950 */ /* 0x001fea0003c3ffff */
.L_x_266:
        /* <DEDUP_REMOVED lines=13> */
.L_x_746:


//--------------------- .text._Z17updateSHNO_kernelPfS_S_PKfPKhffffiii --------------------------
	.section	.text._Z17updateSHNO_kernelPfS_S_PKfPKhffffiii,"ax",@progbits
	.align	128
        .global         _Z17updateSHNO_kernelPfS_S_PKfPKhffffiii
        .type           _Z17updateSHNO_kernelPfS_S_PKfPKhffffiii,@function
        .size           _Z17updateSHNO_kernelPfS_S_PKfPKhffffiii,(.L_x_748 - _Z17updateSHNO_kernelPfS_S_PKfPKhffffiii)
        .other          _Z17updateSHNO_kernelPfS_S_PKfPKhffffiii,@"STO_CUDA_ENTRY STV_DEFAULT"
_Z17updateSHNO_kernelPfS_S_PKfPKhffffiii:
.text._Z17updateSHNO_kernelPfS_S_PKfPKhffffiii:
        /* <DEDUP_REMOVED lines=13> */
[----:B0-----:R-:W-:-:S06]  /*00d0*/  IMAD.WIDE R2, R5, 0x4, R2 ;  /* 0x0000000405027825 */ /* 0x001fcc00078e0202 */
[----:B-1----:R-:W2:Y:S02]  /*00e0*/  LDG.E.CONSTANT R3, desc[UR4][R2.64] ;  /* 0x0000000402037981 */ /* 0x002ea4000c1e9900 */
[----:B--2---:R-:W-:-:S13]  /*00f0*/  FSETP.GTU.AND P0, PT, R3, RZ, PT ;  /* 0x000000ff0300720b */ /* 0x004fda0003f0c000 */
[----:B------:R-:W-:Y:S05]  /*0100*/  @!P0 EXIT ;  /* 0x000000000000894d */ /* 0x000fea0003800000 */
[----:B------:R-:W0:Y:S08]  /*0110*/  LDC.64 R10, c[0x0][0x380] ;  /* 0x0000e000ff0a7b82 */ /* 0x000e300000000a00 */
[----:B------:R-:W1:Y:S08]  /*0120*/  LDC.64 R8, c[0x0][0x388] ;  /* 0x0000e200ff087b82 */ /* 0x000e700000000a00 */
[----:B------:R-:W2:Y:S01]  /*0130*/  LDC.64 R6, c[0x0][0x390] ;  /* 0x0000e400ff067b82 */ /* 0x000ea20000000a00 */
[----:B0-----:R-:W-:-:S07]  /*0140*/  IMAD.WIDE R10, R5, 0x4, R10 ;  /* 0x00000004050a7825 */ /* 0x001fce00078e020a */
[----:B------:R-:W0:Y:S01]  /*0150*/  LDC.64 R16, c[0x0][0x3a8] ;  /* 0x0000ea00ff107b82 */ /* 0x000e220000000a00 */
[----:B-1----:R-:W-:-:S05]  /*0160*/  IMAD.WIDE R8, R5, 0x4, R8 ;  /* 0x0000000405087825 */ /* 0x002fca00078e0208 */
[----:B------:R1:W5:Y:S01]  /*0170*/  LDG.E R12, desc[UR4][R8.64] ;  /* 0x00000004080c7981 */ /* 0x000362000c1e1900 */
[----:B--2---:R-:W-:-:S03]  /*0180*/  IMAD.WIDE R6, R5, 0x4, R6 ;  /* 0x0000000405067825 */ /* 0x004fc600078e0206 */
[----:B------:R1:W5:Y:S04]  /*0190*/  LDG.E R5, desc[UR4][R10.64] ;  /* 0x000000040a057981 */ /* 0x000368000c1e1900 */
[----:B------:R1:W5:Y:S01]  /*01a0*/  LDG.E R2, desc[UR4][R6.64] ;  /* 0x0000000406027981 */ /* 0x000362000c1e1900 */
[----:B------:R-:W-:-:S04]  /*01b0*/  FMUL R3, R3, 1.6021765974585869277e-19 ;  /* 0x203d26d103037820 */ /* 0x000fc80000400000 */
[----:B------:R-:W-:-:S04]  /*01c0*/  FMUL R4, R3, 9.9999997171806853657e-10 ;  /* 0x3089705f03047820 */ /* 0x000fc80000400000 */
[----:B------:R-:W2:Y:S01]  /*01d0*/  MUFU.RCP R3, R4 ;  /* 0x0000000400037308 */ /* 0x000ea20000001000 */
[----:B0-----:R-:W-:-:S07]  /*01e0*/  FMUL R0, R16, R17 ;  /* 0x0000001110007220 */ /* 0x001fce0000400000 */
[----:B------:R-:W0:Y:S01]  /*01f0*/  FCHK P0, R0, R4 ;  /* 0x0000000400007302 */ /* 0x000e220000000000 */
[----:B--2---:R-:W-:-:S04]  /*0200*/  FFMA R14, -R4, R3, 1 ;  /* 0x3f800000040e7423 */ /* 0x004fc80000000103 */
[----:B------:R-:W-:-:S04]  /*0210*/  FFMA R3, R3, R14, R3 ;  /* 0x0000000e03037223 */ /* 0x000fc80000000003 */
[----:B------:R-:W-:Y:S01]  /*0220*/  FFMA R14, R0, R3, RZ ;  /* 0x00000003000e7223 */ /* 0x000fe200000000ff */
[----:B------:R-:W-:Y:S03]  /*0230*/  BSSY.RECONVERGENT B0, `(.L_x_267) ;  /* 0x0000007000007945 */ /* 0x000fe60003800200 */
[----:B------:R-:W-:-:S04]  /*0240*/  FFMA R13, -R4, R14, R0 ;  /* 0x0000000e040d7223 */ /* 0x000fc80000000100 */
[----:B------:R-:W-:Y:S01]  /*0250*/  FFMA R3, R3, R13, R14 ;  /* 0x0000000d03037223 */ /* 0x000fe2000000000e */
[----:B01----:R-:W-:Y:S06]  /*0260*/  @!P0 BRA `(.L_x_268) ;  /* 0x00000000000c8947 */ /* 0x003fec0003800000 */
[----:B------:R-:W-:Y:S02]  /*0270*/  MOV R3, R0 ;  /* 0x0000000000037202 */ /* 0x000fe40000000f00 */
[----:B------:R-:W-:-:S07]  /*0280*/  MOV R14, 0x2a0 ;  /* 0x000002a0000e7802 */ /* 0x000fce0000000f00 */
[----:B-----5:R-:W-:Y:S05]  /*0290*/  CALL.REL.NOINC `($__internal_12_$__cuda_sm3x_div_rn_noftz_f32_slowpath) ;  /* 0x0000000400a07944 */ /* 0x020fea0003c00000 */
.L_x_268:
[----:B------:R-:W-:Y:S05]  /*02a0*/  BSYNC.RECONVERGENT B0 ;  /* 0x0000000000007941 */ /* 0x000fea0003800200 */
.L_x_267:
[----:B------:R-:W0:Y:S01]  /*02b0*/  LDCU UR6, c[0x0][0x3b4] ;  /* 0x00007680ff0677ac */ /* 0x000e220008000800 */
[-C--:B-----5:R-:W-:Y:S01]  /*02c0*/  FMUL R0, R2, R2.reuse ;  /* 0x0000000202007220 */ /* 0x0a0fe20000400000 */
[----:B------:R-:W-:Y:S01]  /*02d0*/  FMUL R13, R3, -1.76085958656000000000e+11 ;  /* 0xd223fe2a030d7820 */ /* 0x000fe20000400000 */
[-C--:B------:R-:W-:Y:S01]  /*02e0*/  FMUL R3, RZ, R2.reuse ;  /* 0x00000002ff037220 */ /* 0x080fe20000400000 */
[----:B------:R-:W-:Y:S01]  /*02f0*/  BSSY.RECONVERGENT B0, `(.L_x_269) ;  /* 0x000001d000007945 */ /* 0x000fe20003800200 */
[C---:B------:R-:W-:Y:S01]  /*0300*/  FFMA R4, R5.reuse, R5, R0 ;  /* 0x0000000505047223 */ /* 0x040fe20000000000 */
[----:B------:R-:W-:Y:S01]  /*0310*/  FMUL R0, R12, R2 ;  /* 0x000000020c007220 */ /* 0x000fe20000400000 */
[----:B------:R-:W-:Y:S02]  /*0320*/  FFMA R3, -R5, R12, -R3 ;  /* 0x0000000c05037223 */ /* 0x000fe40000000903 */
[----:B------:R-:W-:Y:S01]  /*0330*/  FMUL R15, R4, R13 ;  /* 0x0000000d040f7220 */ /* 0x000fe20000400000 */
[----:B------:R-:W-:Y:S01]  /*0340*/  FFMA R4, RZ, R5, -R0 ;  /* 0x00000005ff047223 */ /* 0x000fe20000000800 */
[----:B------:R-:W-:-:S03]  /*0350*/  FMUL R14, R3, R13 ;  /* 0x0000000d030e7220 */ /* 0x000fc60000400000 */
[----:B------:R-:W-:Y:S01]  /*0360*/  FMUL R13, R4, R13 ;  /* 0x0000000d040d7220 */ /* 0x000fe20000400000 */
[----:B0-----:R-:W-:Y:S01]  /*0370*/  FFMA R0, R15, UR6, R12 ;  /* 0x000000060f007c23 */ /* 0x001fe2000800000c */
[----:B------:R-:W-:Y:S02]  /*0380*/  FFMA R3, R14, UR6, R5 ;  /* 0x000000060e037c23 */ /* 0x000fe40008000005 */
[----:B------:R-:W-:Y:S01]  /*0390*/  FFMA R2, R13, UR6, R2 ;  /* 0x000000060d027c23 */ /* 0x000fe20008000002 */
[----:B------:R-:W-:Y:S02]  /*03a0*/  FMUL R4, R0, R0 ;  /* 0x0000000000047220 */ /* 0x000fe40000400000 */
[----:B------:R0:W-:Y:S02]  /*03b0*/  STG.E desc[UR4][R10.64], R3 ;  /* 0x000000030a007986 */ /* 0x0001e4000c101904 */
[----:B------:R-:W-:Y:S02]  /*03c0*/  FFMA R5, R3, R3, R4 ;  /* 0x0000000303057223 */ /* 0x000fe40000000004 */
[----:B------:R0:W-:Y:S02]  /*03d0*/  STG.E desc[UR4][R8.64], R0 ;  /* 0x0000000008007986 */ /* 0x0001e4000c101904 */
[----:B------:R-:W-:-:S02]  /*03e0*/  FFMA R5, R2, R2, R5 ;  /* 0x0000000202057223 */ /* 0x000fc40000000005 */
[----:B------:R0:W-:Y:S02]  /*03f0*/  STG.E desc[UR4][R6.64], R2 ;  /* 0x0000000206007986 */ /* 0x0001e4000c101904 */
[----:B------:R0:W1:Y:S01]  /*0400*/  MUFU.RSQ R12, R5 ;  /* 0x00000005000c7308 */ /* 0x0000620000001400 */
[----:B------:R-:W-:-:S04]  /*0410*/  IADD3 R4, PT, PT, R5, -0xd000000, RZ ;  /* 0xf300000005047810 */ /* 0x000fc80007ffe0ff */
[----:B------:R-:W-:-:S13]  /*0420*/  ISETP.GT.U32.AND P0, PT, R4, 0x727fffff, PT ;  /* 0x727fffff0400780c */ /* 0x000fda0003f04070 */
[----:B01----:R-:W-:Y:S05]  /*0430*/  @!P0 BRA `(.L_x_270) ;  /* 0x0000000000108947 */ /* 0x003fea0003800000 */
[----:B------:R-:W-:-:S07]  /*0440*/  MOV R16, 0x460 ;  /* 0x0000046000107802 */ /* 0x000fce0000000f00 */
[----:B------:R-:W-:Y:S05]  /*0450*/  CALL.REL.NOINC `($__internal_11_$__cuda_sm20_sqrt_rn_f32_slowpath) ;  /* 0x0000000000d47944 */ /* 0x000fea0003c00000 */
[----:B------:R-:W-:Y:S01]  /*0460*/  IMAD.MOV.U32 R4, RZ, RZ, R12 ;  /* 0x000000ffff047224 */ /* 0x000fe200078e000c */
[----:B------:R-:W-:Y:S06]  /*0470*/  BRA `(.L_x_271) ;  /* 0x0000000000107947 */ /* 0x000fec0003800000 */
.L_x_270:
[----:B------:R-:W-:Y:S01]  /*0480*/  FMUL.FTZ R4, R5, R12 ;  /* 0x0000000c05047220 */ /* 0x000fe20000410000 */
[----:B------:R-:W-:-:S03]  /*0490*/  FMUL.FTZ R12, R12, 0.5 ;  /* 0x3f0000000c0c7820 */ /* 0x000fc60000410000 */
[----:B------:R-:W-:-:S04]  /*04a0*/  FFMA R5, -R4, R4, R5 ;  /* 0x0000000404057223 */ /* 0x000fc80000000105 */
[----:B------:R-:W-:-:S07]  /*04b0*/  FFMA R4, R5, R12, R4 ;  /* 0x0000000c05047223 */ /* 0x000fce0000000004 */
.L_x_271:
[----:B------:R-:W-:Y:S05]  /*04c0*/  BSYNC.RECONVERGENT B0 ;  /* 0x0000000000007941 */ /* 0x000fea0003800200 */
.L_x_269:
        /* <DEDUP_REMOVED lines=12> */
[----:B------:R-:W-:Y:S05]  /*0590*/  CALL.REL.NOINC `($__internal_12_$__cuda_sm3x_div_rn_noftz_f32_slowpath) ;  /* 0x0000000000e07944 */ /* 0x000fea0003c00000 */
[----:B------:R-:W-:-:S07]  /*05a0*/  MOV R5, R3 ;  /* 0x0000000300057202 */ /* 0x000fce0000000f00 */
.L_x_273:
[----:B------:R-:W-:Y:S05]  /*05b0*/  BSYNC.RECONVERGENT B0 ;  /* 0x0000000000007941 */ /* 0x000fea0003800200 */
.L_x_272:
        /* <DEDUP_REMOVED lines=10> */
[----:B------:R-:W-:Y:S01]  /*0660*/  IMAD.MOV.U32 R3, RZ, RZ, R0 ;  /* 0x000000ffff037224 */ /* 0x000fe200078e0000 */
[----:B------:R-:W-:-:S07]  /*0670*/  MOV R14, 0x690 ;  /* 0x00000690000e7802 */ /* 0x000fce0000000f00 */
[----:B------:R-:W-:Y:S05]  /*0680*/  CALL.REL.NOINC `($__internal_12_$__cuda_sm3x_div_rn_noftz_f32_slowpath) ;  /* 0x0000000000a47944 */ /* 0x000fea0003c00000 */
.L_x_275:
[----:B------:R-:W-:Y:S05]  /*0690*/  BSYNC.RECONVERGENT B0 ;  /* 0x0000000000007941 */ /* 0x000fea0003800200 */
.L_x_274:
        /* <DEDUP_REMOVED lines=12> */
[----:B------:R-:W-:Y:S05]  /*0760*/  CALL.REL.NOINC `($__internal_12_$__cuda_sm3x_div_rn_noftz_f32_slowpath) ;  /* 0x00000000006c7944 */ /* 0x000fea0003c00000 */
[----:B------:R-:W-:-:S07]  /*0770*/  IMAD.MOV.U32 R5, RZ, RZ, R3 ;  /* 0x000000ffff057224 */ /* 0x000fce00078e0003 */
.L_x_277:
[----:B------:R-:W-:Y:S05]  /*0780*/  BSYNC.RECONVERGENT B0 ;  /* 0x0000000000007941 */ /* 0x000fea0003800200 */
.L_x_276:
[----:B------:R-:W-:Y:S01]  /*0790*/  STG.E desc[UR4][R6.64], R5 ;  /* 0x0000000506007986 */ /* 0x000fe2000c101904 */
[----:B------:R-:W-:Y:S05]  /*07a0*/  EXIT ;  /* 0x000000000000794d */ /* 0x000fea0003800000 */
        .weak           $__internal_11_$__cuda_sm20_sqrt_rn_f32_slowpath
        .type           $__internal_11_$__cuda_sm20_sqrt_rn_f32_slowpath,@function
        .size           $__internal_11_$__cuda_sm20_sqrt_rn_f32_slowpath,($__internal_12_$__cuda_sm3x_div_rn_noftz_f32_slowpath - $__internal_11_$__cuda_sm20_sqrt_rn_f32_slowpath)
$__internal_11_$__cuda_sm20_sqrt_rn_f32_slowpath:
[----:B------:R-:W-:-:S13]  /*07b0*/  LOP3.LUT P0, RZ, R5, 0x7fffffff, RZ, 0xc0, !PT ;  /* 0x7fffffff05ff7812 */ /* 0x000fda000780c0ff */
[----:B------:R-:W-:Y:S05]  /*07c0*/  @!P0 BRA `(.L_x_278) ;  /* 0x0000000000448947 */ /* 0x000fea0003800000 */
[----:B------:R-:W-:Y:S02]  /*07d0*/  FSETP.GEU.FTZ.AND P0, PT, R5, RZ, PT ;  /* 0x000000ff0500720b */ /* 0x000fe40003f1e000 */
[----:B------:R-:W-:-:S11]  /*07e0*/  MOV R4, R5 ;  /* 0x0000000500047202 */ /* 0x000fd60000000f00 */
        /* <DEDUP_REMOVED lines=10> */
[----:B------:R-:W-:Y:S02]  /*0890*/  @!P0 IMAD.MOV.U32 R5, RZ, RZ, R4 ;  /* 0x000000ffff058224 */ /* 0x000fe400078e0004 */
[----:B------:R-:W-:-:S04]  /*08a0*/  @P0 FADD.FTZ R14, -R13, -RZ ;  /* 0x800000ff0d0e0221 */ /* 0x000fc80000010100 */
[----:B------:R-:W-:-:S04]  /*08b0*/  @P0 FFMA R14, R13, R14, R12 ;  /* 0x0000000e0d0e0223 */ /* 0x000fc8000000000c */
[----:B------:R-:W-:-:S04]  /*08c0*/  @P0 FFMA R14, R14, R15, R13 ;  /* 0x0000000f0e0e0223 */ /* 0x000fc8000000000d */
[----:B------:R-:W-:-:S07]  /*08d0*/  @P0 FMUL.FTZ R5, R14, 2.3283064365386962891e-10 ;  /* 0x2f8000000e050820 */ /* 0x000fce0000410000 */
.L_x_278:
[----:B------:R-:W-:Y:S01]  /*08e0*/  MOV R12, R5 ;  /* 0x00000005000c7202 */ /* 0x000fe20000000f00 */
[----:B------:R-:W-:Y:S01]  /*08f0*/  IMAD.MOV.U32 R5, RZ, RZ, 0x0 ;  /* 0x00000000ff057424 */ /* 0x000fe200078e00ff */
[----:B------:R-:W-:-:S04]  /*0900*/  MOV R4, R16 ;  /* 0x0000001000047202 */ /* 0x000fc80000000f00 */
[----:B------:R-:W-:Y:S05]  /*0910*/  RET.REL.NODEC R4 `(_Z17updateSHNO_kernelPfS_S_PKfPKhffffiii) ;  /* 0xfffffff404b87950 */ /* 0x000fea0003c3ffff */
        .weak           $__internal_12_$__cuda_sm3x_div_rn_noftz_f32_slowpath
        .type           $__internal_12_$__cuda_sm3x_div_rn_noftz_f32_slowpath,@function
        .size           $__internal_12_$__cuda_sm3x_div_rn_noftz_f32_slowpath,(.L_x_748 - $__internal_12_$__cuda_sm3x_div_rn_noftz_f32_slowpath)
$__internal_12_$__cuda_sm3x_div_rn_noftz_f32_slowpath:
[--C-:B------:R-:W-:Y:S01]  /*0920*/  SHF.R.U32.HI R13, RZ, 0x17, R4.reuse ;  /* 0x00000017ff0d7819 */ /* 0x100fe20000011604 */
[----:B------:R-:W-:Y:S01]  /*0930*/  BSSY.RECONVERGENT B1, `(.L_x_279) ;  /* 0x0000063000017945 */ /* 0x000fe20003800200 */
[----:B------:R-:W-:Y:S01]  /*0940*/  SHF.R.U32.HI R15, RZ, 0x17, R3 ;  /* 0x00000017ff0f7819 */ /* 0x000fe20000011603 */
[----:B------:R-:W-:Y:S01]  /*0950*/  IMAD.MOV.U32 R16, RZ, RZ, R4 ;  /* 0x000000ffff107224 */ /* 0x000fe200078e0004 */
        /* <DEDUP_REMOVED lines=29> */
[----:B------:R-:W-:Y:S02]  /*0b30*/  @!P1 FFMA R16, R4, 1.84467440737095516160e+19, RZ ;  /* 0x5f80000004109823 */ /* 0x000fe400000000ff */
[----:B------:R-:W-:-:S07]  /*0b40*/  @!P1 IADD3 R15, PT, PT, R15, 0x40, RZ ;  /* 0x000000400f0f9810 */ /* 0x000fce0007ffe0ff */
.L_x_280:
[----:B------:R-:W-:Y:S01]  /*0b50*/  LEA R17, R13, 0xc0800000, 0x17 ;  /* 0xc08000000d117811 */ /* 0x000fe200078eb8ff */
[----:B------:R-:W-:Y:S01]  /*0b60*/  VIADD R18, R18, 0xffffff81 ;  /* 0xffffff8112127836 */ /* 0x000fe20000000000 */
[----:B------:R-:W-:Y:S02]  /*0b70*/  BSSY.RECONVERGENT B2, `(.L_x_285) ;  /* 0x0000035000027945 */ /* 0x000fe40003800200 */
[----:B------:R-:W-:Y:S01]  /*0b80*/  IADD3 R19, PT, PT, -R17, R16, RZ ;  /* 0x0000001011137210 */ /* 0x000fe20007ffe1ff */
[C---:B------:R-:W-:Y:S01]  /*0b90*/  IMAD R3, R18.reuse, -0x800000, R3 ;  /* 0xff80000012037824 */ /* 0x040fe200078e0203 */
[----:B------:R-:W-:Y:S02]  /*0ba0*/  IADD3 R18, PT, PT, R18, 0x7f, -R13 ;  /* 0x0000007f12127810 */ /* 0x000fe40007ffe80d */
[----:B------:R-:W0:Y:S01]  /*0bb0*/  MUFU.RCP R16, R19 ;  /* 0x0000001300107308 */ /* 0x000e220000001000 */
[----:B------:R-:W-:Y:S01]  /*0bc0*/  FADD.FTZ R20, -R19, -RZ ;  /* 0x800000ff13147221 */ /* 0x000fe20000010100 */
[----:B------:R-:W-:-:S03]  /*0bd0*/  IADD3 R18, PT, PT, R18, R15, RZ ;  /* 0x0000000f12127210 */ /* 0x000fc60007ffe0ff */
        /* <DEDUP_REMOVED lines=21> */
[C---:B------:R-:W-:Y:S02]  /*0d30*/  IADD3 R18, PT, PT, R19.reuse, 0x20, RZ ;  /* 0x0000002013127810 */ /* 0x040fe40007ffe0ff */
[----:B------:R-:W-:Y:S02]  /*0d40*/  ISETP.NE.AND P2, PT, R19, RZ, PT ;  /* 0x000000ff1300720c */ /* 0x000fe40003f45270 */
[----:B------:R-:W-:Y:S01]  /*0d50*/  LOP3.LUT R15, R13, 0x7fffff, RZ, 0xc0, !PT ;  /* 0x007fffff0d0f7812 */ /* 0x000fe200078ec0ff */
[CCC-:B------:R-:W-:Y:S01]  /*0d60*/  FFMA.RP R13, R16.reuse, R20.reuse, R17.reuse ;  /* 0x00000014100d7223 */ /* 0x1c0fe20000008011 */
[----:B------:R-:W-:Y:S01]  /*0d70*/  FFMA.RM R16, R16, R20, R17 ;  /* 0x0000001410107223 */ /* 0x000fe20000004011 */
[----:B------:R-:W-:Y:S02]  /*0d80*/  ISETP.NE.AND P1, PT, R19, RZ, PT ;  /* 0x000000ff1300720c */ /* 0x000fe40003f25270 */
        /* <DEDUP_REMOVED lines=11> */
[----:B------:R-:W-:-:S05]  /*0e40*/  LOP3.LUT R13, R13, R16, RZ, 0xc0, !PT ;  /* 0x000000100d0d7212 */ /* 0x000fca00078ec0ff */
[----:B------:R-:W-:-:S05]  /*0e50*/  IMAD.IADD R18, R18, 0x1, R13 ;  /* 0x0000000112127824 */ /* 0x000fca00078e020d */
[----:B------:R-:W-:Y:S01]  /*0e60*/  LOP3.LUT R3, R18, R3, RZ, 0xfc, !PT ;  /* 0x0000000312037212 */ /* 0x000fe200078efcff */
[----:B------:R-:W-:Y:S06]  /*0e70*/  BRA `(.L_x_288) ;  /* 0x0000000000107947 */ /* 0x000fec0003800000 */
.L_x_287:
[----:B------:R-:W-:-:S04]  /*0e80*/  LOP3.LUT R3, R3, 0x80000000, RZ, 0xc0, !PT ;  /* 0x8000000003037812 */ /* 0x000fc800078ec0ff */
[----:B------:R-:W-:Y:S01]  /*0e90*/  LOP3.LUT R3, R3, 0x7f800000, RZ, 0xfc, !PT ;  /* 0x7f80000003037812 */ /* 0x000fe200078efcff */
[----:B------:R-:W-:Y:S06]  /*0ea0*/  BRA `(.L_x_288) ;  /* 0x0000000000047947 */ /* 0x000fec0003800000 */
.L_x_286:
[----:B------:R-:W-:-:S07]  /*0eb0*/  LEA R3, R18, R3, 0x17 ;  /* 0x0000000312037211 */ /* 0x000fce00078eb8ff */
.L_x_288:
[----:B------:R-:W-:Y:S05]  /*0ec0*/  BSYNC.RECONVERGENT B2 ;  /* 0x0000000000027941 */ /* 0x000fea0003800200 */
.L_x_285:
[----:B------:R-:W-:Y:S05]  /*0ed0*/  BRA `(.L_x_289) ;  /* 0x0000000000207947 */ /* 0x000fea0003800000 */
.L_x_284:
[----:B------:R-:W-:-:S04]  /*0ee0*/  LOP3.LUT R3, R16, 0x80000000, R3, 0x48, !PT ;  /* 0x8000000010037812 */ /* 0x000fc800078e4803 */
[----:B------:R-:W-:Y:S01]  /*0ef0*/  LOP3.LUT R3, R3, 0x7f800000, RZ, 0xfc, !PT ;  /* 0x7f80000003037812 */ /* 0x000fe200078efcff */
[----:B------:R-:W-:Y:S06]  /*0f00*/  BRA `(.L_x_289) ;  /* 0x0000000000147947 */ /* 0x000fec0003800000 */
.L_x_283:
[----:B------:R-:W-:Y:S01]  /*0f10*/  LOP3.LUT R3, R16, 0x80000000, R3, 0x48, !PT ;  /* 0x8000000010037812 */ /* 0x000fe200078e4803 */
[----:B------:R-:W-:Y:S06]  /*0f20*/  BRA `(.L_x_289) ;  /* 0x00000000000c7947 */ /* 0x000fec0003800000 */
.L_x_282:
[----:B------:R-:W0:Y:S01]  /*0f30*/  MUFU.RSQ R3, -QNAN ;  /* 0xffc0000000037908 */ /* 0x000e220000001400 */
[----:B------:R-:W-:Y:S05]  /*0f40*/  BRA `(.L_x_289) ;  /* 0x0000000000047947 */ /* 0x000fea0003800000 */
.L_x_281:
[----:B------:R-:W-:-:S07]  /*0f50*/  FADD.FTZ R3, R3, R4 ;  /* 0x0000000403037221 */ /* 0x000fce0000010000 */
.L_x_289:
[----:B------:R-:W-:Y:S05]  /*0f60*/  BSYNC.RECONVERGENT B1 ;  /* 0x0000000000017941 */ /* 0x000fea0003800200 */
.L_x_279:
[----:B------:R-:W-:-:S04]  /*0f70*/  HFMA2 R15, -RZ, RZ, 0, 0 ;  /* 0x00000000ff0f7431 */ /* 0x000fc800000001ff */
[----:B0-----:R-:W-:Y:S05]  /*0f80*/  RET.REL.NODEC R14 `(_Z17updateSHNO_kernelPfS_S_PKfPKhffffiii) ;  /* 0xfffffff00e1c7950 */ /* 0x001fea0003c3ffff */
.L_x_290:
        /* <DEDUP_REMOVED lines=15> */
.L_x_748:


//--------------------- .text._Z30computeSpinWaveSpectrum_kernelPfS_PKfS1_S1_iiii --------------------------
	.section	.text._Z30computeSpinWaveSpectrum_kernelPfS_PKfS1_S1_iiii,"ax",@progbits
	.align	128
        .global         _Z30computeSpinWaveSpectrum_kernelPfS_PKfS1_S1_iiii
        .type           _Z30computeSpinWaveSpectrum_kernelPfS_PKfS1_S1_iiii,@function
        .size           _Z30computeSpinWaveSpectrum_kernelPfS_PKfS1_S1_iiii,(.L_x_749 - _Z30computeSpinWaveSpectrum_kernelPfS_PKfS1_S1_iiii)
        .other          _Z30computeSpinWaveSpectrum_kernelPfS_PKfS1_S1_iiii,@"STO_CUDA_ENTRY STV_DEFAULT"
_Z30computeSpinWaveSpectrum_kernelPfS_PKfS1_S1_iiii:
.text._Z30computeSpinWaveSpectrum_kernelPfS_PKfS1_S1_iiii:
[----:B------:R-:W0:Y:S01]  /*0000*/  LDC R1, c[0x0][0x37c] ;  /* 0x0000df00ff017b82 */ /* 0x000e220000000800 */
[----:B------:R-:W1:Y:S07]  /*0010*/  S2R R3, SR_TID.X ;  /* 0x0000000000037919 */ /* 0x000e6e0000002100 */
[----:B------:R-:W1:Y:S01]  /*0020*/  S2UR UR4, SR_CTAID.X ;  /* 0x00000000000479c3 */ /* 0x000e620000002500 */
[----:B------:R-:W2:Y:S01]  /*0030*/  LDCU UR5, c[0x0][0x3b0] ;  /* 0x00007600ff0577ac */ /* 0x000ea20008000800 */
[----:B0-----:R-:W-:-:S06]  /*0040*/  VIADD R1, R1, 0xffffffe0 ;  /* 0xffffffe001017836 */ /* 0x001fcc0000000000 */
[----:B------:R-:W1:Y:S08]  /*0050*/  LDC R6, c[0x0][0x360] ;  /* 0x0000d800ff067b82 */ /* 0x000e700000000800 */
[----:B------:R-:W2:Y:S01]  /*0060*/  LDC R10, c[0x0][0x3ac] ;  /* 0x0000eb00ff0a7b82 */ /* 0x000ea20000000800 */
[----:B-1----:R-:W-:Y:S02]  /*0070*/  IMAD R6, R6, UR4, R3 ;  /* 0x0000000406067c24 */ /* 0x002fe4000f8e0203 */
[----:B--2---:R-:W-:-:S05]  /*0080*/  IMAD R7, R10, UR5, RZ ;  /* 0x000000050a077c24 */ /* 0x004fca000f8e02ff */
[----:B------:R-:W-:-:S13]  /*0090*/  ISETP.GE.AND P0, PT, R6, R7, PT ;  /* 0x000000070600720c */ /* 0x000fda0003f06270 */
[----:B------:R-:W-:Y:S05]  /*00a0*/  @P0 EXIT ;  /* 0x000000000000094d */ /* 0x000fea0003800000 */
[----:B------:R-:W-:Y:S01]  /*00b0*/  IABS R4, R10 ;  /* 0x0000000a00047213 */ /* 0x000fe20000000000 */
[----:B------:R-:W0:Y:S01]  /*00c0*/  LDC R8, c[0x0][0x3b4] ;  /* 0x0000ed00ff087b82 */ /* 0x000e220000000800 */
[----:B------:R-:W-:Y:S02]  /*00d0*/  IABS R9, R6 ;  /* 0x0000000600097213 */ /* 0x000fe40000000000 */
[----:B------:R-:W1:Y:S08]  /*00e0*/  I2F.RP R0, R4 ;  /* 0x0000000400007306 */ /* 0x000e700000209400 */
[----:B-1----:R-:W1:Y:S01]  /*00f0*/  MUFU.RCP R0, R0 ;  /* 0x0000000000007308 */ /* 0x002e620000001000 */
[----:B0-----:R-:W-:Y:S01]  /*0100*/  ISETP.GE.AND P1, PT, R8, 0x1, PT ;  /* 0x000000010800780c */ /* 0x001fe20003f26270 */
[----:B-1----:R-:W-:-:S06]  /*0110*/  VIADD R2, R0, 0xffffffe ;  /* 0x0ffffffe00027836 */ /* 0x002fcc0000000000 */
[----:B------:R0:W1:Y:S02]  /*0120*/  F2I.FTZ.U32.TRUNC.NTZ R3, R2 ;  /* 0x0000000200037305 */ /* 0x000064000021f000 */
[----:B0-----:R-:W-:Y:S02]  /*0130*/  IMAD.MOV.U32 R2, RZ, RZ, RZ ;  /* 0x000000ffff027224 */ /* 0x001fe400078e00ff */
[----:B-1----:R-:W-:-:S04]  /*0140*/  IMAD.MOV R5, RZ, RZ, -R3 ;  /* 0x000000ffff057224 */ /* 0x002fc800078e0a03 */
[----:B------:R-:W-:-:S04]  /*0150*/  IMAD R5, R5, R4, RZ ;  /* 0x0000000405057224 */ /* 0x000fc800078e02ff */
[----:B------:R-:W-:-:S06]  /*0160*/  IMAD.HI.U32 R3, R3, R5, R2 ;  /* 0x0000000503037227 */ /* 0x000fcc00078e0002 */
[----:B------:R-:W-:-:S04]  /*0170*/  IMAD.HI.U32 R3, R3, R9, RZ ;  /* 0x0000000903037227 */ /* 0x000fc800078e00ff */
[----:B------:R-:W-:-:S04]  /*0180*/  IMAD.MOV R3, RZ, RZ, -R3 ;  /* 0x000000ffff037224 */ /* 0x000fc800078e0a03 */
[----:B------:R-:W-:-:S05]  /*0190*/  IMAD R9, R4, R3, R9 ;  /* 0x0000000304097224 */ /* 0x000fca00078e0209 */
[----:B------:R-:W-:-:S13]  /*01a0*/  ISETP.GT.U32.AND P0, PT, R4, R9, PT ;  /* 0x000000090400720c */ /* 0x000fda0003f04070 */
[----:B------:R-:W-:Y:S01]  /*01b0*/  @!P0 IMAD.IADD R9, R9, 0x1, -R4 ;  /* 0x0000000109098824 */ /* 0x000fe200078e0a04 */
[----:B------:R-:W-:-:S04]  /*01c0*/  ISETP.GE.AND P0, PT, R6, RZ, PT ;  /* 0x000000ff0600720c */ /* 0x000fc80003f06270 */
[----:B------:R-:W-:-:S13]  /*01d0*/  ISETP.GT.U32.AND P2, PT, R4, R9, PT ;  /* 0x000000090400720c */ /* 0x000fda0003f44070 */
[----:B------:R-:W-:Y:S01]  /*01e0*/  @!P2 IMAD.IADD R9, R9, 0x1, -R4 ;  /* 0x000000010909a824 */ /* 0x000fe200078e0a04 */
[----:B------:R-:W-:Y:S01]  /*01f0*/  ISETP.NE.AND P2, PT, R10, RZ, PT ;  /* 0x000000ff0a00720c */ /* 0x000fe20003f45270 */
[----:B------:R-:W-:-:S12]  /*0200*/  @!P1 EXIT ;  /* 0x000000000000994d */ /* 0x000fd80003800000 */
[----:B------:R-:W-:Y:S01]  /*0210*/  @!P0 IMAD.MOV R9, RZ, RZ, -R9 ;  /* 0x000000ffff098224 */ /* 0x000fe200078e0a09 */
[----:B------:R-:W-:Y:S01]  /*0220*/  @!P2 LOP3.LUT R9, RZ, R10, RZ, 0x33, !PT ;  /* 0x0000000aff09a212 */ /* 0x000fe200078e33ff */
[----:B------:R-:W0:Y:S01]  /*0230*/  LDCU.64 UR8, c[0x0][0x358] ;  /* 0x00006b00ff0877ac */ /* 0x000e220008000a00 */
[----:B------:R-:W-:-:S03]  /*0240*/  I2FP.F32.U32 R8, R8 ;  /* 0x0000000800087245 */ /* 0x000fc60000201000 */
[----:B------:R-:W-:Y:S01]  /*0250*/  IMAD.IADD R10, R6, 0x1, R9 ;  /* 0x00000001060a7824 */ /* 0x000fe200078e0209 */
[----:B------:R-:W-:-:S06]  /*0260*/  UMOV UR4, URZ ;  /* 0x000000ff00047c82 */ /* 0x000fcc0008000000 */
.L_x_299:
[----:B--2---:R-:W-:Y:S01]  /*0270*/  IMAD.MOV.U32 R11, RZ, RZ, RZ ;  /* 0x000000ffff0b7224 */ /* 0x004fe200078e00ff */
[----:B------:R-:W-:Y:S01]  /*0280*/  UMOV UR5, URZ ;  /* 0x000000ff00057c82 */ /* 0x000fe20008000000 */
[----:B------:R-:W-:-:S07]  /*0290*/  IMAD.MOV.U32 R12, RZ, RZ, RZ ;  /* 0x000000ffff0c7224 */ /* 0x000fce00078e00ff */
.L_x_298:
[----:B------:R-:W1:Y:S01]  /*02a0*/  LDCU UR6, c[0x0][0x3a8] ;  /* 0x00007500ff0677ac */ /* 0x000e620008000800 */
[----:B------:R-:W-:-:S04]  /*02b0*/  IMAD R0, R7, UR5, R10 ;  /* 0x0000000507007c24 */ /* 0x000fc8000f8e020a */
[----:B------:R-:W-:Y:S01]  /*02c0*/  IMAD.IADD R15, R0, 0x1, -R9 ;  /* 0x00000001000f7824 */ /* 0x000fe200078e0a09 */
[----:B-1----:R-:W-:-:S09]  /*02d0*/  UISETP.NE.AND UP0, UPT, UR6, 0x1, UPT ;  /* 0x000000010600788c */ /* 0x002fd2000bf05270 */
[----:B------:R-:W-:Y:S05]  /*02e0*/  BRA.U !UP0, `(.L_x_291) ;  /* 0x0000000108207547 */ /* 0x000fea000b800000 */
[----:B------:R-:W-:-:S13]  /*02f0*/  ISETP.NE.AND P0, PT, RZ, UR6, PT ;  /* 0x00000006ff007c0c */ /* 0x000fda000bf05270 */
[----:B------:R-:W1:Y:S08]  /*0300*/  @!P0 LDC.64 R2, c[0x0][0x390] ;  /* 0x0000e400ff028b82 */ /* 0x000e700000000a00 */
[----:B------:R-:W2:Y:S01]  /*0310*/  @P0 LDC.64 R4, c[0x0][0x3a0] ;  /* 0x0000e800ff040b82 */ /* 0x000ea20000000a00 */
[----:B-1----:R-:W-:-:S05]  /*0320*/  @!P0 IMAD.WIDE R2, R15, 0x4, R2 ;  /* 0x000000040f028825 */ /* 0x002fca00078e0202 */
[----:B0-----:R1:W5:Y:S01]  /*0330*/  @!P0 LDG.E.CONSTANT R13, desc[UR8][R2.64] ;  /* 0x00000008020d8981 */ /* 0x001362000c1e9900 */
[----:B--2---:R-:W-:-:S05]  /*0340*/  @P0 IMAD.WIDE R4, R15, 0x4, R4 ;  /* 0x000000040f040825 */ /* 0x004fca00078e0204 */
[----:B------:R1:W5:Y:S01]  /*0350*/  @P0 LDG.E.CONSTANT R13, desc[UR8][R4.64] ;  /* 0x00000008040d0981 */ /* 0x000362000c1e9900 */
[----:B------:R-:W-:Y:S05]  /*0360*/  BRA `(.L_x_292) ;  /* 0x00000000000c7947 */ /* 0x000fea0003800000 */
.L_x_291:
[----:B------:R-:W1:Y:S02]  /*0370*/  LDC.64 R2, c[0x0][0x398] ;  /* 0x0000e600ff027b82 */ /* 0x000e640000000a00 */
[----:B-1----:R-:W-:-:S05]  /*0380*/  IMAD.WIDE R2, R15, 0x4, R2 ;  /* 0x000000040f027825 */ /* 0x002fca00078e0202 */
[----:B0-----:R0:W5:Y:S02]  /*0390*/  LDG.E.CONSTANT R13, desc[UR8][R2.64] ;  /* 0x00000008020d7981 */ /* 0x001164000c1e9900 */
.L_x_292:
[----:B01----:R-:W0:Y:S01]  /*03a0*/  MUFU.RCP R3, R8 ;  /* 0x0000000800037308 */ /* 0x003e220000001000 */
[----:B------:R-:W-:-:S06]  /*03b0*/  UIMAD UR6, UR5, UR4, URZ ;  /* 0x00000004050672a4 */ /* 0x000fcc000f8e02ff */
[----:B------:R-:W-:-:S05]  /*03c0*/  I2FP.F32.U32 R0, UR6 ;  /* 0x0000000600007c45 */ /* 0x000fca0008201000 */
[----:B------:R-:W-:-:S04]  /*03d0*/  FMUL R0, R0, 6.2831854820251464844 ;  /* 0x40c90fdb00007820 */ /* 0x000fc80000400000 */
        /* <DEDUP_REMOVED lines=8> */
[----:B-----5:R-:W-:Y:S05]  /*0460*/  CALL.REL.NOINC `($__internal_13_$__cuda_sm3x_div_rn_noftz_f32_slowpath) ;  /* 0x0000000800a07944 */ /* 0x020fea0003c00000 */
[----:B------:R-:W-:-:S07]  /*0470*/  IMAD.MOV.U32 R15, RZ, RZ, R0 ;  /* 0x000000ffff0f7224 */ /* 0x000fce00078e0000 */
.L_x_293:
[C---:B------:R-:W-:Y:S01]  /*0480*/  FMUL R0, R15.reuse, 0.63661974668502807617 ;  /* 0x3f22f9830f007820 */ /* 0x040fe20000400000 */
[----:B------:R-:W-:-:S05]  /*0490*/  FSETP.GE.AND P0, PT, |R15|, 105615, PT ;  /* 0x47ce47800f00780b */ /* 0x000fca0003f06200 */
[----:B------:R-:W0:Y:S02]  /*04a0*/  F2I.NTZ R0, R0 ;  /* 0x0000000000007305 */ /* 0x000e240000203100 */
[----:B0-----:R-:W-:Y:S01]  /*04b0*/  I2FP.F32.S32 R20, R0 ;  /* 0x0000000000147245 */ /* 0x001fe20000201400 */
[----:B------:R-:W-:-:S04]  /*04c0*/  IMAD.MOV.U32 R21, RZ, RZ, R0 ;  /* 0x000000ffff157224 */ /* 0x000fc800078e0000 */
[----:B------:R-:W-:-:S04]  /*04d0*/  FFMA R3, R20, -1.5707962512969970703, R15 ;  /* 0xbfc90fda14037823 */ /* 0x000fc8000000000f */
[----:B------:R-:W-:-:S04]  /*04e0*/  FFMA R3, R20, -7.5497894158615963534e-08, R3 ;  /* 0xb3a2216814037823 */ /* 0x000fc80000000003 */
[----:B------:R-:W-:-:S04]  /*04f0*/  FFMA R20, R20, -5.3903029534742383927e-15, R3 ;  /* 0xa7c234c514147823 */ /* 0x000fc80000000003 */
[----:B------:R-:W-:Y:S01]  /*0500*/  IMAD.MOV.U32 R2, RZ, RZ, R20 ;  /* 0x000000ffff027224 */ /* 0x000fe200078e0014 */
        /* <DEDUP_REMOVED lines=10> */
[----:B------:R-:W-:Y:S01]  /*05b0*/  IMAD.MOV.U32 R0, RZ, RZ, R1 ;  /* 0x000000ffff007224 */ /* 0x000fe200078e0001 */
[----:B------:R-:W-:-:S06]  /*05c0*/  UMOV UR6, URZ ;  /* 0x000000ff00067c82 */ /* 0x000fcc0008000000 */
.L_x_295:
[----:B0-----:R-:W-:Y:S02]  /*05d0*/  IMAD.U32 R4, RZ, RZ, UR10 ;  /* 0x0000000aff047e24 */ /* 0x001fe4000f8e00ff */
[----:B------:R-:W-:-:S05]  /*05e0*/  IMAD.U32 R5, RZ, RZ, UR11 ;  /* 0x0000000bff057e24 */ /* 0x000fca000f8e00ff */
[----:B------:R-:W2:Y:S01]  /*05f0*/  LDG.E.CONSTANT R2, desc[UR8][R4.64] ;  /* 0x0000000804027981 */ /* 0x000ea2000c1e9900 */
[----:B------:R-:W-:Y:S02]  /*0600*/  UIADD3 UR10, UP0, UPT, UR10, 0x4, URZ ;  /* 0x000000040a0a7890 */ /* 0x000fe4000ff1e0ff */
[----:B------:R-:W-:Y:S02]  /*0610*/  UIADD3 UR6, UPT, UPT, UR6, 0x1, URZ ;  /* 0x0000000106067890 */ /* 0x000fe4000fffe0ff */
[----:B------:R-:W-:Y:S02]  /*0620*/  UIADD3.X UR11, UPT, UPT, URZ, UR11, URZ, UP0, !UPT ;  /* 0x0000000bff0b7290 */ /* 0x000fe400087fe4ff */
[----:B------:R-:W-:Y:S01]  /*0630*/  UISETP.NE.AND UP0, UPT, UR6, 0x6, UPT ;  /* 0x000000060600788c */ /* 0x000fe2000bf05270 */
[----:B--2---:R-:W-:-:S03]  /*0640*/  IMAD.WIDE.U32 R2, R2, R23, RZ ;  /* 0x0000001702027225 */ /* 0x004fc600078e00ff */
[----:B------:R-:W-:-:S05]  /*0650*/  IADD3 R17, P0, PT, R2, R14, RZ ;  /* 0x0000000e02117210 */ /* 0x000fca0007f1e0ff */
[----:B------:R0:W-:Y:S01]  /*0660*/  STL [R0], R17 ;  /* 0x0000001100007387 */ /* 0x0001e20000100800 */
[----:B------:R-:W-:Y:S02]  /*0670*/  IMAD.X R14, R3, 0x1, R19, P0 ;  /* 0x00000001030e7824 */ /* 0x000fe400000e0613 */
[----:B0-----:R-:W-:Y:S01]  /*0680*/  VIADD R0, R0, 0x4 ;  /* 0x0000000400007836 */ /* 0x001fe20000000000 */
[----:B------:R-:W-:Y:S06]  /*0690*/  BRA.U UP0, `(.L_x_295) ;  /* 0xfffffffd00cc7547 */ /* 0x000fec000b83ffff */
[----:B------:R-:W-:Y:S01]  /*06a0*/  SHF.R.U32.HI R4, RZ, 0x17, R15 ;  /* 0x00000017ff047819 */ /* 0x000fe2000001160f */
[----:B------:R0:W-:Y:S03]  /*06b0*/  STL [R1+0x18], R14 ;  /* 0x0000180e01007387 */ /* 0x0001e60000100800 */
[C---:B------:R-:W-:Y:S02]  /*06c0*/  LOP3.LUT R0, R4.reuse, 0xe0, RZ, 0xc0, !PT ;  /* 0x000000e004007812 */ /* 0x040fe400078ec0ff */
[----:B------:R-:W-:-:S03]  /*06d0*/  LOP3.LUT P0, RZ, R4, 0x1f, RZ, 0xc0, !PT ;  /* 0x0000001f04ff7812 */ /* 0x000fc6000780c0ff */
[----:B------:R-:W-:-:S05]  /*06e0*/  VIADD R0, R0, 0xffffff80 ;  /* 0xffffff8000007836 */ /* 0x000fca0000000000 */
[----:B------:R-:W-:-:S05]  /*06f0*/  SHF.R.U32.HI R0, RZ, 0x5, R0 ;  /* 0x00000005ff007819 */ /* 0x000fca0000011600 */
[----:B------:R-:W-:-:S05]  /*0700*/  IMAD R16, R0, -0x4, R1 ;  /* 0xfffffffc00107824 */ /* 0x000fca00078e0201 */
[----:B------:R-:W2:Y:S04]  /*0710*/  LDL R0, [R16+0x18] ;  /* 0x0000180010007983 */ /* 0x000ea80000100800 */
[----:B------:R-:W2:Y:S04]  /*0720*/  LDL R3, [R16+0x14] ;  /* 0x0000140010037983 */ /* 0x000ea80000100800 */
[----:B------:R-:W3:Y:S01]  /*0730*/  @P0 LDL R2, [R16+0x10] ;  /* 0x0000100010020983 */ /* 0x000ee20000100800 */
[----:B------:R-:W-:Y:S01]  /*0740*/  LOP3.LUT R4, R4, 0x1f, RZ, 0xc0, !PT ;  /* 0x0000001f04047812 */ /* 0x000fe200078ec0ff */
[----:B------:R-:W-:Y:S01]  /*0750*/  UMOV UR6, 0x54442d19 ;  /* 0x54442d1900067882 */ /* 0x000fe20000000000 */
[----:B------:R-:W-:-:S02]  /*0760*/  UMOV UR7, 0x3bf921fb ;  /* 0x3bf921fb00077882 */ /* 0x000fc40000000000 */
[-C--:B--2---:R-:W-:Y:S02]  /*0770*/  @P0 SHF.L.W.U32.HI R0, R3, R4.reuse, R0 ;  /* 0x0000000403000219 */ /* 0x084fe40000010e00 */
[----:B---3--:R-:W-:Y:S02]  /*0780*/  @P0 SHF.L.W.U32.HI R3, R2, R4, R3 ;  /* 0x0000000402030219 */ /* 0x008fe40000010e03 */
[----:B------:R-:W-:Y:S02]  /*0790*/  ISETP.GE.AND P0, PT, R15, RZ, PT ;  /* 0x000000ff0f00720c */ /* 0x000fe40003f06270 */
[C---:B------:R-:W-:Y:S01]  /*07a0*/  SHF.L.W.U32.HI R4, R3.reuse, 0x2, R0 ;  /* 0x0000000203047819 */ /* 0x040fe20000010e00 */
[----:B------:R-:W-:-:S03]  /*07b0*/  IMAD.SHL.U32 R3, R3, 0x4, RZ ;  /* 0x0000000403037824 */ /* 0x000fc600078e00ff */
[----:B------:R-:W-:Y:S02]  /*07c0*/  SHF.R.S32.HI R5, RZ, 0x1f, R4 ;  /* 0x0000001fff057819 */ /* 0x000fe40000011404 */
[----:B0-----:R-:W-:Y:S02]  /*07d0*/  LOP3.LUT R14, R4, R15, RZ, 0x3c, !PT ;  /* 0x0000000f040e7212 */ /* 0x001fe400078e3cff */
[C---:B------:R-:W-:Y:S02]  /*07e0*/  LOP3.LUT R2, R5.reuse, R3, RZ, 0x3c, !PT ;  /* 0x0000000305027212 */ /* 0x040fe400078e3cff */
[----:B------:R-:W-:Y:S02]  /*07f0*/  LOP3.LUT R3, R5, R4, RZ, 0x3c, !PT ;  /* 0x0000000405037212 */ /* 0x000fe400078e3cff */
[----:B------:R-:W-:Y:S02]  /*0800*/  SHF.R.U32.HI R5, RZ, 0x1e, R0 ;  /* 0x0000001eff057819 */ /* 0x000fe40000011600 */
[----:B------:R-:W-:-:S02]  /*0810*/  ISETP.GE.AND P1, PT, R14, RZ, PT ;  /* 0x000000ff0e00720c */ /* 0x000fc40003f26270 */
[----:B------:R-:W0:Y:S01]  /*0820*/  I2F.F64.S64 R2, R2 ;  /* 0x0000000200027312 */ /* 0x000e220000301c00 */
[----:B------:R-:W-:-:S05]  /*0830*/  LEA.HI R0, R4, R5, RZ, 0x1 ;  /* 0x0000000504007211 */ /* 0x000fca00078f08ff */
[----:B------:R-:W-:-:S04]  /*0840*/  IMAD.MOV R4, RZ, RZ, -R0 ;  /* 0x000000ffff047224 */ /* 0x000fc800078e0a00 */
[----:B------:R-:W-:Y:S01]  /*0850*/  @!P0 IMAD.MOV.U32 R0, RZ, RZ, R4 ;  /* 0x000000ffff008224 */ /* 0x000fe200078e0004 */
[----:B0-----:R-:W-:-:S10]  /*0860*/  DMUL R16, R2, UR6 ;  /* 0x0000000602107c28 */ /* 0x001fd40008000000 */
[----:B------:R-:W0:Y:S02]  /*0870*/  F2F.F32.F64 R16, R16 ;  /* 0x0000001000107310 */ /* 0x000e240000301000 */
[----:B0-----:R-:W-:-:S07]  /*0880*/  FSEL R2, -R16, R16, !P1 ;  /* 0x0000001010027208 */ /* 0x001fce0004800100 */
.L_x_294:
[----:B------:R-:W-:Y:S02]  /*0890*/  IMAD.MOV.U32 R18, RZ, RZ, 0x37cbac00 ;  /* 0x37cbac00ff127424 */ /* 0x000fe400078e00ff */
[----:B------:R-:W-:Y:S01]  /*08a0*/  FMUL R3, R2, R2 ;  /* 0x0000000202037220 */ /* 0x000fe20000400000 */
[C---:B------:R-:W-:Y:S01]  /*08b0*/  LOP3.LUT R5, R0.reuse, 0x1, RZ, 0xc0, !PT ;  /* 0x0000000100057812 */ /* 0x040fe200078ec0ff */
[----:B------:R-:W-:Y:S01]  /*08c0*/  IMAD.MOV.U32 R19, RZ, RZ, 0x3c0885e4 ;  /* 0x3c0885e4ff137424 */ /* 0x000fe200078e00ff */
[----:B------:R-:W-:Y:S01]  /*08d0*/  MOV R14, 0x3e2aaaa8 ;  /* 0x3e2aaaa8000e7802 */ /* 0x000fe20000000f00 */
[----:B------:R-:W-:Y:S01]  /*08e0*/  FFMA R4, R3, R18, -0.0013887860113754868507 ;  /* 0xbab607ed03047423 */ /* 0x000fe20000000012 */
[----:B------:R-:W-:Y:S01]  /*08f0*/  ISETP.NE.U32.AND P0, PT, R5, 0x1, PT ;  /* 0x000000010500780c */ /* 0x000fe20003f05070 */
[----:B------:R-:W-:-:S03]  /*0900*/  VIADD R0, R0, 0x1 ;  /* 0x0000000100007836 */ /* 0x000fc60000000000 */
[----:B------:R-:W-:Y:S02]  /*0910*/  FSEL R4, R4, -0.00019574658654164522886, P0 ;  /* 0xb94d415304047808 */ /* 0x000fe40000000000 */
[----:B------:R-:W-:Y:S02]  /*0920*/  FSEL R16, R19, 0.041666727513074874878, !P0 ;  /* 0x3d2aaabb13107808 */ /* 0x000fe40004000000 */
[----:B------:R-:W-:Y:S02]  /*0930*/  LOP3.LUT P1, RZ, R0, 0x2, RZ, 0xc0, !PT ;  /* 0x0000000200ff7812 */ /* 0x000fe4000782c0ff */
[----:B------:R-:W-:Y:S01]  /*0940*/  FSEL R0, R2, 1, !P0 ;  /* 0x3f80000002007808 */ /* 0x000fe20004000000 */
[----:B------:R-:W-:Y:S01]  /*0950*/  FFMA R4, R3, R4, R16 ;  /* 0x0000000403047223 */ /* 0x000fe20000000010 */
[----:B------:R-:W-:Y:S02]  /*0960*/  FSEL R17, -R14, -0.4999999701976776123, !P0 ;  /* 0xbeffffff0e117808 */ /* 0x000fe40004000100 */
[----:B------:R-:W-:Y:S01]  /*0970*/  FSETP.GE.AND P0, PT, |R15|, 105615, PT ;  /* 0x47ce47800f00780b */ /* 0x000fe20003f06200 */
[----:B------:R-:W-:-:S02]  /*0980*/  FFMA R5, R3, R0, RZ ;  /* 0x0000000003057223 */ /* 0x000fc400000000ff */
[----:B------:R-:W-:-:S04]  /*0990*/  FFMA R4, R3, R4, R17 ;  /* 0x0000000403047223 */ /* 0x000fc80000000011 */
[----:B------:R-:W-:-:S04]  /*09a0*/  FFMA R5, R5, R4, R0 ;  /* 0x0000000405057223 */ /* 0x000fc80000000000 */
[----:B------:R-:W-:-:S04]  /*09b0*/  @P1 FADD R5, RZ, -R5 ;  /* 0x80000005ff051221 */ /* 0x000fc80000000000 */
[----:B-----5:R-:W-:Y:S01]  /*09c0*/  FFMA R12, R5, R13, R12 ;  /* 0x0000000d050c7223 */ /* 0x020fe2000000000c */
[----:B------:R-:W-:Y:S06]  /*09d0*/  @!P0 BRA `(.L_x_296) ;  /* 0x0000000000cc8947 */ /* 0x000fec0003800000 */
[----:B------:R-:W-:-:S13]  /*09e0*/  FSETP.NEU.AND P0, PT, |R15|, +INF , PT ;  /* 0x7f8000000f00780b */ /* 0x000fda0003f0d200 */
[----:B------:R-:W-:Y:S01]  /*09f0*/  @!P0 FMUL R20, RZ, R15 ;  /* 0x0000000fff148220 */ /* 0x000fe20000400000 */
[----:B------:R-:W-:Y:S01]  /*0a00*/  @!P0 IMAD.MOV.U32 R21, RZ, RZ, RZ ;  /* 0x000000ffff158224 */ /* 0x000fe200078e00ff */
[----:B------:R-:W-:Y:S06]  /*0a10*/  @!P0 BRA `(.L_x_296) ;  /* 0x0000000000bc8947 */ /* 0x000fec0003800000 */
[----:B------:R-:W0:Y:S01]  /*0a20*/  LDC.64 R2, c[0x4][0x40] ;  /* 0x01001000ff027b82 */ /* 0x000e220000000a00 */
[----:B------:R-:W-:Y:S02]  /*0a30*/  IMAD.SHL.U32 R4, R15, 0x100, RZ ;  /* 0x000001000f047824 */ /* 0x000fe400078e00ff */
[----:B------:R-:W-:Y:S02]  /*0a40*/  IMAD.MOV.U32 R0, RZ, RZ, RZ ;  /* 0x000000ffff007224 */ /* 0x000fe400078e00ff */
[----:B------:R-:W-:Y:S01]  /*0a50*/  IMAD.MOV.U32 R23, RZ, RZ, RZ ;  /* 0x000000ffff177224 */ /* 0x000fe200078e00ff */
[----:B------:R-:W-:Y:S01]  /*0a60*/  LOP3.LUT R25, R4, 0x80000000, RZ, 0xfc, !PT ;  /* 0x8000000004197812 */ /* 0x000fe200078efcff */
[----:B------:R-:W-:-:S07]  /*0a70*/  IMAD.MOV.U32 R20, RZ, RZ, RZ ;  /* 0x000000ffff147224 */ /* 0x000fce00078e00ff */
.L_x_297:
[----:B0-----:R-:W-:-:S06]  /*0a80*/  IMAD.WIDE.U32 R4, R20, 0x4, R2 ;  /* 0x0000000414047825 */ /* 0x001fcc00078e0002 */
[----:B------:R-:W2:Y:S01]  /*0a90*/  LDG.E.CONSTANT R4, desc[UR8][R4.64] ;  /* 0x0000000804047981 */ /* 0x000ea2000c1e9900 */
[C---:B-1----:R-:W-:Y:S02]  /*0aa0*/  IMAD R21, R20.reuse, 0x4, R1 ;  /* 0x0000000414157824 */ /* 0x042fe400078e0201 */
[----:B------:R-:W-:-:S05]  /*0ab0*/  VIADD R20, R20, 0x1 ;  /* 0x0000000114147836 */ /* 0x000fca0000000000 */
[----:B------:R-:W-:Y:S01]  /*0ac0*/  ISETP.NE.AND P0, PT, R20, 0x6, PT ;  /* 0x000000061400780c */ /* 0x000fe20003f05270 */
[----:B--2---:R-:W-:-:S03]  /*0ad0*/  IMAD.WIDE.U32 R16, R4, R25, RZ ;  /* 0x0000001904107225 */ /* 0x004fc600078e00ff */
[----:B------:R-:W-:-:S05]  /*0ae0*/  IADD3 R16, P1, PT, R16, R0, RZ ;  /* 0x0000000010107210 */ /* 0x000fca0007f3e0ff */
[----:B------:R1:W-:Y:S01]  /*0af0*/  STL [R21], R16 ;  /* 0x0000001015007387 */ /* 0x0003e20000100800 */
[----:B------:R-:W-:-:S03]  /*0b00*/  IMAD.X R0, R17, 0x1, R23, P1 ;  /* 0x0000000111007824 */ /* 0x000fc600008e0617 */
[----:B------:R-:W-:Y:S05]  /*0b10*/  @P0 BRA `(.L_x_297) ;  /* 0xfffffffc00d80947 */ /* 0x000fea000383ffff */
[----:B------:R-:W-:Y:S01]  /*0b20*/  SHF.R.U32.HI R5, RZ, 0x17, R15 ;  /* 0x00000017ff057819 */ /* 0x000fe2000001160f */
[----:B------:R0:W-:Y:S03]  /*0b30*/  STL [R1+0x18], R0 ;  /* 0x0000180001007387 */ /* 0x0001e60000100800 */
[C---:B------:R-:W-:Y:S02]  /*0b40*/  LOP3.LUT R2, R5.reuse, 0xe0, RZ, 0xc0, !PT ;  /* 0x000000e005027812 */ /* 0x040fe400078ec0ff */
[----:B------:R-:W-:-:S03]  /*0b50*/  LOP3.LUT P0, RZ, R5, 0x1f, RZ, 0xc0, !PT ;  /* 0x0000001f05ff7812 */ /* 0x000fc6000780c0ff */
[----:B------:R-:W-:-:S05]  /*0b60*/  VIADD R2, R2, 0xffffff80 ;  /* 0xffffff8002027836 */ /* 0x000fca0000000000 */
[----:B------:R-:W-:-:S05]  /*0b70*/  SHF.R.U32.HI R2, RZ, 0x5, R2 ;  /* 0x00000005ff027819 */ /* 0x000fca0000011602 */
[----:B-1----:R-:W-:-:S05]  /*0b80*/  IMAD R16, R2, -0x4, R1 ;  /* 0xfffffffc02107824 */ /* 0x002fca00078e0201 */
[----:B------:R-:W2:Y:S04]  /*0b90*/  LDL R4, [R16+0x18] ;  /* 0x0000180010047983 */ /* 0x000ea80000100800 */
[----:B------:R-:W2:Y:S04]  /*0ba0*/  LDL R3, [R16+0x14] ;  /* 0x0000140010037983 */ /* 0x000ea80000100800 */
[----:B------:R-:W3:Y:S01]  /*0bb0*/  @P0 LDL R2, [R16+0x10] ;  /* 0x0000100010020983 */ /* 0x000ee20000100800 */
[----:B------:R-:W-:Y:S01]  /*0bc0*/  LOP3.LUT R5, R5, 0x1f, RZ, 0xc0, !PT ;  /* 0x0000001f05057812 */ /* 0x000fe200078ec0ff */
[----:B------:R-:W-:Y:S01]  /*0bd0*/  UMOV UR6, 0x54442d19 ;  /* 0x54442d1900067882 */ /* 0x000fe20000000000 */
[----:B------:R-:W-:Y:S01]  /*0be0*/  UMOV UR7, 0x3bf921fb ;  /* 0x3bf921fb00077882 */ /* 0x000fe20000000000 */
[----:B------:R-:W-:-:S02]  /*0bf0*/  ISETP.GE.AND P1, PT, R15, RZ, PT ;  /* 0x000000ff0f00720c */ /* 0x000fc40003f26270 */
[-C--:B--2---:R-:W-:Y:S02]  /*0c00*/  @P0 SHF.L.W.U32.HI R4, R3, R5.reuse, R4 ;  /* 0x0000000503040219 */ /* 0x084fe40000010e04 */
[----:B---3--:R-:W-:Y:S02]  /*0c10*/  @P0 SHF.L.W.U32.HI R3, R2, R5, R3 ;  /* 0x0000000502030219 */ /* 0x008fe40000010e03 */
[--C-:B------:R-:W-:Y:S02]  /*0c20*/  SHF.R.U32.HI R21, RZ, 0x1e, R4.reuse ;  /* 0x0000001eff157819 */ /* 0x100fe40000011604 */
[C---:B------:R-:W-:Y:S01]  /*0c30*/  SHF.L.W.U32.HI R20, R3.reuse, 0x2, R4 ;  /* 0x0000000203147819 */ /* 0x040fe20000010e04 */
[----:B------:R-:W-:-:S03]  /*0c40*/  IMAD.SHL.U32 R3, R3, 0x4, RZ ;  /* 0x0000000403037824 */ /* 0x000fc600078e00ff */
[----:B------:R-:W-:Y:S02]  /*0c50*/  SHF.R.S32.HI R5, RZ, 0x1f, R20 ;  /* 0x0000001fff057819 */ /* 0x000fe40000011414 */
[C---:B------:R-:W-:Y:S02]  /*0c60*/  LEA.HI R21, R20.reuse, R21, RZ, 0x1 ;  /* 0x0000001514157211 */ /* 0x040fe400078f08ff */
[C---:B------:R-:W-:Y:S02]  /*0c70*/  LOP3.LUT R2, R5.reuse, R3, RZ, 0x3c, !PT ;  /* 0x0000000305027212 */ /* 0x040fe400078e3cff */
[----:B------:R-:W-:Y:S01]  /*0c80*/  LOP3.LUT R3, R5, R20, RZ, 0x3c, !PT ;  /* 0x0000001405037212 */ /* 0x000fe200078e3cff */
[----:B0-----:R-:W-:Y:S01]  /*0c90*/  IMAD.MOV R0, RZ, RZ, -R21 ;  /* 0x000000ffff007224 */ /* 0x001fe200078e0a15 */
[----:B------:R-:W-:-:S03]  /*0ca0*/  LOP3.LUT R15, R20, R15, RZ, 0x3c, !PT ;  /* 0x0000000f140f7212 */ /* 0x000fc600078e3cff */
[----:B------:R-:W-:Y:S01]  /*0cb0*/  @!P1 IMAD.MOV.U32 R21, RZ, RZ, R0 ;  /* 0x000000ffff159224 */ /* 0x000fe200078e0000 */
[----:B------:R-:W0:Y:S01]  /*0cc0*/  I2F.F64.S64 R2, R2 ;  /* 0x0000000200027312 */ /* 0x000e220000301c00 */
[----:B------:R-:W-:Y:S01]  /*0cd0*/  ISETP.GE.AND P0, PT, R15, RZ, PT ;  /* 0x000000ff0f00720c */ /* 0x000fe20003f06270 */
[----:B0-----:R-:W-:-:S10]  /*0ce0*/  DMUL R16, R2, UR6 ;  /* 0x0000000602107c28 */ /* 0x001fd40008000000 */
[----:B------:R-:W0:Y:S02]  /*0cf0*/  F2F.F32.F64 R16, R16 ;  /* 0x0000001000107310 */ /* 0x000e240000301000 */
[----:B0-----:R-:W-:-:S07]  /*0d00*/  FSEL R20, -R16, R16, !P0 ;  /* 0x0000001010147208 */ /* 0x001fce0004000100 */
.L_x_296:
[----:B------:R-:W0:Y:S01]  /*0d10*/  LDC R3, c[0x0][0x3b4] ;  /* 0x0000ed00ff037b82 */ /* 0x000e220000000800 */
[----:B------:R-:W-:Y:S01]  /*0d20*/  FMUL R5, R20, R20 ;  /* 0x0000001414057220 */ /* 0x000fe20000400000 */
[C---:B------:R-:W-:Y:S01]  /*0d30*/  LOP3.LUT R0, R21.reuse, 0x1, RZ, 0xc0, !PT ;  /* 0x0000000115007812 */ /* 0x040fe200078ec0ff */
[----:B------:R-:W-:Y:S01]  /*0d40*/  UIADD3 UR5, UPT, UPT, UR5, 0x1, URZ ;  /* 0x0000000105057890 */ /* 0x000fe2000fffe0ff */
[----:B------:R-:W-:Y:S01]  /*0d50*/  LOP3.LUT P1, RZ, R21, 0x2, RZ, 0xc0, !PT ;  /* 0x0000000215ff7812 */ /* 0x000fe2000782c0ff */
[----:B------:R-:W-:Y:S01]  /*0d60*/  FFMA R18, R5, R18, -0.0013887860113754868507 ;  /* 0xbab607ed05127423 */ /* 0x000fe20000000012 */
[----:B------:R-:W-:-:S04]  /*0d70*/  ISETP.NE.U32.AND P0, PT, R0, 0x1, PT ;  /* 0x000000010000780c */ /* 0x000fc80003f05070 */
[----:B------:R-:W-:Y:S02]  /*0d80*/  FSEL R0, R19, 0.041666727513074874878, P0 ;  /* 0x3d2aaabb13007808 */ /* 0x000fe40000000000 */
[----:B------:R-:W-:Y:S02]  /*0d90*/  FSEL R18, R18, -0.00019574658654164522886, !P0 ;  /* 0xb94d415312127808 */ /* 0x000fe40004000000 */
[----:B------:R-:W-:-:S03]  /*0da0*/  FSEL R15, -R14, -0.4999999701976776123, P0 ;  /* 0xbeffffff0e0f7808 */ /* 0x000fc60000000100 */
[----:B------:R-:W-:Y:S01]  /*0db0*/  FFMA R18, R5, R18, R0 ;  /* 0x0000001205127223 */ /* 0x000fe20000000000 */
[----:B------:R-:W-:-:S03]  /*0dc0*/  FSEL R0, R20, 1, P0 ;  /* 0x3f80000014007808 */ /* 0x000fc60000000000 */
[C---:B------:R-:W-:Y:S02]  /*0dd0*/  FFMA R15, R5.reuse, R18, R15 ;  /* 0x00000012050f7223 */ /* 0x040fe4000000000f */
[----:B------:R-:W-:Y:S01]  /*0de0*/  FFMA R5, R5, R0, RZ ;  /* 0x0000000005057223 */ /* 0x000fe200000000ff */
[----:B0-----:R-:W-:-:S03]  /*0df0*/  ISETP.NE.AND P0, PT, R3, UR5, PT ;  /* 0x0000000503007c0c */ /* 0x001fc6000bf05270 */
[----:B------:R-:W-:-:S04]  /*0e00*/  FFMA R0, R5, R15, R0 ;  /* 0x0000000f05007223 */ /* 0x000fc80000000000 */
[----:B------:R-:W-:-:S04]  /*0e10*/  @P1 FADD R0, RZ, -R0 ;  /* 0x80000000ff001221 */ /* 0x000fc80000000000 */
[----:B------:R-:W-:Y:S02]  /*0e20*/  FFMA R11, R0, R13, R11 ;  /* 0x0000000d000b7223 */ /* 0x000fe4000000000b */
[----:B------:R-:W-:Y:S05]  /*0e30*/  @P0 BRA `(.L_x_298) ;  /* 0xfffffff400180947 */ /* 0x000fea000383ffff */
[----:B------:R-:W0:Y:S01]  /*0e40*/  LDC.64 R4, c[0x0][0x380] ;  /* 0x0000e000ff047b82 */ /* 0x000e220000000a00 */
[----:B------:R-:W-:Y:S01]  /*0e50*/  IMAD R13, R6, R3, UR4 ;  /* 0x00000004060d7e24 */ /* 0x000fe2000f8e0203 */
[----:B------:R-:W-:-:S06]  /*0e60*/  UIADD3 UR4, UPT, UPT, UR4, 0x1, URZ ;  /* 0x0000000104047890 */ /* 0x000fcc000fffe0ff */
[----:B------:R-:W1:Y:S01]  /*0e70*/  LDC.64 R14, c[0x0][0x388] ;  /* 0x0000e200ff0e7b82 */ /* 0x000e620000000a00 */
[----:B------:R-:W-:Y:S01]  /*0e80*/  ISETP.NE.AND P0, PT, R3, UR4, PT ;  /* 0x0000000403007c0c */ /* 0x000fe2000bf05270 */
[----:B0-----:R-:W-:-:S05]  /*0e90*/  IMAD.WIDE R4, R13, 0x4, R4 ;  /* 0x000000040d047825 */ /* 0x001fca00078e0204 */
[----:B------:R2:W-:Y:S01]  /*0ea0*/  STG.E desc[UR8][R4.64], R12 ;  /* 0x0000000c04007986 */ /* 0x0005e2000c101908 */
[----:B-1----:R-:W-:-:S05]  /*0eb0*/  IMAD.WIDE R14, R13, 0x4, R14 ;  /* 0x000000040d0e7825 */ /* 0x002fca00078e020e */
[----:B------:R2:W-:Y:S01]  /*0ec0*/  STG.E desc[UR8][R14.64], R11 ;  /* 0x0000000b0e007986 */ /* 0x0005e2000c101908 */
[----:B------:R-:W-:Y:S05]  /*0ed0*/  @P0 BRA `(.L_x_299) ;  /* 0xfffffff000e40947 */ /* 0x000fea000383ffff */
[----:B------:R-:W-:Y:S05]  /*0ee0*/  EXIT ;  /* 0x000000000000794d */ /* 0x000fea0003800000 */
        .weak           $__internal_13_$__cuda_sm3x_div_rn_noftz_f32_slowpath
        .type           $__internal_13_$__cuda_sm3x_div_rn_noftz_f32_slowpath,@function
        .size           $__internal_13_$__cuda_sm3x_div_rn_noftz_f32_slowpath,(.L_x_749 - $__internal_13_$__cuda_sm3x_div_rn_noftz_f32_slowpath)
$__internal_13_$__cuda_sm3x_div_rn_noftz_f32_slowpath:
[----:B------:R-:W-:Y:S01]  /*0ef0*/  SHF.R.U32.HI R4, RZ, 0x17, R8 ;  /* 0x00000017ff047819 */ /* 0x000fe20000011608 */
[--C-:B------:R-:W-:Y:S01]  /*0f00*/  IMAD.MOV.U32 R5, RZ, RZ, R0.reuse ;  /* 0x000000ffff057224 */ /* 0x100fe200078e0000 */
[----:B------:R-:W-:Y:S02]  /*0f10*/  SHF.R.U32.HI R3, RZ, 0x17, R0 ;  /* 0x00000017ff037819 */ /* 0x000fe40000011600 */
[----:B------:R-:W-:Y:S02]  /*0f20*/  LOP3.LUT R4, R4, 0xff, RZ, 0xc0, !PT ;  /* 0x000000ff04047812 */ /* 0x000fe400078ec0ff */
[----:B------:R-:W-:Y:S02]  /*0f30*/  LOP3.LUT R18, R3, 0xff, RZ, 0xc0, !PT ;  /* 0x000000ff03127812 */ /* 0x000fe400078ec0ff */
[----:B------:R-:W-:Y:S01]  /*0f40*/  MOV R14, R8 ;  /* 0x00000008000e7202 */ /* 0x000fe20000000f00 */
[----:B------:R-:W-:Y:S02]  /*0f50*/  VIADD R15, R4, 0xffffffff ;  /* 0xffffffff040f7836 */ /* 0x000fe40000000000 */
[----:B------:R-:W-:-:S03]  /*0f60*/  VIADD R16, R18, 0xffffffff ;  /* 0xffffffff12107836 */ /* 0x000fc60000000000 */
        /* <DEDUP_REMOVED lines=27> */
.L_x_300:
[----:B------:R-:W-:-:S05]  /*1120*/  LEA R15, R4, 0xc0800000, 0x17 ;  /* 0xc0800000040f7811 */ /* 0x000fca00078eb8ff */
[----:B------:R-:W-:Y:S02]  /*1130*/  IMAD.IADD R15, R14, 0x1, -R15 ;  /* 0x000000010e0f7824 */ /* 0x000fe400078e0a0f */
[----:B------:R-:W-:Y:S02]  /*1140*/  VIADD R14, R18, 0xffffff81 ;  /* 0xffffff81120e7836 */ /* 0x000fe40000000000 */
[----:B------:R-:W0:Y:S01]  /*1150*/  MUFU.RCP R16, R15 ;  /* 0x0000000f00107308 */ /* 0x000e220000001000 */
[----:B------:R-:W-:Y:S01]  /*1160*/  FADD.FTZ R17, -R15, -RZ ;  /* 0x800000ff0f117221 */ /* 0x000fe20000010100 */
[C---:B------:R-:W-:Y:S01]  /*1170*/  IMAD R0, R14.reuse, -0x800000, R5 ;  /* 0xff8000000e007824 */ /* 0x040fe200078e0205 */
[----:B------:R-:W-:-:S05]  /*1180*/  IADD3 R14, PT, PT, R14, 0x7f, -R4 ;  /* 0x0000007f0e0e7810 */ /* 0x000fca0007ffe804 */
[----:B------:R-:W-:Y:S02]  /*1190*/  IMAD.IADD R3, R14, 0x1, R3 ;  /* 0x000000010e037824 */ /* 0x000fe400078e0203 */
        /* <DEDUP_REMOVED lines=21> */
[C---:B------:R-:W-:Y:S02]  /*12f0*/  VIADD R14, R15.reuse, 0x20 ;  /* 0x000000200f0e7836 */ /* 0x040fe40000000000 */
[CCC-:B------:R-:W-:Y:S01]  /*1300*/  FFMA.RM R4, R18.reuse, R16.reuse, R19.reuse ;  /* 0x0000001012047223 */ /* 0x1c0fe20000004013 */
[----:B------:R-:W-:Y:S02]  /*1310*/  ISETP.NE.AND P2, PT, R15, RZ, PT ;  /* 0x000000ff0f00720c */ /* 0x000fe40003f45270 */
[----:B------:R-:W-:Y:S01]  /*1320*/  LOP3.LUT R5, R3, 0x7fffff, RZ, 0xc0, !PT ;  /* 0x007fffff03057812 */ /* 0x000fe200078ec0ff */
[----:B------:R-:W-:Y:S01]  /*1330*/  FFMA.RP R3, R18, R16, R19 ;  /* 0x0000001012037223 */ /* 0x000fe20000008013 */
[----:B------:R-:W-:Y:S01]  /*1340*/  ISETP.NE.AND P1, PT, R15, RZ, PT ;  /* 0x000000ff0f00720c */ /* 0x000fe20003f25270 */
[----:B------:R-:W-:Y:S01]  /*1350*/  IMAD.MOV R15, RZ, RZ, -R15 ;  /* 0x000000ffff0f7224 */ /* 0x000fe200078e0a0f */
        /* <DEDUP_REMOVED lines=14> */
.L_x_306:
[----:B------:R-:W-:-:S04]  /*1440*/  LOP3.LUT R0, R0, 0x80000000, RZ, 0xc0, !PT ;  /* 0x8000000000007812 */ /* 0x000fc800078ec0ff */
[----:B------:R-:W-:Y:S01]  /*1450*/  LOP3.LUT R0, R0, 0x7f800000, RZ, 0xfc, !PT ;  /* 0x7f80000000007812 */ /* 0x000fe200078efcff */
[----:B------:R-:W-:Y:S06]  /*1460*/  BRA `(.L_x_307) ;  /* 0x0000000000287947 */ /* 0x000fec0003800000 */
.L_x_305:
[----:B------:R-:W-:Y:S01]  /*1470*/  IMAD R0, R3, 0x800000, R0 ;  /* 0x0080000003007824 */ /* 0x000fe200078e0200 */
[----:B------:R-:W-:Y:S06]  /*1480*/  BRA `(.L_x_307) ;  /* 0x0000000000207947 */ /* 0x000fec0003800000 */
.L_x_304:
[----:B------:R-:W-:-:S04]  /*1490*/  LOP3.LUT R0, R14, 0x80000000, R5, 0x48, !PT ;  /* 0x800000000e007812 */ /* 0x000fc800078e4805 */
[----:B------:R-:W-:Y:S01]  /*14a0*/  LOP3.LUT R0, R0, 0x7f800000, RZ, 0xfc, !PT ;  /* 0x7f80000000007812 */ /* 0x000fe200078efcff */
[----:B------:R-:W-:Y:S06]  /*14b0*/  BRA `(.L_x_307) ;  /* 0x0000000000147947 */ /* 0x000fec0003800000 */
.L_x_303:
[----:B------:R-:W-:Y:S01]  /*14c0*/  LOP3.LUT R0, R14, 0x80000000, R5, 0x48, !PT ;  /* 0x800000000e007812 */ /* 0x000fe200078e4805 */
[----:B------:R-:W-:Y:S06]  /*14d0*/  BRA `(.L_x_307) ;  /* 0x00000000000c7947 */ /* 0x000fec0003800000 */
.L_x_302:
[----:B------:R-:W0:Y:S01]  /*14e0*/  MUFU.RSQ R0, -QNAN ;  /* 0xffc0000000007908 */ /* 0x000e220000001400 */
[----:B------:R-:W-:Y:S05]  /*14f0*/  BRA `(.L_x_307) ;  /* 0x0000000000047947 */ /* 0x000fea0003800000 */
.L_x_301:
[----:B------:R-:W-:-:S07]  /*1500*/  FADD.FTZ R0, R0, R8 ;  /* 0x0000000800007221 */ /* 0x000fce0000010000 */
.L_x_307:
[----:B------:R-:W-:-:S04]  /*1510*/  IMAD.MOV.U32 R3, RZ, RZ, 0x0 ;  /* 0x00000000ff037424 */ /* 0x000fc800078e00ff */
[----:B0-----:R-:W-:Y:S05]  /*1520*/  RET.REL.NODEC R2 `(_Z30computeSpinWaveSpectrum_kernelPfS_PKfS1_S1_iiii) ;  /* 0xffffffe802b47950 */ /* 0x001fea0003c3ffff */
.L_x_308:
        /* <DEDUP_REMOVED lines=13> */
.L_x_749:


//--------------------- .text._Z34addTemperatureDependentRKKY_kernelPfS_S_PKfS1_S1_S1_PKhS1_fffiifiii --------------------------
	.section	.text._Z34addTemperatureDependentRKKY_kernelPfS_S_PKfS1_S1_S1_PKhS1_fffiifiii,"ax",@progbits
	.align	128
        .global         _Z34addTemperatureDependentRKKY_kernelPfS_S_PKfS1_S1_S1_PKhS1_fffiifiii
        .type           _Z34addTemperatureDependentRKKY_kernelPfS_S_PKfS1_S1_S1_PKhS1_fffiifiii,@function
        .size           _Z34addTemperatureDependentRKKY_kernelPfS_S_PKfS1_S1_S1_PKhS1_fffiifiii,(.L_x_750 - _Z34addTemperatureDependentRKKY_kernelPfS_S_PKfS1_S1_S1_PKhS1_fffiifiii)
        .other          _Z34addTemperatureDependentRKKY_kernelPfS_S_PKfS1_S1_S1_PKhS1_fffiifiii,@"STO_CUDA_ENTRY STV_DEFAULT"
_Z34addTemperatureDependentRKKY_kernelPfS_S_PKfS1_S1_S1_PKhS1_fffiifiii:
.text._Z34addTemperatureDependentRKKY_kernelPfS_S_PKfS1_S1_S1_PKhS1_fffiifiii:
[----:B------:R-:W-:Y:S01]  /*0000*/  LDC R1, c[0x0][0x37c] ;  /* 0x0000df00ff017b82 */ /* 0x000fe20000000800 */
[----:B------:R-:W0:Y:S07]  /*0010*/  S2R R0, SR_TID.X ;  /* 0x0000000000007919 */ /* 0x000e2e0000002100 */
[----:B------:R-:W1:Y:S01]  /*0020*/  LDC.64 R2, c[0x0][0x3e0] ;  /* 0x0000f800ff027b82 */ /* 0x000e620000000a00 */
[----:B------:R-:W2:Y:S07]  /*0030*/  LDCU UR5, c[0x0][0x3e8] ;  /* 0x00007d00ff0577ac */ /* 0x000eae0008000800 */
[----:B------:R-:W0:Y:S08]  /*0040*/  S2UR UR4, SR_CTAID.X ;  /* 0x00000000000479c3 */ /* 0x000e300000002500 */
[----:B------:R-:W0:Y:S01]  /*0050*/  LDC R9, c[0x0][0x360] ;  /* 0x0000d800ff097b82 */ /* 0x000e220000000800 */
[----:B-1----:R-:W-:-:S02]  /*0060*/  IMAD R4, R3, R2, RZ ;  /* 0x0000000203047224 */ /* 0x002fc400078e02ff */
[----:B0-----:R-:W-:Y:S02]  /*0070*/  IMAD R9, R9, UR4, R0 ;  /* 0x0000000409097c24 */ /* 0x001fe4000f8e0200 */
[----:B--2---:R-:W-:-:S05]  /*0080*/  IMAD R0, R4, UR5, RZ ;  /* 0x0000000504007c24 */ /* 0x004fca000f8e02ff */
        /* <DEDUP_REMOVED lines=8> */
[----:B------:R-:W0:Y:S02]  /*0110*/  LDCU.64 UR6, c[0x0][0x3b8] ;  /* 0x00007700ff0677ac */ /* 0x000e240008000a00 */
[C---:B0-----:R-:W-:Y:S01]  /*0120*/  IADD3 R6, P0, PT, R9.reuse, UR6, RZ ;  /* 0x0000000609067c10 */ /* 0x041fe2000ff1e0ff */
[----:B------:R-:W0:Y:S03]  /*0130*/  LDCU UR6, c[0x0][0x3d8] ;  /* 0x00007b00ff0677ac */ /* 0x000e260008000800 */
[----:B------:R-:W-:Y:S01]  /*0140*/  LEA.HI.X.SX32 R7, R9, UR7, 0x1, P0 ;  /* 0x0000000709077c11 */ /* 0x000fe200080f0eff */
[----:B------:R-:W1:Y:S04]  /*0150*/  LDCU UR7, c[0x0][0x3d4] ;  /* 0x00007a80ff0777ac */ /* 0x000e680008000800 */
[----:B------:R-:W0:Y:S02]  /*0160*/  LDG.E.U8.CONSTANT R13, desc[UR4][R6.64] ;  /* 0x00000004060d7981 */ /* 0x000e24000c1e9100 */
[----:B0-----:R-:W-:-:S02]  /*0170*/  ISETP.NE.AND P0, PT, R13, UR6, PT ;  /* 0x000000060d007c0c */ /* 0x001fc4000bf05270 */
[----:B-1----:R-:W-:-:S13]  /*0180*/  ISETP.NE.AND P1, PT, R13, UR7, PT ;  /* 0x000000070d007c0c */ /* 0x002fda000bf25270 */
[----:B------:R-:W-:Y:S05]  /*0190*/  @P0 EXIT P1 ;  /* 0x000000000000094d */ /* 0x000fea0000800000 */
[----:B------:R-:W0:Y:S01]  /*01a0*/  LDC.64 R6, c[0x0][0x3c0] ;  /* 0x0000f000ff067b82 */ /* 0x000e220000000a00 */
[----:B------:R-:W-:Y:S02]  /*01b0*/  IABS R12, R4 ;  /* 0x00000004000c7213 */ /* 0x000fe40000000000 */
[----:B------:R-:W-:-:S05]  /*01c0*/  IABS R14, R9 ;  /* 0x00000009000e7213 */ /* 0x000fca0000000000 */
[----:B------:R-:W1:Y:S01]  /*01d0*/  LDC R15, c[0x0][0x3cc] ;  /* 0x0000f300ff0f7b82 */ /* 0x000e620000000800 */
[----:B0-----:R-:W-:-:S05]  /*01e0*/  IMAD.WIDE R6, R9, 0x4, R6 ;  /* 0x0000000409067825 */ /* 0x001fca00078e0206 */
[----:B------:R0:W2:Y:S01]  /*01f0*/  LDG.E.CONSTANT R0, desc[UR4][R6.64] ;  /* 0x0000000406007981 */ /* 0x0000a2000c1e9900 */
[----:B------:R-:W3:Y:S01]  /*0200*/  I2F.RP R3, R12 ;  /* 0x0000000c00037306 */ /* 0x000ee20000209400 */
[----:B------:R-:W-:Y:S01]  /*0210*/  BSSY.RECONVERGENT B0, `(.L_x_309) ;  /* 0x000003f000007945 */ /* 0x000fe20003800200 */
[----:B0-----:R-:W-:-:S06]  /*0220*/  IABS R6, R4 ;  /* 0x0000000400067213 */ /* 0x001fcc0000000000 */
[----:B---3--:R-:W0:Y:S02]  /*0230*/  MUFU.RCP R3, R3 ;  /* 0x0000000300037308 */ /* 0x008e240000001000 */
[----:B0-----:R-:W-:Y:S02]  /*0240*/  IADD3 R10, PT, PT, R3, 0xffffffe, RZ ;  /* 0x0ffffffe030a7810 */ /* 0x001fe40007ffe0ff */
[----:B------:R-:W-:-:S04]  /*0250*/  IABS R3, R2 ;  /* 0x0000000200037213 */ /* 0x000fc80000000000 */
[----:B------:R0:W3:Y:S02]  /*0260*/  F2I.FTZ.U32.TRUNC.NTZ R11, R10 ;  /* 0x0000000a000b7305 */ /* 0x0000e4000021f000 */
[----:B0-----:R-:W-:Y:S01]  /*0270*/  IMAD.MOV.U32 R10, RZ, RZ, RZ ;  /* 0x000000ffff0a7224 */ /* 0x001fe200078e00ff */
[----:B---3--:R-:W-:-:S05]  /*0280*/  IADD3 R5, PT, PT, RZ, -R11, RZ ;  /* 0x8000000bff057210 */ /* 0x008fca0007ffe0ff */
[----:B------:R-:W-:-:S04]  /*0290*/  IMAD R5, R5, R12, RZ ;  /* 0x0000000c05057224 */ /* 0x000fc800078e02ff */
[----:B------:R-:W-:Y:S01]  /*02a0*/  IMAD.HI.U32 R11, R11, R5, R10 ;  /* 0x000000050b0b7227 */ /* 0x000fe200078e000a */
[----:B------:R-:W-:Y:S02]  /*02b0*/  IADD3 R5, PT, PT, RZ, -R6, RZ ;  /* 0x80000006ff057210 */ /* 0x000fe40007ffe0ff */
[----:B------:R-:W0:Y:S03]  /*02c0*/  I2F.RP R6, R3 ;  /* 0x0000000300067306 */ /* 0x000e260000209400 */
[----:B------:R-:W-:-:S04]  /*02d0*/  IMAD.HI.U32 R7, R11, R14, RZ ;  /* 0x0000000e0b077227 */ /* 0x000fc800078e00ff */
[----:B------:R-:W-:-:S05]  /*02e0*/  IMAD R5, R7, R5, R14 ;  /* 0x0000000507057224 */ /* 0x000fca00078e020e */
[----:B------:R-:W-:Y:S01]  /*02f0*/  ISETP.GT.U32.AND P2, PT, R12, R5, PT ;  /* 0x000000050c00720c */ /* 0x000fe20003f44070 */
[----:B0-----:R-:W0:-:S12]  /*0300*/  MUFU.RCP R6, R6 ;  /* 0x0000000600067308 */ /* 0x001e180000001000 */
[-C--:B------:R-:W-:Y:S02]  /*0310*/  @!P2 IADD3 R5, PT, PT, R5, -R12.reuse, RZ ;  /* 0x8000000c0505a210 */ /* 0x080fe40007ffe0ff */
[----:B------:R-:W-:Y:S02]  /*0320*/  @!P2 IADD3 R7, PT, PT, R7, 0x1, RZ ;  /* 0x000000010707a810 */ /* 0x000fe40007ffe0ff */
[----:B------:R-:W-:Y:S02]  /*0330*/  ISETP.GE.U32.AND P0, PT, R5, R12, PT ;  /* 0x0000000c0500720c */ /* 0x000fe40003f06070 */
[----:B------:R-:W-:Y:S02]  /*0340*/  LOP3.LUT R5, R9, R4, RZ, 0x3c, !PT ;  /* 0x0000000409057212 */ /* 0x000fe400078e3cff */
[----:B------:R-:W-:Y:S02]  /*0350*/  ISETP.NE.AND P2, PT, R4, RZ, PT ;  /* 0x000000ff0400720c */ /* 0x000fe40003f45270 */
[----:B------:R-:W-:Y:S01]  /*0360*/  ISETP.GE.AND P1, PT, R5, RZ, PT ;  /* 0x000000ff0500720c */ /* 0x000fe20003f26270 */
[----:B0-----:R-:W-:-:S06]  /*0370*/  VIADD R5, R6, 0xffffffe ;  /* 0x0ffffffe06057836 */ /* 0x001fcc0000000000 */
[----:B------:R-:W0:Y:S01]  /*0380*/  F2I.FTZ.U32.TRUNC.NTZ R5, R5 ;  /* 0x0000000500057305 */ /* 0x000e22000021f000 */
[----:B------:R-:W-:-:S05]  /*0390*/  @P0 IADD3 R7, PT, PT, R7, 0x1, RZ ;  /* 0x0000000107070810 */ /* 0x000fca0007ffe0ff */
[----:B------:R-:W-:Y:S01]  /*03a0*/  @!P1 IMAD.MOV R7, RZ, RZ, -R7 ;  /* 0x000000ffff079224 */ /* 0x000fe200078e0a07 */
[----:B------:R-:W-:-:S04]  /*03b0*/  @!P2 LOP3.LUT R7, RZ, R4, RZ, 0x33, !PT ;  /* 0x00000004ff07a212 */ /* 0x000fc800078e33ff */
[----:B------:R-:W-:Y:S02]  /*03c0*/  IADD3 R6, PT, PT, -R7, RZ, RZ ;  /* 0x000000ff07067210 */ /* 0x000fe40007ffe1ff */
[----:B0-----:R-:W-:-:S03]  /*03d0*/  IADD3 R10, PT, PT, RZ, -R5, RZ ;  /* 0x80000005ff0a7210 */ /* 0x001fc60007ffe0ff */
[----:B------:R-:W-:Y:S02]  /*03e0*/  IMAD R17, R4, R6, R9 ;  /* 0x0000000604117224 */ /* 0x000fe400078e0209 */
[----:B------:R-:W-:Y:S02]  /*03f0*/  IMAD.MOV.U32 R4, RZ, RZ, RZ ;  /* 0x000000ffff047224 */ /* 0x000fe400078e00ff */
[----:B------:R-:W-:Y:S01]  /*0400*/  IMAD R11, R10, R3, RZ ;  /* 0x000000030a0b7224 */ /* 0x000fe200078e02ff */
[----:B------:R-:W-:-:S03]  /*0410*/  IABS R6, R17 ;  /* 0x0000001100067213 */ /* 0x000fc60000000000 */
[----:B------:R-:W-:Y:S01]  /*0420*/  IMAD.HI.U32 R4, R5, R11, R4 ;  /* 0x0000000b05047227 */ /* 0x000fe200078e0004 */
[----:B------:R-:W-:-:S05]  /*0430*/  MOV R5, R6 ;  /* 0x0000000600057202 */ /* 0x000fca0000000f00 */
[----:B------:R-:W-:-:S05]  /*0440*/  IMAD.HI.U32 R6, R4, R5, RZ ;  /* 0x0000000504067227 */ /* 0x000fca00078e00ff */
[----:B------:R-:W-:-:S05]  /*0450*/  IADD3 R4, PT, PT, -R6, RZ, RZ ;  /* 0x000000ff06047210 */ /* 0x000fca0007ffe1ff */
[C---:B------:R-:W-:Y:S02]  /*0460*/  IMAD R4, R3.reuse, R4, R5 ;  /* 0x0000000403047224 */ /* 0x040fe400078e0205 */
[----:B-1----:R-:W0:Y:S03]  /*0470*/  MUFU.RCP R5, R15 ;  /* 0x0000000f00057308 */ /* 0x002e260000001000 */
[----:B------:R-:W-:-:S13]  /*0480*/  ISETP.GT.U32.AND P2, PT, R3, R4, PT ;  /* 0x000000040300720c */ /* 0x000fda0003f44070 */
[----:B------:R-:W-:Y:S01]  /*0490*/  @!P2 IMAD.IADD R4, R4, 0x1, -R3 ;  /* 0x000000010404a824 */ /* 0x000fe200078e0a03 */
[----:B------:R-:W-:Y:S02]  /*04a0*/  @!P2 IADD3 R6, PT, PT, R6, 0x1, RZ ;  /* 0x000000010606a810 */ /* 0x000fe40007ffe0ff */
[----:B------:R-:W-:Y:S02]  /*04b0*/  ISETP.NE.AND P2, PT, R2, RZ, PT ;  /* 0x000000ff0200720c */ /* 0x000fe40003f45270 */
[----:B------:R-:W-:Y:S01]  /*04c0*/  ISETP.GE.U32.AND P0, PT, R4, R3, PT ;  /* 0x000000030400720c */ /* 0x000fe20003f06070 */
[----:B0-----:R-:W-:Y:S01]  /*04d0*/  FFMA R4, R5, -R15, 1 ;  /* 0x3f80000005047423 */ /* 0x001fe2000000080f */
[----:B------:R-:W-:-:S04]  /*04e0*/  LOP3.LUT R3, R17, R2, RZ, 0x3c, !PT ;  /* 0x0000000211037212 */ /* 0x000fc800078e3cff */
[----:B------:R-:W-:Y:S01]  /*04f0*/  ISETP.GE.AND P1, PT, R3, RZ, PT ;  /* 0x000000ff0300720c */ /* 0x000fe20003f26270 */
[----:B------:R-:W-:-:S06]  /*0500*/  FFMA R3, R5, R4, R5 ;  /* 0x0000000405037223 */ /* 0x000fcc0000000005 */
[----:B------:R-:W-:-:S06]  /*0510*/  @P0 IADD3 R6, PT, PT, R6, 0x1, RZ ;  /* 0x0000000106060810 */ /* 0x000fcc0007ffe0ff */
[----:B------:R-:W-:Y:S01]  /*0520*/  @!P1 IMAD.MOV R6, RZ, RZ, -R6 ;  /* 0x000000ffff069224 */ /* 0x000fe200078e0a06 */
[----:B------:R-:W-:-:S04]  /*0530*/  @!P2 LOP3.LUT R6, RZ, R2, RZ, 0x33, !PT ;  /* 0x00000002ff06a212 */ /* 0x000fc800078e33ff */
[----:B------:R-:W-:Y:S01]  /*0540*/  IADD3 R11, PT, PT, -R6, RZ, RZ ;  /* 0x000000ff060b7210 */ /* 0x000fe20007ffe1ff */
[----:B--2---:R-:W0:Y:S01]  /*0550*/  FCHK P0, R0, R15 ;  /* 0x0000000f00007302 */ /* 0x004e220000000000 */
[----:B------:R-:W-:-:S04]  /*0560*/  FFMA R4, R0, R3, RZ ;  /* 0x0000000300047223 */ /* 0x000fc800000000ff */
[----:B------:R-:W-:-:S04]  /*0570*/  FFMA R5, R4, -R15, R0 ;  /* 0x8000000f04057223 */ /* 0x000fc80000000000 */
[----:B------:R-:W-:Y:S01]  /*0580*/  FFMA R3, R3, R5, R4 ;  /* 0x0000000503037223 */ /* 0x000fe20000000004 */
[----:B------:R-:W-:Y:S01]  /*0590*/  IMAD R5, R2, R11, R17 ;  /* 0x0000000b02057224 */ /* 0x000fe200078e0211 */
[----:B0-----:R-:W-:Y:S06]  /*05a0*/  @!P0 BRA `(.L_x_310) ;  /* 0x0000000000148947 */ /* 0x001fec0003800000 */
[----:B------:R-:W0:Y:S01]  /*05b0*/  LDCU UR6, c[0x0][0x3cc] ;  /* 0x00007980ff0677ac */ /* 0x000e220008000800 */
[----:B------:R-:W-:Y:S02]  /*05c0*/  MOV R11, 0x5f0 ;  /* 0x000005f0000b7802 */ /* 0x000fe40000000f00 */
[----:B0-----:R-:W-:-:S07]  /*05d0*/  MOV R3, UR6 ;  /* 0x0000000600037c02 */ /* 0x001fce0008000f00 */
[----:B------:R-:W-:Y:S05]  /*05e0*/  CALL.REL.NOINC `($__internal_14_$__cuda_sm3x_div_rn_noftz_f32_slowpath) ;  /* 0x0000001000987944 */ /* 0x000fea0003c00000 */
[----:B------:R-:W-:-:S07]  /*05f0*/  IMAD.MOV.U32 R3, RZ, RZ, R19 ;  /* 0x000000ffff037224 */ /* 0x000fce00078e0013 */
.L_x_310:
[----:B------:R-:W-:Y:S05]  /*0600*/  BSYNC.RECONVERGENT B0 ;  /* 0x0000000000007941 */ /* 0x000fea0003800200 */
.L_x_309:
[----:B------:R-:W-:-:S13]  /*0610*/  FSETP.GE.AND P0, PT, R3, 1, PT ;  /* 0x3f8000000300780b */ /* 0x000fda0003f06000 */
[----:B------:R-:W-:Y:S05]  /*0620*/  @P0 EXIT ;  /* 0x000000000000094d */ /* 0x000fea0003800000 */
[C---:B------:R-:W-:Y:S01]  /*0630*/  FMUL R0, |R3|.reuse, 16777216 ;  /* 0x4b80000003007820 */ /* 0x040fe20000400200 */
[----:B------:R-:W-:Y:S01]  /*0640*/  FSETP.GEU.AND P0, PT, |R3|, 1.175494350822287508e-38, PT ;  /* 0x008000000300780b */ /* 0x000fe20003f0e200 */
[----:B------:R-:W-:Y:S03]  /*0650*/  BSSY.RECONVERGENT B0, `(.L_x_311) ;  /* 0x0000059000007945 */ /* 0x000fe60003800200 */
[----:B------:R-:W-:-:S04]  /*0660*/  FSEL R0, R0, |R3|, !P0 ;  /* 0x4000000300007208 */ /* 0x000fc80004000000 */
[----:B------:R-:W-:-:S04]  /*0670*/  IADD3 R2, PT, PT, R0, -0x3f3504f3, RZ ;  /* 0xc0cafb0d00027810 */ /* 0x000fc80007ffe0ff */
[----:B------:R-:W-:Y:S02]  /*0680*/  LOP3.LUT R11, R2, 0xff800000, RZ, 0xc0, !PT ;  /* 0xff800000020b7812 */ /* 0x000fe400078ec0ff */
[----:B------:R-:W-:Y:S02]  /*0690*/  FSEL R2, RZ, -24, P0 ;  /* 0xc1c00000ff027808 */ /* 0x000fe40000000000 */
[-C--:B------:R-:W-:Y:S02]  /*06a0*/  IADD3 R0, PT, PT, R0, -R11.reuse, RZ ;  /* 0x8000000b00007210 */ /* 0x080fe40007ffe0ff */
[----:B------:R-:W-:-:S03]  /*06b0*/  I2FP.F32.S32 R11, R11 ;  /* 0x0000000b000b7245 */ /* 0x000fc60000201400 */
[C---:B------:R-:W-:Y:S01]  /*06c0*/  FADD R4, R0.reuse, 1 ;  /* 0x3f80000000047421 */ /* 0x040fe20000000000 */
[----:B------:R-:W-:Y:S01]  /*06d0*/  FADD R15, R0, -1 ;  /* 0xbf800000000f7421 */ /* 0x000fe20000000000 */
[----:B------:R-:W-:-:S03]  /*06e0*/  FFMA R11, R11, 1.1920928955078125e-07, R2 ;  /* 0x340000000b0b7823 */ /* 0x000fc60000000002 */
[----:B------:R-:W-:Y:S01]  /*06f0*/  FADD R17, R15, R15 ;  /* 0x0000000f0f117221 */ /* 0x000fe20000000000 */
[----:B------:R-:W0:Y:S03]  /*0700*/  MUFU.RCP R4, R4 ;  /* 0x0000000400047308 */ /* 0x000e260000001000 */
[----:B0-----:R-:W-:Y:S01]  /*0710*/  FMUL R0, R4, R17 ;  /* 0x0000001104007220 */ /* 0x001fe20000400000 */
[----:B------:R-:W-:-:S03]  /*0720*/  IMAD.MOV.U32 R17, RZ, RZ, 0x3a2c32e4 ;  /* 0x3a2c32e4ff117424 */ /* 0x000fc600078e00ff */
        /* <DEDUP_REMOVED lines=10> */
[C---:B------:R-:W-:Y:S01]  /*07d0*/  FFMA R17, R10.reuse, R17, 0.12022458761930465698 ;  /* 0x3df6384f0a117423 */ /* 0x040fe20000000011 */
[----:B------:R-:W0:Y:S02]  /*07e0*/  LDC R4, c[0x0][0x3d0] ;  /* 0x0000f400ff047b82 */ /* 0x000e240000000800 */
[----:B------:R-:W-:Y:S01]  /*07f0*/  FFMA R11, R15, 1.4426950216293334961, R12 ;  /* 0x3fb8aa3b0f0b7823 */ /* 0x000fe2000000000c */
[----:B------:R-:W-:-:S03]  /*0800*/  FMUL R17, R10, R17 ;  /* 0x000000110a117220 */ /* 0x000fc60000400000 */
[----:B------:R-:W-:Y:S01]  /*0810*/  FFMA R10, R0, 1.9251366722983220825e-08, R11 ;  /* 0x32a55e34000a7823 */ /* 0x000fe2000000000b */
[----:B------:R-:W-:-:S04]  /*0820*/  FMUL R11, R17, 3 ;  /* 0x40400000110b7820 */ /* 0x000fc80000400000 */
[----:B------:R-:W-:-:S04]  /*0830*/  FFMA R10, R15, R11, R10 ;  /* 0x0000000b0f0a7223 */ /* 0x000fc8000000000a */
[----:B------:R-:W-:-:S04]  /*0840*/  FFMA R17, R0, R17, R10 ;  /* 0x0000001100117223 */ /* 0x000fc8000000000a */
[----:B------:R-:W-:-:S04]  /*0850*/  FADD R0, R2, R17 ;  /* 0x0000001102007221 */ /* 0x000fc80000000000 */
[----:B------:R-:W-:Y:S01]  /*0860*/  FADD R2, -R2, R0 ;  /* 0x0000000002027221 */ /* 0x000fe20000000100 */
[----:B0-----:R-:W-:-:S03]  /*0870*/  FMUL R11, R0, R4 ;  /* 0x00000004000b7220 */ /* 0x001fc60000400000 */
[----:B------:R-:W-:Y:S01]  /*0880*/  FADD R17, R17, -R2 ;  /* 0x8000000211117221 */ /* 0x000fe20000000000 */
[----:B------:R-:W0:Y:S01]  /*0890*/  FRND R10, R11 ;  /* 0x0000000b000a7307 */ /* 0x000e220000201000 */
[-C--:B------:R-:W-:Y:S01]  /*08a0*/  FFMA R0, R0, R4.reuse, -R11 ;  /* 0x0000000400007223 */ /* 0x080fe2000000080b */
[C---:B------:R-:W-:Y:S02]  /*08b0*/  FSETP.GT.AND P1, PT, |R11|.reuse, 152, PT ;  /* 0x431800000b00780b */ /* 0x040fe40003f24200 */
[----:B------:R-:W-:Y:S01]  /*08c0*/  FSETP.GEU.AND P2, PT, R11, RZ, PT ;  /* 0x000000ff0b00720b */ /* 0x000fe20003f4e000 */
[----:B------:R-:W-:Y:S01]  /*08d0*/  FFMA R0, R17, R4, R0 ;  /* 0x0000000411007223 */ /* 0x000fe20000000000 */
[----:B------:R-:W-:Y:S02]  /*08e0*/  HFMA2 R17, -RZ, RZ, 0.64013671875, -15.109375 ;  /* 0x391fcb8eff117431 */ /* 0x000fe400000001ff */
[----:B------:R-:W1:Y:S01]  /*08f0*/  F2I.NTZ R2, R11 ;  /* 0x0000000b00027305 */ /* 0x000e620000203100 */
[----:B0-----:R-:W-:Y:S01]  /*0900*/  FADD R15, R11, -R10 ;  /* 0x8000000a0b0f7221 */ /* 0x001fe20000000000 */
[----:B------:R-:W-:-:S03]  /*0910*/  FSETP.GT.AND P0, PT, R10, RZ, PT ;  /* 0x000000ff0a00720b */ /* 0x000fc60003f04000 */
[----:B------:R-:W-:-:S04]  /*0920*/  FADD R0, R0, R15 ;  /* 0x0000000f00007221 */ /* 0x000fc80000000000 */
[C---:B------:R-:W-:Y:S01]  /*0930*/  FFMA R15, R0.reuse, R17, 0.0013391353422775864601 ;  /* 0x3aaf85ed000f7423 */ /* 0x040fe20000000011 */
[----:B------:R-:W-:Y:S02]  /*0940*/  SEL R17, RZ, 0x83000000, P0 ;  /* 0x83000000ff117807 */ /* 0x000fe40000000000 */
[----:B------:R-:W-:Y:S01]  /*0950*/  FSETP.NEU.AND P0, PT, R3, 1, PT ;  /* 0x3f8000000300780b */ /* 0x000fe20003f0d000 */
[----:B------:R-:W-:Y:S01]  /*0960*/  FFMA R15, R0, R15, 0.0096188392490148544312 ;  /* 0x3c1d9856000f7423 */ /* 0x000fe2000000000f */
[----:B------:R-:W-:Y:S01]  /*0970*/  IADD3 R10, PT, PT, R17, 0x7f000000, RZ ;  /* 0x7f000000110a7810 */ /* 0x000fe20007ffe0ff */
[----:B-1----:R-:W-:Y:S01]  /*0980*/  IMAD R17, R2, 0x800000, -R17 ;  /* 0x0080000002117824 */ /* 0x002fe200078e0a11 */
[----:B------:R-:W-:Y:S01]  /*0990*/  FSETP.EQ.OR P0, PT, R4, RZ, !P0 ;  /* 0x000000ff0400720b */ /* 0x000fe20004702400 */
[----:B------:R-:W-:-:S04]  /*09a0*/  FFMA R15, R0, R15, 0.055503588169813156128 ;  /* 0x3d6357bb000f7423 */ /* 0x000fc8000000000f */
[----:B------:R-:W-:-:S04]  /*09b0*/  FFMA R15, R0, R15, 0.24022644758224487305 ;  /* 0x3e75fdec000f7423 */ /* 0x000fc8000000000f */
[----:B------:R-:W-:-:S04]  /*09c0*/  FFMA R15, R0, R15, 0.69314718246459960938 ;  /* 0x3f317218000f7423 */ /* 0x000fc8000000000f */
[----:B------:R-:W-:Y:S01]  /*09d0*/  FFMA R15, R0, R15, 1 ;  /* 0x3f800000000f7423 */ /* 0x000fe2000000000f */
[----:B------:R-:W-:-:S03]  /*09e0*/  MOV R0, 0x3f800000 ;  /* 0x3f80000000007802 */ /* 0x000fc60000000f00 */
[----:B------:R-:W-:-:S04]  /*09f0*/  FMUL R10, R15, R10 ;  /* 0x0000000a0f0a7220 */ /* 0x000fc80000400000 */
[----:B------:R-:W-:Y:S01]  /*0a00*/  FMUL R17, R10, R17 ;  /* 0x000000110a117220 */ /* 0x000fe20000400000 */
[----:B------:R-:W-:Y:S01]  /*0a10*/  @P1 FSEL R17, RZ, +INF , !P2 ;  /* 0x7f800000ff111808 */ /* 0x000fe20005000000 */
[----:B------:R-:W-:Y:S06]  /*0a20*/  @P0 BRA `(.L_x_312) ;  /* 0x00000000006c0947 */ /* 0x000fec0003800000 */
[----:B------:R-:W-:-:S04]  /*0a30*/  FSETP.NAN.AND P0, PT, |R4|, |R4|, PT ;  /* 0x400000040400720b */ /* 0x000fc80003f08200 */
[----:B------:R-:W-:-:S13]  /*0a40*/  FSETP.NUM.AND P0, PT, |R3|, |R3|, !P0 ;  /* 0x400000030300720b */ /* 0x000fda0004707200 */
[----:B------:R-:W-:Y:S01]  /*0a50*/  @!P0 FADD R0, R3, R4 ;  /* 0x0000000403008221 */ /* 0x000fe20000000000 */
[----:B------:R-:W-:Y:S06]  /*0a60*/  @!P0 BRA `(.L_x_312) ;  /* 0x00000000005c8947 */ /* 0x000fec0003800000 */
[----:B------:R-:W-:Y:S01]  /*0a70*/  FMUL R10, R4, 0.5 ;  /* 0x3f000000040a7820 */ /* 0x000fe20000400000 */
[----:B------:R-:W-:-:S04]  /*0a80*/  FSETP.NEU.AND P0, PT, |R3|, +INF , PT ;  /* 0x7f8000000300780b */ /* 0x000fc80003f0d200 */
[----:B------:R-:W-:Y:S01]  /*0a90*/  FSETP.NEU.AND P0, PT, R3, RZ, P0 ;  /* 0x000000ff0300720b */ /* 0x000fe2000070d000 */
[----:B------:R-:W0:Y:S03]  /*0aa0*/  FRND.TRUNC R10, R10 ;  /* 0x0000000a000a7307 */ /* 0x000e26000020d000 */
[----:B------:R-:W-:-:S09]  /*0ab0*/  FSETP.GEU.OR P1, PT, R4, RZ, P0 ;  /* 0x000000ff0400720b */ /* 0x000fd2000072e400 */
[----:B------:R-:W-:Y:S01]  /*0ac0*/  @!P0 FADD R2, R3, R3 ;  /* 0x0000000303028221 */ /* 0x000fe20000000000 */
[----:B0-----:R-:W-:-:S04]  /*0ad0*/  FADD R11, R10, R10 ;  /* 0x0000000a0a0b7221 */ /* 0x001fc80000000000 */
[----:B------:R-:W-:Y:S01]  /*0ae0*/  @!P1 LOP3.LUT R2, R2, 0x7f800000, RZ, 0x3c, !PT ;  /* 0x7f80000002029812 */ /* 0x000fe200078e3cff */
[----:B------:R-:W-:-:S05]  /*0af0*/  FADD R11, -R11, R4 ;  /* 0x000000040b0b7221 */ /* 0x000fca0000000100 */
[----:B------:R-:W-:-:S13]  /*0b00*/  FSETP.NEU.AND P2, PT, |R11|, 1, !P0 ;  /* 0x3f8000000b00780b */ /* 0x000fda000474d200 */
[----:B------:R-:W-:-:S04]  /*0b10*/  @P2 LOP3.LUT R2, R2, 0x7fffffff, RZ, 0xc0, !PT ;  /* 0x7fffffff02022812 */ /* 0x000fc800078ec0ff */
[----:B------:R-:W-:Y:S01]  /*0b20*/  @!P0 MOV R0, R2 ;  /* 0x0000000200008202 */ /* 0x000fe20000000f00 */
[----:B------:R-:W-:Y:S06]  /*0b30*/  @!P0 BRA `(.L_x_312) ;  /* 0x0000000000288947 */ /* 0x000fec0003800000 */
[----:B------:R-:W-:Y:S02]  /*0b40*/  FSETP.NEU.AND P0, PT, |R4|, +INF , PT ;  /* 0x7f8000000400780b */ /* 0x000fe40003f0d200 */
[----:B------:R-:W-:-:S13]  /*0b50*/  FSETP.EQ.AND P1, PT, R3, -1, PT ;  /* 0xbf8000000300780b */ /* 0x000fda0003f22000 */
[----:B------:R-:W-:Y:S05]  /*0b60*/  @!P0 BRA P1, `(.L_x_312) ;  /* 0x00000000001c8947 */ /* 0x000fea0000800000 */
[----:B------:R-:W-:Y:S01]  /*0b70*/  FSETP.GEU.AND P1, PT, R3, RZ, PT ;  /* 0x000000ff0300720b */ /* 0x000fe20003f2e000 */
[----:B------:R-:W-:-:S12]  /*0b80*/  IMAD.MOV.U32 R0, RZ, RZ, R17 ;  /* 0x000000ffff007224 */ /* 0x000fd800078e0011 */
[----:B------:R-:W0:Y:S01]  /*0b90*/  @!P1 FRND.FLOOR R3, R4 ;  /* 0x0000000400039307 */ /* 0x000e220000205000 */
[----:B------:R-:W-:-:S04]  /*0ba0*/  @!P1 FSETP.NEU.AND P2, PT, |R11|, 1, PT ;  /* 0x3f8000000b00980b */ /* 0x000fc80003f4d200 */
[----:B------:R-:W-:Y:S02]  /*0bb0*/  @!P1 FSEL R2, R17, -R17, P2 ;  /* 0x8000001111029208 */ /* 0x000fe40001000000 */
[----:B0-----:R-:W-:-:S04]  /*0bc0*/  @!P1 FSETP.NEU.AND P0, PT, R3, R4, PT ;  /* 0x000000040300920b */ /* 0x001fc80003f0d000 */
[----:B------:R-:W-:-:S09]  /*0bd0*/  @!P1 FSEL R0, R2, +QNAN , !P0 ;  /* 0x7fffffff02009808 */ /* 0x000fd20004000000 */
.L_x_312:
[----:B------:R-:W-:Y:S05]  /*0be0*/  BSYNC.RECONVERGENT B0 ;  /* 0x0000000000007941 */ /* 0x000fea0003800200 */
.L_x_311:
[----:B------:R-:W0:Y:S01]  /*0bf0*/  LDCU UR7, c[0x0][0x3d4] ;  /* 0x00007a80ff0777ac */ /* 0x000e220008000800 */
[----:B------:R-:W-:Y:S01]  /*0c00*/  FADD R0, -R0, 1 ;  /* 0x3f80000000007421 */ /* 0x000fe20000000100 */
[----:B------:R-:W-:Y:S01]  /*0c10*/  BSSY.RECONVERGENT B0, `(.L_x_313) ;  /* 0x000005f000007945 */ /* 0x000fe20003800200 */
[----:B------:R-:W-:Y:S01]  /*0c20*/  HFMA2 R12, -RZ, RZ, 0, 0 ;  /* 0x00000000ff0c7431 */ /* 0x000fe200000001ff */
[----:B------:R-:W1:Y:S01]  /*0c30*/  LDCU UR6, c[0x0][0x3c8] ;  /* 0x00007900ff0677ac */ /* 0x000e620008000800 */
[----:B------:R-:W-:Y:S01]  /*0c40*/  MOV R14, RZ ;  /* 0x000000ff000e7202 */ /* 0x000fe20000000f00 */
[----:B------:R-:W-:Y:S01]  /*0c50*/  IMAD.MOV.U32 R4, RZ, RZ, RZ ;  /* 0x000000ffff047224 */ /* 0x000fe200078e00ff */
[----:B0-----:R-:W-:Y:S01]  /*0c60*/  ISETP.NE.AND P0, PT, R13, UR7, PT ;  /* 0x000000070d007c0c */ /* 0x001fe2000bf05270 */
[----:B-1----:R-:W-:-:S12]  /*0c70*/  FMUL R0, R0, UR6 ;  /* 0x0000000600007c20 */ /* 0x002fd80008400000 */
[----:B------:R-:W-:Y:S05]  /*0c80*/  @P0 BRA `(.L_x_314) ;  /* 0x00000004005c0947 */ /* 0x000fea0003800000 */
[----:B------:R-:W0:Y:S01]  /*0c90*/  LDCU UR6, c[0x0][0x3e8] ;  /* 0x00007d00ff0677ac */ /* 0x000e220008000800 */
[----:B------:R-:W-:Y:S01]  /*0ca0*/  IADD3 R3, PT, PT, R7, 0x1, RZ ;  /* 0x0000000107037810 */ /* 0x000fe20007ffe0ff */
[----:B------:R-:W-:Y:S01]  /*0cb0*/  BSSY.RECONVERGENT B1, `(.L_x_315) ;  /* 0x000002c000017945 */ /* 0x000fe20003800200 */
[----:B------:R-:W-:Y:S01]  /*0cc0*/  MOV R12, RZ ;  /* 0x000000ff000c7202 */ /* 0x000fe20000000f00 */
[----:B------:R-:W-:Y:S01]  /*0cd0*/  IMAD.MOV.U32 R14, RZ, RZ, RZ ;  /* 0x000000ffff0e7224 */ /* 0x000fe200078e00ff */
[----:B------:R-:W-:Y:S02]  /*0ce0*/  MOV R4, RZ ;  /* 0x000000ff00047202 */ /* 0x000fe40000000f00 */
[----:B0-----:R-:W-:-:S13]  /*0cf0*/  ISETP.GE.AND P0, PT, R3, UR6, PT ;  /* 0x0000000603007c0c */ /* 0x001fda000bf06270 */
[----:B------:R-:W-:Y:S05]  /*0d00*/  @P0 BRA `(.L_x_316) ;  /* 0x0000000000980947 */ /* 0x000fea0003800000 */
[----:B------:R-:W0:Y:S01]  /*0d10*/  LDCU.64 UR6, c[0x0][0x3e0] ;  /* 0x00007c00ff0677ac */ /* 0x000e220008000a00 */
[----:B------:R-:W1:Y:S01]  /*0d20*/  LDCU.64 UR8, c[0x0][0x3b8] ;  /* 0x00007700ff0877ac */ /* 0x000e620008000a00 */
[----:B0-----:R-:W-:-:S04]  /*0d30*/  IMAD R10, R3, UR7, R6 ;  /* 0x00000007030a7c24 */ /* 0x001fc8000f8e0206 */
[----:B------:R-:W-:Y:S01]  /*0d40*/  IMAD R10, R10, UR6, R5 ;  /* 0x000000060a0a7c24 */ /* 0x000fe2000f8e0205 */
[----:B------:R-:W0:Y:S04]  /*0d50*/  LDCU UR6, c[0x0][0x3d8] ;  /* 0x00007b00ff0677ac */ /* 0x000e280008000800 */
[----:B-1----:R-:W-:-:S04]  /*0d60*/  IADD3 R2, P0, PT, R10, UR8, RZ ;  /* 0x000000080a027c10 */ /* 0x002fc8000ff1e0ff */
        /* <DEDUP_REMOVED lines=17> */
[----:B------:R-:W-:Y:S05]  /*0e80*/  CALL.REL.NOINC `($__internal_14_$__cuda_sm3x_div_rn_noftz_f32_slowpath) ;  /* 0x0000000800707944 */ /* 0x000fea0003c00000 */
[----:B------:R-:W-:-:S07]  /*0e90*/  MOV R15, R19 ;  /* 0x00000013000f7202 */ /* 0x000fce0000000f00 */
.L_x_318:
[----:B------:R-:W-:Y:S05]  /*0ea0*/  BSYNC.RECONVERGENT B2 ;  /* 0x0000000000027941 */ /* 0x000fea0003800200 */
.L_x_317:
        /* <DEDUP_REMOVED lines=12> */
.L_x_316:
[----:B------:R-:W-:Y:S05]  /*0f70*/  BSYNC.RECONVERGENT B1 ;  /* 0x0000000000017941 */ /* 0x000fea0003800200 */
.L_x_315:
[----:B------:R-:W-:-:S13]  /*0f80*/  ISETP.GE.AND P0, PT, R7, 0x1, PT ;  /* 0x000000010700780c */ /* 0x000fda0003f06270 */
[----:B------:R-:W-:Y:S05]  /*0f90*/  @!P0 BRA `(.L_x_314) ;  /* 0x0000000000988947 */ /* 0x000fea0003800000 */
[----:B------:R-:W0:Y:S01]  /*0fa0*/  LDCU.64 UR6, c[0x0][0x3e0] ;  /* 0x00007c00ff0677ac */ /* 0x000e220008000a00 */
[----:B------:R-:W-:Y:S01]  /*0fb0*/  VIADD R3, R7, 0xffffffff ;  /* 0xffffffff07037836 */ /* 0x000fe20000000000 */
[----:B------:R-:W1:Y:S03]  /*0fc0*/  LDCU.64 UR8, c[0x0][0x3b8] ;  /* 0x00007700ff0877ac */ /* 0x000e660008000a00 */
        /* <DEDUP_REMOVED lines=22> */
.L_x_320:
[----:B------:R-:W-:Y:S05]  /*1130*/  BSYNC.RECONVERGENT B1 ;  /* 0x0000000000017941 */ /* 0x000fea0003800200 */
.L_x_319:
        /* <DEDUP_REMOVED lines=12> */
.L_x_314:
[----:B------:R-:W-:Y:S05]  /*1200*/  BSYNC.RECONVERGENT B0 ;  /* 0x0000000000007941 */ /* 0x000fea0003800200 */
.L_x_313:
        /* <DEDUP_REMOVED lines=34> */
.L_x_326:
[----:B------:R-:W-:Y:S05]  /*1430*/  BSYNC.RECONVERGENT B2 ;  /* 0x0000000000027941 */ /* 0x000fea0003800200 */
.L_x_325:
        /* <DEDUP_REMOVED lines=12> */
.L_x_324:
[----:B------:R-:W-:Y:S05]  /*1500*/  BSYNC.RECONVERGENT B1 ;  /* 0x0000000000017941 */ /* 0x000fea0003800200 */
.L_x_323:
        /* <DEDUP_REMOVED lines=28> */
.L_x_328:
[----:B------:R-:W-:Y:S05]  /*16d0*/  BSYNC.RECONVERGENT B1 ;  /* 0x0000000000017941 */ /* 0x000fea0003800200 */
.L_x_327:
        /* <DEDUP_REMOVED lines=12> */
.L_x_322:
[----:B------:R-:W-:Y:S05]  /*17a0*/  BSYNC.RECONVERGENT B0 ;  /* 0x0000000000007941 */ /* 0x000fea0003800200 */
.L_x_321:
        /* <DEDUP_REMOVED lines=10> */
        .weak           $__internal_14_$__cuda_sm3x_div_rn_noftz_f32_slowpath
        .type           $__internal_14_$__cuda_sm3x_div_rn_noftz_f32_slowpath,@function
        .size           $__internal_14_$__cuda_sm3x_div_rn_noftz_f32_slowpath,(.L_x_750 - $__internal_14_$__cuda_sm3x_div_rn_noftz_f32_slowpath)
$__internal_14_$__cuda_sm3x_div_rn_noftz_f32_slowpath:
[----:B------:R-:W-:Y:S01]  /*1850*/  SHF.R.U32.HI R16, RZ, 0x17, R3 ;  /* 0x00000017ff107819 */ /* 0x000fe20000011603 */
[----:B------:R-:W-:Y:S01]  /*1860*/  BSSY.RECONVERGENT B3, `(.L_x_329) ;  /* 0x0000063000037945 */ /* 0x000fe20003800200 */
[----:B------:R-:W-:Y:S02]  /*1870*/  SHF.R.U32.HI R2, RZ, 0x17, R0 ;  /* 0x00000017ff027819 */ /* 0x000fe40000011600 */
[----:B------:R-:W-:Y:S02]  /*1880*/  LOP3.LUT R16, R16, 0xff, RZ, 0xc0, !PT ;  /* 0x000000ff10107812 */ /* 0x000fe400078ec0ff */
[----:B------:R-:W-:Y:S02]  /*1890*/  LOP3.LUT R21, R2, 0xff, RZ, 0xc0, !PT ;  /* 0x000000ff02157812 */ /* 0x000fe400078ec0ff */
[----:B------:R-:W-:Y:S02]  /*18a0*/  IADD3 R19, PT, PT, R16, -0x1, RZ ;  /* 0xffffffff10137810 */ /* 0x000fe40007ffe0ff */
[----:B------:R-:W-:Y:S01]  /*18b0*/  MOV R2, R0 ;  /* 0x0000000000027202 */ /* 0x000fe20000000f00 */
[----:B------:R-:W-:Y:S01]  /*18c0*/  VIADD R18, R21, 0xffffffff ;  /* 0xffffffff15127836 */ /* 0x000fe20000000000 */
        /* <DEDUP_REMOVED lines=25> */
[----:B------:R-:W-:Y:S02]  /*1a60*/  @!P1 FFMA R3, R3, 1.84467440737095516160e+19, RZ ;  /* 0x5f80000003039823 */ /* 0x000fe400000000ff */
[----:B------:R-:W-:-:S07]  /*1a70*/  @!P1 IADD3 R17, PT, PT, R17, 0x40, RZ ;  /* 0x0000004011119810 */ /* 0x000fce0007ffe0ff */
.L_x_330:
[----:B------:R-:W-:Y:S01]  /*1a80*/  LEA R18, R16, 0xc0800000, 0x17 ;  /* 0xc080000010127811 */ /* 0x000fe200078eb8ff */
[----:B------:R-:W-:Y:S01]  /*1a90*/  BSSY.RECONVERGENT B4, `(.L_x_335) ;  /* 0x0000036000047945 */ /* 0x000fe20003800200 */
[----:B------:R-:W-:-:S03]  /*1aa0*/  IADD3 R21, PT, PT, R21, -0x7f, RZ ;  /* 0xffffff8115157810 */ /* 0x000fc60007ffe0ff */
[----:B------:R-:W-:Y:S02]  /*1ab0*/  IMAD.IADD R20, R3, 0x1, -R18 ;  /* 0x0000000103147824 */ /* 0x000fe400078e0a12 */
[C---:B------:R-:W-:Y:S02]  /*1ac0*/  IMAD R2, R21.reuse, -0x800000, R2 ;  /* 0xff80000015027824 */ /* 0x040fe400078e0202 */
        /* <DEDUP_REMOVED lines=30> */
[----:B------:R-:W-:Y:S01]  /*1cb0*/  IADD3 R18, PT, PT, R20, 0x20, RZ ;  /* 0x0000002014127810 */ /* 0x000fe20007ffe0ff */
        /* <DEDUP_REMOVED lines=15> */
.L_x_337:
[----:B------:R-:W-:-:S04]  /*1db0*/  LOP3.LUT R2, R2, 0x80000000, RZ, 0xc0, !PT ;  /* 0x8000000002027812 */ /* 0x000fc800078ec0ff */
[----:B------:R-:W-:Y:S01]  /*1dc0*/  LOP3.LUT R2, R2, 0x7f800000, RZ, 0xfc, !PT ;  /* 0x7f80000002027812 */ /* 0x000fe200078efcff */
[----:B------:R-:W-:Y:S06]  /*1dd0*/  BRA `(.L_x_338) ;  /* 0x0000000000047947 */ /* 0x000fec0003800000 */
.L_x_336:
[----:B------:R-:W-:-:S07]  /*1de0*/  LEA R2, R17, R2, 0x17 ;  /* 0x0000000211027211 */ /* 0x000fce00078eb8ff */
.L_x_338:
[----:B------:R-:W-:Y:S05]  /*1df0*/  BSYNC.RECONVERGENT B4 ;  /* 0x0000000000047941 */ /* 0x000fea0003800200 */
.L_x_335:
[----:B------:R-:W-:Y:S05]  /*1e00*/  BRA `(.L_x_339) ;  /* 0x0000000000207947 */ /* 0x000fea0003800000 */
.L_x_334:
[----:B------:R-:W-:-:S04]  /*1e10*/  LOP3.LUT R2, R3, 0x80000000, R2, 0x48, !PT ;  /* 0x8000000003027812 */ /* 0x000fc800078e4802 */
[----:B------:R-:W-:Y:S01]  /*1e20*/  LOP3.LUT R2, R2, 0x7f800000, RZ, 0xfc, !PT ;  /* 0x7f80000002027812 */ /* 0x000fe200078efcff */
[----:B------:R-:W-:Y:S06]  /*1e30*/  BRA `(.L_x_339) ;  /* 0x0000000000147947 */ /* 0x000fec0003800000 */
.L_x_333:
[----:B------:R-:W-:Y:S01]  /*1e40*/  LOP3.LUT R2, R3, 0x80000000, R2, 0x48, !PT ;  /* 0x8000000003027812 */ /* 0x000fe200078e4802 */
[----:B------:R-:W-:Y:S06]  /*1e50*/  BRA `(.L_x_339) ;  /* 0x00000000000c7947 */ /* 0x000fec0003800000 */
.L_x_332:
[----:B------:R-:W0:Y:S01]  /*1e60*/  MUFU.RSQ R2, -QNAN ;  /* 0xffc0000000027908 */ /* 0x000e220000001400 */
[----:B------:R-:W-:Y:S05]  /*1e70*/  BRA `(.L_x_339) ;  /* 0x0000000000047947 */ /* 0x000fea0003800000 */
.L_x_331:
[----:B------:R-:W-:-:S07]  /*1e80*/  FADD.FTZ R2, R0, R3 ;  /* 0x0000000300027221 */ /* 0x000fce0000010000 */
.L_x_339:
[----:B------:R-:W-:Y:S05]  /*1e90*/  BSYNC.RECONVERGENT B3 ;  /* 0x0000000000037941 */ /* 0x000fea0003800200 */
.L_x_329:
[----:B------:R-:W-:Y:S02]  /*1ea0*/  HFMA2 R3, -RZ, RZ, 0, 0 ;  /* 0x00000000ff037431 */ /* 0x000fe400000001ff */
[----:B0-----:R-:W-:Y:S01]  /*1eb0*/  IMAD.MOV.U32 R19, RZ, RZ, R2 ;  /* 0x000000ffff137224 */ /* 0x001fe200078e0002 */
[----:B------:R-:W-:-:S04]  /*1ec0*/  MOV R2, R11 ;  /* 0x0000000b00027202 */ /* 0x000fc80000000f00 */
[----:B------:R-:W-:Y:S05]  /*1ed0*/  RET.REL.NODEC R2 `(_Z34addTemperatureDependentRKKY_kernelPfS_S_PKfS1_S1_S1_PKhS1_fffiifiii) ;  /* 0xffffffe002487950 */ /* 0x000fea0003c3ffff */
.L_x_340:
        /* <DEDUP_REMOVED lines=10> */
.L_x_750:


//--------------------- .text._Z26calculateQuantumTMR_kernelPfPKfS1_S1_S1_ffffiii --------------------------
	.section	.text._Z26calculateQuantumTMR_kernelPfPKfS1_S1_S1_ffffiii,"ax",@progbits
	.align	128
        .global         _Z26calculateQuantumTMR_kernelPfPKfS1_S1_S1_ffffiii
        .type           _Z26calculateQuantumTMR_kernelPfPKfS1_S1_S1_ffffiii,@function
        .size           _Z26calculateQuantumTMR_kernelPfPKfS1_S1_S1_ffffiii,(.L_x_751 - _Z26calculateQuantumTMR_kernelPfPKfS1_S1_S1_ffffiii)
        .other          _Z26calculateQuantumTMR_kernelPfPKfS1_S1_S1_ffffiii,@"STO_CUDA_ENTRY STV_DEFAULT"
_Z26calculateQuantumTMR_kernelPfPKfS1_S1_S1_ffffiii:
.text._Z26calculateQuantumTMR_kernelPfPKfS1_S1_S1_ffffiii:
        /* <DEDUP_REMOVED lines=13> */
[----:B------:R-:W2:Y:S08]  /*00d0*/  LDC.64 R12, c[0x0][0x3a0] ;  /* 0x0000e800ff0c7b82 */ /* 0x000eb00000000a00 */
[----:B------:R-:W3:Y:S08]  /*00e0*/  LDC.64 R6, c[0x0][0x388] ;  /* 0x0000e200ff067b82 */ /* 0x000ef00000000a00 */
[----:B------:R-:W4:Y:S01]  /*00f0*/  LDC.64 R8, c[0x0][0x398] ;  /* 0x0000e600ff087b82 */ /* 0x000f220000000a00 */
[----:B0-----:R-:W-:-:S06]  /*0100*/  IMAD.WIDE R10, R2, 0x4, R10 ;  /* 0x00000004020a7825 */ /* 0x001fcc00078e020a */
[----:B-1----:R0:W5:Y:S01]  /*0110*/  LDG.E.CONSTANT R10, desc[UR4][R10.64] ;  /* 0x000000040a0a7981 */ /* 0x002162000c1e9900 */
[C---:B--2---:R-:W-:Y:S01]  /*0120*/  IMAD.WIDE R12, R2.reuse, 0x4, R12 ;  /* 0x00000004020c7825 */ /* 0x044fe200078e020c */
[----:B------:R-:W1:Y:S05]  /*0130*/  LDC R0, c[0x0][0x3a8] ;  /* 0x0000ea00ff007b82 */ /* 0x000e6a0000000800 */
[----:B------:R-:W5:Y:S01]  /*0140*/  LDG.E.CONSTANT R13, desc[UR4][R12.64] ;  /* 0x000000040c0d7981 */ /* 0x000f62000c1e9900 */
[C---:B---3--:R-:W-:Y:S02]  /*0150*/  IMAD.WIDE R6, R2.reuse, 0x4, R6 ;  /* 0x0000000402067825 */ /* 0x048fe400078e0206 */
[----:B------:R-:W2:Y:S04]  /*0160*/  LDC.64 R4, c[0x0][0x3b0] ;  /* 0x0000ec00ff047b82 */ /* 0x000ea80000000a00 */
[----:B------:R2:W3:Y:S01]  /*0170*/  LDG.E.CONSTANT R6, desc[UR4][R6.64] ;  /* 0x0000000406067981 */ /* 0x0004e2000c1e9900 */
[----:B----4-:R-:W-:-:S06]  /*0180*/  IMAD.WIDE R8, R2, 0x4, R8 ;  /* 0x0000000402087825 */ /* 0x010fcc00078e0208 */
[----:B------:R-:W3:Y:S01]  /*0190*/  LDG.E.CONSTANT R9, desc[UR4][R8.64] ;  /* 0x0000000408097981 */ /* 0x000ee2000c1e9900 */
[----:B-1----:R-:W-:Y:S01]  /*01a0*/  FMUL R0, R0, -2 ;  /* 0xc000000000007820 */ /* 0x002fe20000400000 */
[----:B------:R-:W-:-:S03]  /*01b0*/  IMAD.MOV.U32 R3, RZ, RZ, 0x3bbb989d ;  /* 0x3bbb989dff037424 */ /* 0x000fc600078e00ff */
[----:B------:R-:W-:Y:S01]  /*01c0*/  FMUL R0, R0, 1.00000000000000000000e+09 ;  /* 0x4e6e6b2800007820 */ /* 0x000fe20000400000 */
[----:B------:R-:W-:-:S03]  /*01d0*/  IMAD.MOV.U32 R14, RZ, RZ, 0x437c0000 ;  /* 0x437c0000ff0e7424 */ /* 0x000fc600078e00ff */
[----:B------:R-:W-:-:S04]  /*01e0*/  FFMA.SAT R3, R0, R3, 0.5 ;  /* 0x3f00000000037423 */ /* 0x000fc80000002003 */
[----:B------:R-:W-:-:S04]  /*01f0*/  FFMA.RM R3, R3, R14, 12582913 ;  /* 0x4b40000103037423 */ /* 0x000fc8000000400e */
[----:B0-----:R-:W-:-:S04]  /*0200*/  FADD R11, R3, -12583039 ;  /* 0xcb40007f030b7421 */ /* 0x001fc80000000000 */
[----:B------:R-:W-:-:S04]  /*0210*/  FFMA R11, R0, 1.4426950216293334961, -R11 ;  /* 0x3fb8aa3b000b7823 */ /* 0x000fc8000000080b */
[----:B------:R-:W-:Y:S01]  /*0220*/  FFMA R11, R0, 1.925963033500011079e-08, R11 ;  /* 0x32a57060000b7823 */ /* 0x000fe2000000000b */
[----:B--2---:R-:W-:-:S03]  /*0230*/  FMUL R7, R4, R5 ;  /* 0x0000000504077220 */ /* 0x004fc60000400000 */
[----:B------:R-:W0:Y:S01]  /*0240*/  MUFU.EX2 R0, R11 ;  /* 0x0000000b00007308 */ /* 0x000e220000000800 */
[----:B------:R-:W-:Y:S01]  /*0250*/  SHF.L.U32 R3, R3, 0x17, RZ ;  /* 0x0000001703037819 */ /* 0x000fe200000006ff */
[----:B------:R-:W-:-:S04]  /*0260*/  FADD R4, R4, R4 ;  /* 0x0000000404047221 */ /* 0x000fc80000000000 */
[----:B------:R-:W-:Y:S01]  /*0270*/  FMUL R5, R4, R5 ;  /* 0x0000000504057220 */ /* 0x000fe20000400000 */
[----:B0-----:R-:W-:-:S04]  /*0280*/  FMUL R0, R3, R0 ;  /* 0x0000000003007220 */ /* 0x001fc80000400000 */
[----:B------:R-:W-:Y:S01]  /*0290*/  FMUL R0, R0, R5 ;  /* 0x0000000500007220 */ /* 0x000fe20000400000 */
[----:B------:R-:W-:Y:S01]  /*02a0*/  BSSY.RECONVERGENT B0, `(.L_x_341) ;  /* 0x000000f000007945 */ /* 0x000fe20003800200 */
[----:B-----5:R-:W-:-:S04]  /*02b0*/  FMUL R13, R10, R13 ;  /* 0x0000000d0a0d7220 */ /* 0x020fc80000400000 */
[----:B---3--:R-:W-:-:S04]  /*02c0*/  FFMA R6, R6, R9, R13 ;  /* 0x0000000906067223 */ /* 0x008fc8000000000d */
[----:B------:R-:W-:-:S04]  /*02d0*/  FFMA R7, R6, -R7, 1 ;  /* 0x3f80000006077423 */ /* 0x000fc80000000807 */
        /* <DEDUP_REMOVED lines=9> */
[----:B------:R-:W-:Y:S05]  /*0370*/  CALL.REL.NOINC `($__internal_15_$__cuda_sm3x_div_rn_noftz_f32_slowpath) ;  /* 0x0000000000187944 */ /* 0x000fea0003c00000 */
[----:B------:R-:W-:-:S07]  /*0380*/  IMAD.MOV.U32 R9, RZ, RZ, R0 ;  /* 0x000000ffff097224 */ /* 0x000fce00078e0000 */
.L_x_342:
[----:B------:R-:W-:Y:S05]  /*0390*/  BSYNC.RECONVERGENT B0 ;  /* 0x0000000000007941 */ /* 0x000fea0003800200 */
.L_x_341:
[----:B------:R-:W0:Y:S02]  /*03a0*/  LDC.64 R4, c[0x0][0x380] ;  /* 0x0000e000ff047b82 */ /* 0x000e240000000a00 */
[----:B0-----:R-:W-:-:S05]  /*03b0*/  IMAD.WIDE R2, R2, 0x4, R4 ;  /* 0x0000000402027825 */ /* 0x001fca00078e0204 */
[----:B------:R-:W-:Y:S01]  /*03c0*/  STG.E desc[UR4][R2.64], R9 ;  /* 0x0000000902007986 */ /* 0x000fe2000c101904 */
[----:B------:R-:W-:Y:S05]  /*03d0*/  EXIT ;  /* 0x000000000000794d */ /* 0x000fea0003800000 */
        .weak           $__internal_15_$__cuda_sm3x_div_rn_noftz_f32_slowpath
        .type           $__internal_15_$__cuda_sm3x_div_rn_noftz_f32_slowpath,@function
        .size           $__internal_15_$__cuda_sm3x_div_rn_noftz_f32_slowpath,(.L_x_751 - $__internal_15_$__cuda_sm3x_div_rn_noftz_f32_slowpath)
$__internal_15_$__cuda_sm3x_div_rn_noftz_f32_slowpath:
[----:B------:R-:W-:Y:S01]  /*03e0*/  SHF.R.U32.HI R5, RZ, 0x17, R7 ;  /* 0x00000017ff057819 */ /* 0x000fe20000011607 */
[----:B------:R-:W-:Y:S01]  /*03f0*/  BSSY.RECONVERGENT B1, `(.L_x_343) ;  /* 0x0000064000017945 */ /* 0x000fe20003800200 */
[--C-:B------:R-:W-:Y:S01]  /*0400*/  SHF.R.U32.HI R3, RZ, 0x17, R0.reuse ;  /* 0x00000017ff037819 */ /* 0x100fe20000011600 */
[----:B------:R-:W-:Y:S01]  /*0410*/  IMAD.MOV.U32 R8, RZ, RZ, R0 ;  /* 0x000000ffff087224 */ /* 0x000fe200078e0000 */
[----:B------:R-:W-:Y:S02]  /*0420*/  LOP3.LUT R6, R5, 0xff, RZ, 0xc0, !PT ;  /* 0x000000ff05067812 */ /* 0x000fe400078ec0ff */
[----:B------:R-:W-:-:S03]  /*0430*/  LOP3.LUT R5, R3, 0xff, RZ, 0xc0, !PT ;  /* 0x000000ff03057812 */ /* 0x000fc600078ec0ff */
[----:B------:R-:W-:Y:S01]  /*0440*/  VIADD R11, R6, 0xffffffff ;  /* 0xffffffff060b7836 */ /* 0x000fe20000000000 */
[----:B------:R-:W-:-:S04]  /*0450*/  IADD3 R10, PT, PT, R5, -0x1, RZ ;  /* 0xffffffff050a7810 */ /* 0x000fc80007ffe0ff */
[----:B------:R-:W-:-:S04]  /*0460*/  ISETP.GT.U32.AND P0, PT, R11, 0xfd, PT ;  /* 0x000000fd0b00780c */ /* 0x000fc80003f04070 */
[----:B------:R-:W-:-:S13]  /*0470*/  ISETP.GT.U32.OR P0, PT, R10, 0xfd, P0 ;  /* 0x000000fd0a00780c */ /* 0x000fda0000704470 */
[----:B------:R-:W-:Y:S01]  /*0480*/  @!P0 IMAD.MOV.U32 R9, RZ, RZ, RZ ;  /* 0x000000ffff098224 */ /* 0x000fe200078e00ff */
[----:B------:R-:W-:Y:S06]  /*0490*/  @!P0 BRA `(.L_x_344) ;  /* 0x0000000000608947 */ /* 0x000fec0003800000 */
[----:B------:R-:W-:Y:S02]  /*04a0*/  FSETP.GTU.FTZ.AND P0, PT, |R0|, +INF , PT ;  /* 0x7f8000000000780b */ /* 0x000fe40003f1c200 */
[----:B------:R-:W-:Y:S02]  /*04b0*/  FSETP.GTU.FTZ.AND P1, PT, |R7|, +INF , PT ;  /* 0x7f8000000700780b */ /* 0x000fe40003f3c200 */
[----:B------:R-:W-:Y:S02]  /*04c0*/  MOV R3, R7 ;  /* 0x0000000700037202 */ /* 0x000fe40000000f00 */
        /* <DEDUP_REMOVED lines=19> */
[----:B------:R-:W-:-:S03]  /*0600*/  @!P1 FFMA R7, R3, 1.84467440737095516160e+19, RZ ;  /* 0x5f80000003079823 */ /* 0x000fc600000000ff */
[----:B------:R-:W-:-:S07]  /*0610*/  @!P1 IADD3 R9, PT, PT, R9, 0x40, RZ ;  /* 0x0000004009099810 */ /* 0x000fce0007ffe0ff */
.L_x_344:
        /* <DEDUP_REMOVED lines=51> */
.L_x_351:
[----:B------:R-:W-:-:S04]  /*0950*/  LOP3.LUT R0, R0, 0x80000000, RZ, 0xc0, !PT ;  /* 0x8000000000007812 */ /* 0x000fc800078ec0ff */
[----:B------:R-:W-:Y:S01]  /*0960*/  LOP3.LUT R0, R0, 0x7f800000, RZ, 0xfc, !PT ;  /* 0x7f80000000007812 */ /* 0x000fe200078efcff */
[----:B------:R-:W-:Y:S06]  /*0970*/  BRA `(.L_x_352) ;  /* 0x0000000000047947 */ /* 0x000fec0003800000 */
.L_x_350:
[----:B------:R-:W-:-:S07]  /*0980*/  IMAD R0, R6, 0x800000, R0 ;  /* 0x0080000006007824 */ /* 0x000fce00078e0200 */
.L_x_352:
[----:B------:R-:W-:Y:S05]  /*0990*/  BSYNC.RECONVERGENT B2 ;  /* 0x0000000000027941 */ /* 0x000fea0003800200 */
.L_x_349:
[----:B------:R-:W-:Y:S05]  /*09a0*/  BRA `(.L_x_353) ;  /* 0x0000000000207947 */ /* 0x000fea0003800000 */
.L_x_348:
[----:B------:R-:W-:-:S04]  /*09b0*/  LOP3.LUT R0, R7, 0x80000000, R8, 0x48, !PT ;  /* 0x8000000007007812 */ /* 0x000fc800078e4808 */
[----:B------:R-:W-:Y:S01]  /*09c0*/  LOP3.LUT R0, R0, 0x7f800000, RZ, 0xfc, !PT ;  /* 0x7f80000000007812 */ /* 0x000fe200078efcff */
[----:B------:R-:W-:Y:S06]  /*09d0*/  BRA `(.L_x_353) ;  /* 0x0000000000147947 */ /* 0x000fec0003800000 */
.L_x_347:
[----:B------:R-:W-:Y:S01]  /*09e0*/  LOP3.LUT R0, R7, 0x80000000, R8, 0x48, !PT ;  /* 0x8000000007007812 */ /* 0x000fe200078e4808 */
[----:B------:R-:W-:Y:S06]  /*09f0*/  BRA `(.L_x_353) ;  /* 0x00000000000c7947 */ /* 0x000fec0003800000 */
.L_x_346:
[----:B------:R-:W0:Y:S01]  /*0a00*/  MUFU.RSQ R0, -QNAN ;  /* 0xffc0000000007908 */ /* 0x000e220000001400 */
[----:B------:R-:W-:Y:S05]  /*0a10*/  BRA `(.L_x_353) ;  /* 0x0000000000047947 */ /* 0x000fea0003800000 */
.L_x_345:
[----:B------:R-:W-:-:S07]  /*0a20*/  FADD.FTZ R0, R0, R3 ;  /* 0x0000000300007221 */ /* 0x000fce0000010000 */
.L_x_353:
[----:B------:R-:W-:Y:S05]  /*0a30*/  BSYNC.RECONVERGENT B1 ;  /* 0x0000000000017941 */ /* 0x000fea0003800200 */
.L_x_343:
[----:B------:R-:W-:-:S04]  /*0a40*/  HFMA2 R5, -RZ, RZ, 0, 0 ;  /* 0x00000000ff057431 */ /* 0x000fc800000001ff */
[----:B0-----:R-:W-:Y:S05]  /*0a50*/  RET.REL.NODEC R4 `(_Z26calculateQuantumTMR_kernelPfPKfS1_S1_S1_ffffiii) ;  /* 0xfffffff404687950 */ /* 0x001fea0003c3ffff */
.L_x_354:
        /* <DEDUP_REMOVED lines=10> */
.L_x_751:


//--------------------- .text._Z30addMagnonPhononCoupling_kernelPfS_S_PKfS1_S1_S1_S1_S1_ffiii --------------------------
	.section	.text._Z30addMagnonPhononCoupling_kernelPfS_S_PKfS1_S1_S1_S1_S1_ffiii,"ax",@progbits
	.align	128
        .global         _Z30addMagnonPhononCoupling_kernelPfS_S_PKfS1_S1_S1_S1_S1_ffiii
        .type           _Z30addMagnonPhononCoupling_kernelPfS_S_PKfS1_S1_S1_S1_S1_ffiii,@function
        .size           _Z30addMagnonPhononCoupling_kernelPfS_S_PKfS1_S1_S1_S1_S1_ffiii,(.L_x_752 - _Z30addMagnonPhononCoupling_kernelPfS_S_PKfS1_S1_S1_S1_S1_ffiii)
        .other          _Z30addMagnonPhononCoupling_kernelPfS_S_PKfS1_S1_S1_S1_S1_ffiii,@"STO_CUDA_ENTRY STV_DEFAULT"
_Z30addMagnonPhononCoupling_kernelPfS_S_PKfS1_S1_S1_S1_S1_ffiii:
.text._Z30addMagnonPhononCoupling_kernelPfS_S_PKfS1_S1_S1_S1_S1_ffiii:
        /* <DEDUP_REMOVED lines=17> */
[----:B------:R-:W0:Y:S08]  /*0110*/  LDC.64 R10, c[0x0][0x3b8] ;  /* 0x0000ee00ff0a7b82 */ /* 0x000e300000000a00 */
[----:B------:R-:W1:Y:S08]  /*0120*/  LDC.64 R12, c[0x0][0x398] ;  /* 0x0000e600ff0c7b82 */ /* 0x000e700000000a00 */
[----:B------:R-:W2:Y:S01]  /*0130*/  LDC R8, c[0x0][0x3c8] ;  /* 0x0000f200ff087b82 */ /* 0x000ea20000000800 */
[----:B0-----:R-:W-:-:S07]  /*0140*/  IMAD.WIDE R10, R2, 0x4, R10 ;  /* 0x00000004020a7825 */ /* 0x001fce00078e020a */
[----:B------:R-:W0:Y:S01]  /*0150*/  LDC.64 R4, c[0x0][0x3c0] ;  /* 0x0000f000ff047b82 */ /* 0x000e220000000a00 */
[----:B------:R-:W3:Y:S01]  /*0160*/  LDG.E.CONSTANT R11, desc[UR4][R10.64] ;  /* 0x000000040a0b7981 */ /* 0x000ee2000c1e9900 */
[----:B-1----:R-:W-:-:S06]  /*0170*/  IMAD.WIDE R12, R2, 0x4, R12 ;  /* 0x00000004020c7825 */ /* 0x002fcc00078e020c */
[----:B------:R-:W1:Y:S01]  /*0180*/  LDC.64 R6, c[0x0][0x3a0] ;  /* 0x0000e800ff067b82 */ /* 0x000e620000000a00 */
[----:B------:R-:W4:Y:S01]  /*0190*/  LDG.E.CONSTANT R0, desc[UR4][R12.64] ;  /* 0x000000040c007981 */ /* 0x000f22000c1e9900 */
[----:B------:R-:W-:-:S04]  /*01a0*/  FMUL R3, R3, 1.2566371196953696199e-06 ;  /* 0x35a8a9b903037820 */ /* 0x000fc80000400000 */
[----:B------:R-:W3:Y:S01]  /*01b0*/  MUFU.RCP R14, R3 ;  /* 0x00000003000e7308 */ /* 0x000ee20000001000 */
[----:B--2---:R-:W-:Y:S01]  /*01c0*/  FADD R8, R8, R8 ;  /* 0x0000000808087221 */ /* 0x004fe20000000000 */
[----:B0-----:R-:W-:-:S06]  /*01d0*/  IMAD.WIDE R4, R2, 0x4, R4 ;  /* 0x0000000402047825 */ /* 0x001fcc00078e0204 */
[----:B------:R0:W5:Y:S01]  /*01e0*/  LDG.E.CONSTANT R5, desc[UR4][R4.64] ;  /* 0x0000000404057981 */ /* 0x000162000c1e9900 */
[----:B-1----:R-:W-:Y:S01]  /*01f0*/  IMAD.WIDE R6, R2, 0x4, R6 ;  /* 0x0000000402067825 */ /* 0x002fe200078e0206 */
[----:B------:R-:W-:Y:S05]  /*0200*/  BSSY.RECONVERGENT B0, `(.L_x_355) ;  /* 0x000000e000007945 */ /* 0x000fea0003800200 */
[----:B------:R1:W5:Y:S01]  /*0210*/  LDG.E.CONSTANT R6, desc[UR4][R6.64] ;  /* 0x0000000406067981 */ /* 0x000362000c1e9900 */
[----:B---3--:R-:W-:Y:S01]  /*0220*/  FMUL R9, R11, R8 ;  /* 0x000000080b097220 */ /* 0x008fe20000400000 */
[----:B------:R-:W-:-:S03]  /*0230*/  FFMA R11, -R3, R14, 1 ;  /* 0x3f800000030b7423 */ /* 0x000fc6000000010e */
[----:B----4-:R-:W-:-:S04]  /*0240*/  FMUL R0, R0, -R9 ;  /* 0x8000000900007220 */ /* 0x010fc80000400000 */
[----:B------:R-:W2:Y:S01]  /*0250*/  FCHK P0, R0, R3 ;  /* 0x0000000300007302 */ /* 0x000ea20000000000 */
[----:B------:R-:W-:-:S04]  /*0260*/  FFMA R11, R14, R11, R14 ;  /* 0x0000000b0e0b7223 */ /* 0x000fc8000000000e */
[----:B0-----:R-:W-:-:S04]  /*0270*/  FFMA R4, R0, R11, RZ ;  /* 0x0000000b00047223 */ /* 0x001fc800000000ff */
[----:B-1----:R-:W-:-:S04]  /*0280*/  FFMA R7, -R3, R4, R0 ;  /* 0x0000000403077223 */ /* 0x002fc80000000100 */
[----:B------:R-:W-:Y:S01]  /*0290*/  FFMA R4, R11, R7, R4 ;  /* 0x000000070b047223 */ /* 0x000fe20000000004 */
[----:B--2---:R-:W-:Y:S06]  /*02a0*/  @!P0 BRA `(.L_x_356) ;  /* 0x00000000000c8947 */ /* 0x004fec0003800000 */
[----:B------:R-:W-:-:S07]  /*02b0*/  MOV R10, 0x2d0 ;  /* 0x000002d0000a7802 */ /* 0x000fce0000000f00 */
[----:B-----5:R-:W-:Y:S05]  /*02c0*/  CALL.REL.NOINC `($__internal_16_$__cuda_sm3x_div_rn_noftz_f32_slowpath) ;  /* 0x0000000000647944 */ /* 0x020fea0003c00000 */
[----:B------:R-:W-:-:S07]  /*02d0*/  IMAD.MOV.U32 R4, RZ, RZ, R0 ;  /* 0x000000ffff047224 */ /* 0x000fce00078e0000 */
.L_x_356:
[----:B------:R-:W-:Y:S05]  /*02e0*/  BSYNC.RECONVERGENT B0 ;  /* 0x0000000000007941 */ /* 0x000fea0003800200 */
.L_x_355:
[----:B------:R-:W0:Y:S01]  /*02f0*/  MUFU.RCP R0, R3 ;  /* 0x0000000300007308 */ /* 0x000e220000001000 */
[----:B-----5:R-:W-:Y:S01]  /*0300*/  FMUL R5, R5, R8 ;  /* 0x0000000805057220 */ /* 0x020fe20000400000 */
[----:B------:R-:W-:Y:S03]  /*0310*/  BSSY.RECONVERGENT B0, `(.L_x_357) ;  /* 0x000000d000007945 */ /* 0x000fe60003800200 */
[----:B------:R-:W-:-:S04]  /*0320*/  FMUL R6, R6, -R5 ;  /* 0x8000000506067220 */ /* 0x000fc80000400000 */
        /* <DEDUP_REMOVED lines=9> */
[----:B------:R-:W-:Y:S05]  /*03c0*/  CALL.REL.NOINC `($__internal_16_$__cuda_sm3x_div_rn_noftz_f32_slowpath) ;  /* 0x0000000000247944 */ /* 0x000fea0003c00000 */
[----:B------:R-:W-:-:S07]  /*03d0*/  IMAD.MOV.U32 R5, RZ, RZ, R0 ;  /* 0x000000ffff057224 */ /* 0x000fce00078e0000 */
.L_x_358:
[----:B------:R-:W-:Y:S05]  /*03e0*/  BSYNC.RECONVERGENT B0 ;  /* 0x0000000000007941 */ /* 0x000fea0003800200 */
.L_x_357:
[----:B------:R-:W0:Y:S08]  /*03f0*/  LDC.64 R6, c[0x0][0x380] ;  /* 0x0000e000ff067b82 */ /* 0x000e300000000a00 */
[----:B------:R-:W1:Y:S01]  /*0400*/  LDC.64 R8, c[0x0][0x388] ;  /* 0x0000e200ff087b82 */ /* 0x000e620000000a00 */
[----:B0-----:R-:W-:-:S05]  /*0410*/  IMAD.WIDE R6, R2, 0x4, R6 ;  /* 0x0000000402067825 */ /* 0x001fca00078e0206 */
[----:B------:R-:W-:Y:S01]  /*0420*/  REDG.E.ADD.F32.FTZ.RN.STRONG.GPU desc[UR4][R6.64], R4 ;  /* 0x00000004060079a6 */ /* 0x000fe2000c12f304 */
[----:B-1----:R-:W-:-:S05]  /*0430*/  IMAD.WIDE R2, R2, 0x4, R8 ;  /* 0x0000000402027825 */ /* 0x002fca00078e0208 */
[----:B------:R-:W-:Y:S01]  /*0440*/  REDG.E.ADD.F32.FTZ.RN.STRONG.GPU desc[UR4][R2.64], R5 ;  /* 0x00000005020079a6 */ /* 0x000fe2000c12f304 */
[----:B------:R-:W-:Y:S05]  /*0450*/  EXIT ;  /* 0x000000000000794d */ /* 0x000fea0003800000 */
        .weak           $__internal_16_$__cuda_sm3x_div_rn_noftz_f32_slowpath
        .type           $__internal_16_$__cuda_sm3x_div_rn_noftz_f32_slowpath,@function
        .size           $__internal_16_$__cuda_sm3x_div_rn_noftz_f32_slowpath,(.L_x_752 - $__internal_16_$__cuda_sm3x_div_rn_noftz_f32_slowpath)
$__internal_16_$__cuda_sm3x_div_rn_noftz_f32_slowpath:
[--C-:B------:R-:W-:Y:S01]  /*0460*/  SHF.R.U32.HI R9, RZ, 0x17, R3.reuse ;  /* 0x00000017ff097819 */ /* 0x100fe20000011603 */
        /* <DEDUP_REMOVED lines=34> */
.L_x_360:
[----:B------:R-:W-:Y:S01]  /*0690*/  LEA R12, R9, 0xc0800000, 0x17 ;  /* 0xc0800000090c7811 */ /* 0x000fe200078eb8ff */
[----:B------:R-:W-:Y:S04]  /*06a0*/  BSSY.RECONVERGENT B2, `(.L_x_365) ;  /* 0x0000036000027945 */ /* 0x000fe80003800200 */
[----:B------:R-:W-:Y:S02]  /*06b0*/  IMAD.IADD R12, R11, 0x1, -R12 ;  /* 0x000000010b0c7824 */ /* 0x000fe400078e0a0c */
[----:B------:R-:W-:Y:S02]  /*06c0*/  VIADD R11, R14, 0xffffff81 ;  /* 0xffffff810e0b7836 */ /* 0x000fe40000000000 */
[----:B------:R0:W1:Y:S01]  /*06d0*/  MUFU.RCP R13, R12 ;  /* 0x0000000c000d7308 */ /* 0x0000620000001000 */
[----:B------:R-:W-:Y:S01]  /*06e0*/  FADD.FTZ R15, -R12, -RZ ;  /* 0x800000ff0c0f7221 */ /* 0x000fe20000010100 */
[C---:B------:R-:W-:Y:S01]  /*06f0*/  IMAD R0, R11.reuse, -0x800000, R0 ;  /* 0xff8000000b007824 */ /* 0x040fe200078e0200 */
        /* <DEDUP_REMOVED lines=44> */
.L_x_367:
[----:B------:R-:W-:-:S04]  /*09c0*/  LOP3.LUT R0, R0, 0x80000000, RZ, 0xc0, !PT ;  /* 0x8000000000007812 */ /* 0x000fc800078ec0ff */
[----:B------:R-:W-:Y:S01]  /*09d0*/  LOP3.LUT R0, R0, 0x7f800000, RZ, 0xfc, !PT ;  /* 0x7f80000000007812 */ /* 0x000fe200078efcff */
[----:B------:R-:W-:Y:S06]  /*09e0*/  BRA `(.L_x_368) ;  /* 0x0000000000047947 */ /* 0x000fec0003800000 */
.L_x_366:
[----:B------:R-:W-:-:S07]  /*09f0*/  LEA R0, R12, R0, 0x17 ;  /* 0x000000000c007211 */ /* 0x000fce00078eb8ff */
.L_x_368:
[----:B------:R-:W-:Y:S05]  /*0a00*/  BSYNC.RECONVERGENT B2 ;  /* 0x0000000000027941 */ /* 0x000fea0003800200 */
.L_x_365:
[----:B------:R-:W-:Y:S05]  /*0a10*/  BRA `(.L_x_369) ;  /* 0x0000000000207947 */ /* 0x000fea0003800000 */
.L_x_364:
[----:B------:R-:W-:-:S04]  /*0a20*/  LOP3.LUT R0, R11, 0x80000000, R0, 0x48, !PT ;  /* 0x800000000b007812 */ /* 0x000fc800078e4800 */
[----:B------:R-:W-:Y:S01]  /*0a30*/  LOP3.LUT R0, R0, 0x7f800000, RZ, 0xfc, !PT ;  /* 0x7f80000000007812 */ /* 0x000fe200078efcff */
[----:B------:R-:W-:Y:S06]  /*0a40*/  BRA `(.L_x_369) ;  /* 0x0000000000147947 */ /* 0x000fec0003800000 */
.L_x_363:
[----:B------:R-:W-:Y:S01]  /*0a50*/  LOP3.LUT R0, R11, 0x80000000, R0, 0x48, !PT ;  /* 0x800000000b007812 */ /* 0x000fe200078e4800 */
[----:B------:R-:W-:Y:S06]  /*0a60*/  BRA `(.L_x_369) ;  /* 0x00000000000c7947 */ /* 0x000fec0003800000 */
.L_x_362:
[----:B------:R-:W0:Y:S01]  /*0a70*/  MUFU.RSQ R0, -QNAN ;  /* 0xffc0000000007908 */ /* 0x000e220000001400 */
[----:B------:R-:W-:Y:S05]  /*0a80*/  BRA `(.L_x_369) ;  /* 0x0000000000047947 */ /* 0x000fea0003800000 */
.L_x_361:
[----:B------:R-:W-:-:S07]  /*0a90*/  FADD.FTZ R0, R0, R3 ;  /* 0x0000000300007221 */ /* 0x000fce0000010000 */
.L_x_369:
[----:B------:R-:W-:Y:S05]  /*0aa0*/  BSYNC.RECONVERGENT B1 ;  /* 0x0000000000017941 */ /* 0x000fea0003800200 */
.L_x_359:
[----:B------:R-:W-:-:S04]  /*0ab0*/  IMAD.MOV.U32 R11, RZ, RZ, 0x0 ;  /* 0x00000000ff0b7424 */ /* 0x000fc800078e00ff */
[----:B0-----:R-:W-:Y:S05]  /*0ac0*/  RET.REL.NODEC R10 `(_Z30addMagnonPhononCoupling_kernelPfS_S_PKfS1_S1_S1_S1_S1_ffiii) ;  /* 0xfffffff40a4c7950 */ /* 0x001fea0003c3ffff */
.L_x_370:
        /* <DEDUP_REMOVED lines=11> */
.L_x_752:


//--------------------- .text._Z23addNonlinearVCMA_kernelPfS_S_PKfS1_S1_S1_S1_ffffiii --------------------------
	.section	.text._Z23addNonlinearVCMA_kernelPfS_S_PKfS1_S1_S1_S1_ffffiii,"ax",@progbits
	.align	128
        .global         _Z23addNonlinearVCMA_kernelPfS_S_PKfS1_S1_S1_S1_ffffiii
        .type           _Z23addNonlinearVCMA_kernelPfS_S_PKfS1_S1_S1_S1_ffffiii,@function
        .size           _Z23addNonlinearVCMA_kernelPfS_S_PKfS1_S1_S1_S1_ffffiii,(.L_x_753 - _Z23addNonlinearVCMA_kernelPfS_S_PKfS1_S1_S1_S1_ffffiii)
        .other          _Z23addNonlinearVCMA_kernelPfS_S_PKfS1_S1_S1_S1_ffffiii,@"STO_CUDA_ENTRY STV_DEFAULT"
_Z23addNonlinearVCMA_kernelPfS_S_PKfS1_S1_S1_S1_ffffiii:
.text._Z23addNonlinearVCMA_kernelPfS_S_PKfS1_S1_S1_S1_ffffiii:
        /* <DEDUP_REMOVED lines=18> */
[----:B------:R-:W1:Y:S07]  /*0120*/  LDCU.128 UR8, c[0x0][0x3c0] ;  /* 0x00007800ff0877ac */ /* 0x000e6e0008000c00 */
[----:B------:R-:W2:Y:S01]  /*0130*/  LDC.64 R6, c[0x0][0x3a8] ;  /* 0x0000ea00ff067b82 */ /* 0x000ea20000000a00 */
[----:B0-----:R-:W-:-:S06]  /*0140*/  IMAD.WIDE R4, R2, 0x4, R4 ;  /* 0x0000000402047825 */ /* 0x001fcc00078e0204 */
[----:B------:R0:W3:Y:S01]  /*0150*/  LDG.E.CONSTANT R4, desc[UR4][R4.64] ;  /* 0x0000000404047981 */ /* 0x0000e2000c1e9900 */
[----:B--2---:R-:W-:-:S06]  /*0160*/  IMAD.WIDE R6, R2, 0x4, R6 ;  /* 0x0000000402067825 */ /* 0x004fcc00078e0206 */
[----:B------:R-:W2:Y:S01]  /*0170*/  LDG.E.CONSTANT R6, desc[UR4][R6.64] ;  /* 0x0000000406067981 */ /* 0x000ea2000c1e9900 */
[----:B------:R-:W-:Y:S01]  /*0180*/  FMUL R0, R0, 1.2566371196953696199e-06 ;  /* 0x35a8a9b900007820 */ /* 0x000fe20000400000 */
[----:B------:R-:W-:Y:S03]  /*0190*/  BSSY.RECONVERGENT B0, `(.L_x_371) ;  /* 0x0000015000007945 */ /* 0x000fe60003800200 */
[----:B-1----:R-:W-:-:S04]  /*01a0*/  FMUL R11, R0, UR11 ;  /* 0x0000000b000b7c20 */ /* 0x002fc80008400000 */
[----:B------:R-:W0:Y:S02]  /*01b0*/  MUFU.RCP R8, R11 ;  /* 0x0000000b00087308 */ /* 0x000e240000001000 */
[----:B0-----:R-:W-:-:S04]  /*01c0*/  FFMA R5, -R11, R8, 1 ;  /* 0x3f8000000b057423 */ /* 0x001fc80000000108 */
[----:B------:R-:W-:Y:S01]  /*01d0*/  FFMA R5, R8, R5, R8 ;  /* 0x0000000508057223 */ /* 0x000fe20000000008 */
[C---:B---3--:R-:W-:Y:S01]  /*01e0*/  FMUL R3, R4.reuse, UR9 ;  /* 0x0000000904037c20 */ /* 0x048fe20008400000 */
[----:B------:R-:W-:-:S03]  /*01f0*/  FMUL R9, R4, UR10 ;  /* 0x0000000a04097c20 */ /* 0x000fc60008400000 */
[C---:B------:R-:W-:Y:S01]  /*0200*/  FMUL R3, R4.reuse, R3 ;  /* 0x0000000304037220 */ /* 0x040fe20000400000 */
[----:B------:R-:W-:-:S03]  /*0210*/  FMUL R0, R4, R9 ;  /* 0x0000000904007220 */ /* 0x000fc60000400000 */
[----:B------:R-:W-:-:S04]  /*0220*/  FFMA R3, R4, UR8, R3 ;  /* 0x0000000804037c23 */ /* 0x000fc80008000003 */
[----:B------:R-:W-:-:S04]  /*0230*/  FFMA R0, R4, R0, R3 ;  /* 0x0000000004007223 */ /* 0x000fc80000000003 */
[----:B------:R-:W-:-:S04]  /*0240*/  FADD R3, R0, R0 ;  /* 0x0000000000037221 */ /* 0x000fc80000000000 */
[----:B--2---:R-:W-:-:S04]  /*0250*/  FMUL R0, R6, R3 ;  /* 0x0000000306007220 */ /* 0x004fc80000400000 */
[----:B------:R-:W0:Y:S01]  /*0260*/  FCHK P0, R0, R11 ;  /* 0x0000000b00007302 */ /* 0x000e220000000000 */
[----:B------:R-:W-:-:S04]  /*0270*/  FFMA R4, R0, R5, RZ ;  /* 0x0000000500047223 */ /* 0x000fc800000000ff */
[----:B------:R-:W-:-:S04]  /*0280*/  FFMA R3, -R11, R4, R0 ;  /* 0x000000040b037223 */ /* 0x000fc80000000100 */
[----:B------:R-:W-:Y:S01]  /*0290*/  FFMA R7, R5, R3, R4 ;  /* 0x0000000305077223 */ /* 0x000fe20000000004 */
[----:B0-----:R-:W-:Y:S06]  /*02a0*/  @!P0 BRA `(.L_x_372) ;  /* 0x00000000000c8947 */ /* 0x001fec0003800000 */
[----:B------:R-:W-:-:S07]  /*02b0*/  MOV R4, 0x2d0 ;  /* 0x000002d000047802 */ /* 0x000fce0000000f00 */
[----:B------:R-:W-:Y:S05]  /*02c0*/  CALL.REL.NOINC `($__internal_17_$__cuda_sm3x_div_rn_noftz_f32_slowpath) ;  /* 0x0000000000187944 */ /* 0x000fea0003c00000 */
[----:B------:R-:W-:-:S07]  /*02d0*/  IMAD.MOV.U32 R7, RZ, RZ, R0 ;  /* 0x000000ffff077224 */ /* 0x000fce00078e0000 */
.L_x_372:
[----:B------:R-:W-:Y:S05]  /*02e0*/  BSYNC.RECONVERGENT B0 ;  /* 0x0000000000007941 */ /* 0x000fea0003800200 */
.L_x_371:
[----:B------:R-:W0:Y:S02]  /*02f0*/  LDC.64 R4, c[0x0][0x390] ;  /* 0x0000e400ff047b82 */ /* 0x000e240000000a00 */
[----:B0-----:R-:W-:-:S05]  /*0300*/  IMAD.WIDE R2, R2, 0x4, R4 ;  /* 0x0000000402027825 */ /* 0x001fca00078e0204 */
[----:B------:R-:W-:Y:S01]  /*0310*/  REDG.E.ADD.F32.FTZ.RN.STRONG.GPU desc[UR4][R2.64], R7 ;  /* 0x00000007020079a6 */ /* 0x000fe2000c12f304 */
[----:B------:R-:W-:Y:S05]  /*0320*/  EXIT ;  /* 0x000000000000794d */ /* 0x000fea0003800000 */
        .weak           $__internal_17_$__cuda_sm3x_div_rn_noftz_f32_slowpath
        .type           $__internal_17_$__cuda_sm3x_div_rn_noftz_f32_slowpath,@function
        .size           $__internal_17_$__cuda_sm3x_div_rn_noftz_f32_slowpath,(.L_x_753 - $__internal_17_$__cuda_sm3x_div_rn_noftz_f32_slowpath)
$__internal_17_$__cuda_sm3x_div_rn_noftz_f32_slowpath:
[----:B------:R-:W-:Y:S01]  /*0330*/  SHF.R.U32.HI R5, RZ, 0x17, R11 ;  /* 0x00000017ff057819 */ /* 0x000fe2000001160b */
[----:B------:R-:W-:Y:S01]  /*0340*/  BSSY.RECONVERGENT B1, `(.L_x_373) ;  /* 0x0000064000017945 */ /* 0x000fe20003800200 */
[--C-:B------:R-:W-:Y:S01]  /*0350*/  SHF.R.U32.HI R3, RZ, 0x17, R0.reuse ;  /* 0x00000017ff037819 */ /* 0x100fe20000011600 */
[----:B------:R-:W-:Y:S01]  /*0360*/  IMAD.MOV.U32 R7, RZ, RZ, R0 ;  /* 0x000000ffff077224 */ /* 0x000fe200078e0000 */
[----:B------:R-:W-:Y:S02]  /*0370*/  LOP3.LUT R6, R5, 0xff, RZ, 0xc0, !PT ;  /* 0x000000ff05067812 */ /* 0x000fe400078ec0ff */
[----:B------:R-:W-:-:S03]  /*0380*/  LOP3.LUT R5, R3, 0xff, RZ, 0xc0, !PT ;  /* 0x000000ff03057812 */ /* 0x000fc600078ec0ff */
[----:B------:R-:W-:Y:S02]  /*0390*/  VIADD R10, R6, 0xffffffff ;  /* 0xffffffff060a7836 */ /* 0x000fe40000000000 */
[----:B------:R-:W-:-:S03]  /*03a0*/  VIADD R9, R5, 0xffffffff ;  /* 0xffffffff05097836 */ /* 0x000fc60000000000 */
[----:B------:R-:W-:-:S04]  /*03b0*/  ISETP.GT.U32.AND P0, PT, R10, 0xfd, PT ;  /* 0x000000fd0a00780c */ /* 0x000fc80003f04070 */
        /* <DEDUP_REMOVED lines=27> */
.L_x_374:
[----:B------:R-:W-:Y:S01]  /*0570*/  LEA R0, R6, 0xc0800000, 0x17 ;  /* 0xc080000006007811 */ /* 0x000fe200078eb8ff */
[----:B------:R-:W-:Y:S01]  /*0580*/  VIADD R5, R5, 0xffffff81 ;  /* 0xffffff8105057836 */ /* 0x000fe20000000000 */
[----:B------:R-:W-:Y:S03]  /*0590*/  BSSY.RECONVERGENT B2, `(.L_x_379) ;  /* 0x0000035000027945 */ /* 0x000fe60003800200 */
[----:B------:R-:W-:Y:S02]  /*05a0*/  IMAD.IADD R11, R11, 0x1, -R0 ;  /* 0x000000010b0b7824 */ /* 0x000fe400078e0a00 */
[C---:B------:R-:W-:Y:S01]  /*05b0*/  IMAD R0, R5.reuse, -0x800000, R7 ;  /* 0xff80000005007824 */ /* 0x040fe200078e0207 */
[----:B------:R-:W-:Y:S01]  /*05c0*/  IADD3 R5, PT, PT, R5, 0x7f, -R6 ;  /* 0x0000007f05057810 */ /* 0x000fe20007ffe806 */
[----:B------:R-:W0:Y:S01]  /*05d0*/  MUFU.RCP R3, R11 ;  /* 0x0000000b00037308 */ /* 0x000e220000001000 */
[----:B------:R-:W-:-:S02]  /*05e0*/  FADD.FTZ R9, -R11, -RZ ;  /* 0x800000ff0b097221 */ /* 0x000fc40000010100 */
[----:B------:R-:W-:Y:S02]  /*05f0*/  IADD3 R5, PT, PT, R5, R8, RZ ;  /* 0x0000000805057210 */ /* 0x000fe40007ffe0ff */
        /* <DEDUP_REMOVED lines=26> */
[----:B------:R-:W-:Y:S01]  /*07a0*/  IMAD.MOV R7, RZ, RZ, -R9 ;  /* 0x000000ffff077224 */ /* 0x000fe200078e0a09 */
[----:B------:R-:W-:Y:S02]  /*07b0*/  ISETP.NE.AND P1, PT, R9, RZ, PT ;  /* 0x000000ff0900720c */ /* 0x000fe40003f25270 */
        /* <DEDUP_REMOVED lines=14> */
.L_x_381:
[----:B------:R-:W-:-:S04]  /*08a0*/  LOP3.LUT R0, R0, 0x80000000, RZ, 0xc0, !PT ;  /* 0x8000000000007812 */ /* 0x000fc800078ec0ff */
[----:B------:R-:W-:Y:S01]  /*08b0*/  LOP3.LUT R0, R0, 0x7f800000, RZ, 0xfc, !PT ;  /* 0x7f80000000007812 */ /* 0x000fe200078efcff */
[----:B------:R-:W-:Y:S06]  /*08c0*/  BRA `(.L_x_382) ;  /* 0x0000000000047947 */ /* 0x000fec0003800000 */
.L_x_380:
[----:B------:R-:W-:-:S07]  /*08d0*/  IMAD R0, R5, 0x800000, R0 ;  /* 0x0080000005007824 */ /* 0x000fce00078e0200 */
.L_x_382:
[----:B------:R-:W-:Y:S05]  /*08e0*/  BSYNC.RECONVERGENT B2 ;  /* 0x0000000000027941 */ /* 0x000fea0003800200 */
.L_x_379:
[----:B------:R-:W-:Y:S05]  /*08f0*/  BRA `(.L_x_383) ;  /* 0x0000000000207947 */ /* 0x000fea0003800000 */
.L_x_378:
[----:B------:R-:W-:-:S04]  /*0900*/  LOP3.LUT R0, R11, 0x80000000, R7, 0x48, !PT ;  /* 0x800000000b007812 */ /* 0x000fc800078e4807 */
[----:B------:R-:W-:Y:S01]  /*0910*/  LOP3.LUT R0, R0, 0x7f800000, RZ, 0xfc, !PT ;  /* 0x7f80000000007812 */ /* 0x000fe200078efcff */
[----:B------:R-:W-:Y:S06]  /*0920*/  BRA `(.L_x_383) ;  /* 0x0000000000147947 */ /* 0x000fec0003800000 */
.L_x_377:
[----:B------:R-:W-:Y:S01]  /*0930*/  LOP3.LUT R0, R11, 0x80000000, R7, 0x48, !PT ;  /* 0x800000000b007812 */ /* 0x000fe200078e4807 */
[----:B------:R-:W-:Y:S06]  /*0940*/  BRA `(.L_x_383) ;  /* 0x00000000000c7947 */ /* 0x000fec0003800000 */
.L_x_376:
[----:B------:R-:W0:Y:S01]  /*0950*/  MUFU.RSQ R0, -QNAN ;  /* 0xffc0000000007908 */ /* 0x000e220000001400 */
[----:B------:R-:W-:Y:S05]  /*0960*/  BRA `(.L_x_383) ;  /* 0x0000000000047947 */ /* 0x000fea0003800000 */
.L_x_375:
[----:B------:R-:W-:-:S07]  /*0970*/  FADD.FTZ R0, R0, R3 ;  /* 0x0000000300007221 */ /* 0x000fce0000010000 */
.L_x_383:
[----:B------:R-:W-:Y:S05]  /*0980*/  BSYNC.RECONVERGENT B1 ;  /* 0x0000000000017941 */ /* 0x000fea0003800200 */
.L_x_373:
[----:B------:R-:W-:-:S04]  /*0990*/  IMAD.MOV.U32 R5, RZ, RZ, 0x0 ;  /* 0x00000000ff057424 */ /* 0x000fc800078e00ff */
[----:B0-----:R-:W-:Y:S05]  /*09a0*/  RET.REL.NODEC R4 `(_Z23addNonlinearVCMA_kernelPfS_S_PKfS1_S1_S1_S1_ffffiii) ;  /* 0xfffffff404947950 */ /* 0x001fea0003c3ffff */
.L_x_384:
        /* <DEDUP_REMOVED lines=13> */
.L_x_753:


//--------------------- .text._Z25solveHeatDiffusion_kernelPfPKfS1_S1_S1_fffffiii --------------------------
	.section	.text._Z25solveHeatDiffusion_kernelPfPKfS1_S1_S1_fffffiii,"ax",@progbits
	.align	128
        .global         _Z25solveHeatDiffusion_kernelPfPKfS1_S1_S1_fffffiii
        .type           _Z25solveHeatDiffusion_kernelPfPKfS1_S1_S1_fffffiii,@function
        .size           _Z25solveHeatDiffusion_kernelPfPKfS1_S1_S1_fffffiii,(.L_x_754 - _Z25solveHeatDiffusion_kernelPfPKfS1_S1_S1_fffffiii)
        .other          _Z25solveHeatDiffusion_kernelPfPKfS1_S1_S1_fffffiii,@"STO_CUDA_ENTRY STV_DEFAULT"
_Z25solveHeatDiffusion_kernelPfPKfS1_S1_S1_fffffiii:
.text._Z25solveHeatDiffusion_kernelPfPKfS1_S1_S1_fffffiii:
        /* <DEDUP_REMOVED lines=12> */
[----:B------:R-:W1:Y:S07]  /*00c0*/  LDCU.64 UR6, c[0x0][0x358] ;  /* 0x00006b00ff0677ac */ /* 0x000e6e0008000a00 */
[----:B------:R-:W2:Y:S01]  /*00d0*/  LDC.64 R12, c[0x0][0x3a0] ;  /* 0x0000e800ff0c7b82 */ /* 0x000ea20000000a00 */
[----:B0-----:R-:W-:-:S05]  /*00e0*/  IMAD.WIDE R4, R2, 0x4, R4 ;  /* 0x0000000402047825 */ /* 0x001fca00078e0204 */
[----:B-1----:R-:W5:Y:S01]  /*00f0*/  LDG.E.CONSTANT R7, desc[UR6][R4.64] ;  /* 0x0000000604077981 */ /* 0x002f62000c1e9900 */
[----:B------:R-:W-:Y:S01]  /*0100*/  IABS R8, R9 ;  /* 0x0000000900087213 */ /* 0x000fe20000000000 */
[----:B--2---:R-:W-:-:S03]  /*0110*/  IMAD.WIDE R12, R2, 0x4, R12 ;  /* 0x00000004020c7825 */ /* 0x004fc600078e020c */
[----:B------:R-:W0:Y:S01]  /*0120*/  I2F.RP R14, R8 ;  /* 0x00000008000e7306 */ /* 0x000e220000209400 */
[----:B------:R-:W-:Y:S01]  /*0130*/  IABS R16, R0 ;  /* 0x0000000000107213 */ /* 0x000fe20000000000 */
[----:B------:R1:W5:Y:S06]  /*0140*/  LDG.E.CONSTANT R6, desc[UR6][R12.64] ;  /* 0x000000060c067981 */ /* 0x00036c000c1e9900 */
[----:B0-----:R-:W0:Y:S02]  /*0150*/  MUFU.RCP R14, R14 ;  /* 0x0000000e000e7308 */ /* 0x001e240000001000 */
[----:B0-----:R-:W-:-:S06]  /*0160*/  VIADD R10, R14, 0xffffffe ;  /* 0x0ffffffe0e0a7836 */ /* 0x001fcc0000000000 */
[----:B------:R-:W0:Y:S01]  /*0170*/  F2I.FTZ.U32.TRUNC.NTZ R11, R10 ;  /* 0x0000000a000b7305 */ /* 0x000e22000021f000 */
[----:B------:R-:W-:Y:S02]  /*0180*/  IABS R15, R9 ;  /* 0x00000009000f7213 */ /* 0x000fe40000000000 */
[----:B-1----:R-:W-:Y:S01]  /*0190*/  IABS R12, R2 ;  /* 0x00000002000c7213 */ /* 0x002fe20000000000 */
[----:B0-----:R-:W-:-:S04]  /*01a0*/  IMAD.MOV R3, RZ, RZ, -R11 ;  /* 0x000000ffff037224 */ /* 0x001fc800078e0a0b */
[----:B------:R-:W-:Y:S01]  /*01b0*/  IMAD R13, R3, R8, RZ ;  /* 0x00000008030d7224 */ /* 0x000fe200078e02ff */
[----:B------:R-:W-:Y:S01]  /*01c0*/  MOV R3, R16 ;  /* 0x0000001000037202 */ /* 0x000fe20000000f00 */
[----:B------:R-:W-:-:S03]  /*01d0*/  IMAD.MOV.U32 R10, RZ, RZ, RZ ;  /* 0x000000ffff0a7224 */ /* 0x000fc600078e00ff */
[----:B------:R-:W0:Y:S01]  /*01e0*/  I2F.RP R14, R3 ;  /* 0x00000003000e7306 */ /* 0x000e220000209400 */
[----:B------:R-:W-:Y:S01]  /*01f0*/  IMAD.HI.U32 R11, R11, R13, R10 ;  /* 0x0000000d0b0b7227 */ /* 0x000fe200078e000a */
[----:B------:R-:W-:-:S03]  /*0200*/  MOV R10, R12 ;  /* 0x0000000c000a7202 */ /* 0x000fc60000000f00 */
[----:B------:R-:W-:Y:S02]  /*0210*/  IMAD.MOV R15, RZ, RZ, -R15 ;  /* 0x000000ffff0f7224 */ /* 0x000fe400078e0a0f */
[----:B------:R-:W-:-:S04]  /*0220*/  IMAD.HI.U32 R11, R11, R10, RZ ;  /* 0x0000000a0b0b7227 */ /* 0x000fc800078e00ff */
[----:B------:R-:W-:-:S04]  /*0230*/  IMAD.MOV.U32 R12, RZ, RZ, R15 ;  /* 0x000000ffff0c7224 */ /* 0x000fc800078e000f */
[----:B------:R-:W-:Y:S01]  /*0240*/  IMAD R10, R11, R12, R10 ;  /* 0x0000000c0b0a7224 */ /* 0x000fe200078e020a */
[----:B0-----:R-:W0:Y:S04]  /*0250*/  MUFU.RCP R14, R14 ;  /* 0x0000000e000e7308 */ /* 0x001e280000001000 */
[----:B------:R-:W-:Y:S02]  /*0260*/  ISETP.GT.U32.AND P0, PT, R8, R10, PT ;  /* 0x0000000a0800720c */ /* 0x000fe40003f04070 */
[----:B------:R-:W-:-:S11]  /*0270*/  ISETP.GE.AND P2, PT, R2, RZ, PT ;  /* 0x000000ff0200720c */ /* 0x000fd60003f46270 */
[----:B------:R-:W-:Y:S01]  /*0280*/  @!P0 IMAD.IADD R10, R10, 0x1, -R8 ;  /* 0x000000010a0a8824 */ /* 0x000fe200078e0a08 */
[----:B0-----:R-:W-:-:S04]  /*0290*/  IADD3 R12, PT, PT, R14, 0xffffffe, RZ ;  /* 0x0ffffffe0e0c7810 */ /* 0x001fc80007ffe0ff */
[----:B------:R0:W1:Y:S01]  /*02a0*/  F2I.FTZ.U32.TRUNC.NTZ R13, R12 ;  /* 0x0000000c000d7305 */ /* 0x000062000021f000 */
[----:B------:R-:W-:Y:S02]  /*02b0*/  ISETP.GT.U32.AND P1, PT, R8, R10, PT ;  /* 0x0000000a0800720c */ /* 0x000fe40003f24070 */
[----:B------:R-:W-:Y:S01]  /*02c0*/  ISETP.NE.AND P0, PT, R9, RZ, PT ;  /* 0x000000ff0900720c */ /* 0x000fe20003f05270 */
[----:B0-----:R-:W-:-:S10]  /*02d0*/  IMAD.MOV.U32 R12, RZ, RZ, RZ ;  /* 0x000000ffff0c7224 */ /* 0x001fd400078e00ff */
[----:B------:R-:W-:Y:S02]  /*02e0*/  @!P1 IMAD.IADD R10, R10, 0x1, -R8 ;  /* 0x000000010a0a9824 */ /* 0x000fe400078e0a08 */
[----:B-1----:R-:W-:-:S03]  /*02f0*/  IMAD.MOV R8, RZ, RZ, -R13 ;  /* 0x000000ffff087224 */ /* 0x002fc600078e0a0d */
[----:B------:R-:W-:Y:S01]  /*0300*/  @!P2 IADD3 R10, PT, PT, -R10, RZ, RZ ;  /* 0x000000ff0a0aa210 */ /* 0x000fe20007ffe1ff */
[----:B------:R-:W-:Y:S01]  /*0310*/  IMAD R11, R8, R3, RZ ;  /* 0x00000003080b7224 */ /* 0x000fe200078e02ff */
[----:B------:R-:W-:-:S03]  /*0320*/  @!P0 LOP3.LUT R10, RZ, R9, RZ, 0x33, !PT ;  /* 0x00000009ff0a8212 */ /* 0x000fc600078e33ff */
[----:B------:R-:W-:Y:S01]  /*0330*/  IMAD.HI.U32 R12, R13, R11, R12 ;  /* 0x0000000b0d0c7227 */ /* 0x000fe200078e000c */
[----:B------:R-:W-:-:S05]  /*0340*/  IABS R8, R10 ;  /* 0x0000000a00087213 */ /* 0x000fca0000000000 */
[----:B------:R-:W-:-:S05]  /*0350*/  IMAD.HI.U32 R12, R12, R8, RZ ;  /* 0x000000080c0c7227 */ /* 0x000fca00078e00ff */
[----:B------:R-:W-:-:S05]  /*0360*/  IADD3 R12, PT, PT, -R12, RZ, RZ ;  /* 0x000000ff0c0c7210 */ /* 0x000fca0007ffe1ff */
[----:B------:R-:W-:-:S05]  /*0370*/  IMAD R8, R3, R12, R8 ;  /* 0x0000000c03087224 */ /* 0x000fca00078e0208 */
[----:B------:R-:W-:Y:S02]  /*0380*/  ISETP.GT.U32.AND P0, PT, R3, R8, PT ;  /* 0x000000080300720c */ /* 0x000fe40003f04070 */
[----:B------:R-:W-:-:S11]  /*0390*/  ISETP.GE.AND P2, PT, R10, RZ, PT ;  /* 0x000000ff0a00720c */ /* 0x000fd60003f46270 */
[----:B------:R-:W-:-:S05]  /*03a0*/  @!P0 IMAD.IADD R8, R8, 0x1, -R3 ;  /* 0x0000000108088824 */ /* 0x000fca00078e0a03 */
[----:B------:R-:W-:Y:S02]  /*03b0*/  ISETP.GT.U32.AND P1, PT, R3, R8, PT ;  /* 0x000000080300720c */ /* 0x000fe40003f24070 */
[----:B------:R-:W-:-:S11]  /*03c0*/  ISETP.NE.AND P0, PT, R0, RZ, PT ;  /* 0x000000ff0000720c */ /* 0x000fd60003f05270 */
[----:B------:R-:W-:Y:S02]  /*03d0*/  @!P1 IADD3 R8, PT, PT, R8, -R3, RZ ;  /* 0x8000000308089210 */ /* 0x000fe40007ffe0ff */
[----:B------:R-:W-:-:S03]  /*03e0*/  IADD3 R3, PT, PT, R0, -0x1, RZ ;  /* 0xffffffff00037810 */ /* 0x000fc60007ffe0ff */
[----:B------:R-:W-:Y:S01]  /*03f0*/  @!P2 IMAD.MOV R8, RZ, RZ, -R8 ;  /* 0x000000ffff08a224 */ /* 0x000fe200078e0a08 */
[----:B------:R-:W-:-:S04]  /*0400*/  @!P0 LOP3.LUT R8, RZ, R0, RZ, 0x33, !PT ;  /* 0x00000000ff088212 */ /* 0x000fc800078e33ff */
[----:B------:R-:W-:-:S04]  /*0410*/  ISETP.GE.AND P0, PT, R8, R3, PT ;  /* 0x000000030800720c */ /* 0x000fc80003f06270 */
[----:B------:R-:W-:Y:S01]  /*0420*/  ISETP.LT.OR P0, PT, R8, 0x1, P0 ;  /* 0x000000010800780c */ /* 0x000fe20000701670 */
[----:B------:R-:W-:Y:S01]  /*0430*/  BSSY.RECONVERGENT B0, `(.L_x_385) ;  /* 0x0000019000007945 */ /* 0x000fe20003800200 */
[----:B------:R-:W-:-:S11]  /*0440*/  IMAD.MOV.U32 R8, RZ, RZ, RZ ;  /* 0x000000ffff087224 */ /* 0x000fd600078e00ff */
[----:B------:R-:W-:Y:S05]  /*0450*/  @P0 BRA `(.L_x_386) ;  /* 0x0000000000580947 */ /* 0x000fea0003800000 */
[----:B------:R-:W2:Y:S01]  /*0460*/  LDG.E.CONSTANT R0, desc[UR6][R4.64+-0x4] ;  /* 0xfffffc0604007981 */ /* 0x000ea2000c1e9900 */
[----:B------:R-:W0:Y:S03]  /*0470*/  LDC R13, c[0x0][0x3b0] ;  /* 0x0000ec00ff0d7b82 */ /* 0x000e260000000800 */
[----:B------:R-:W3:Y:S01]  /*0480*/  LDG.E.CONSTANT R11, desc[UR6][R4.64+0x4] ;  /* 0x00000406040b7981 */ /* 0x000ee2000c1e9900 */
[----:B-----5:R-:W-:Y:S01]  /*0490*/  FADD R3, R7, R7 ;  /* 0x0000000707037221 */ /* 0x020fe20000000000 */
[----:B------:R-:W-:Y:S01]  /*04a0*/  BSSY.RECONVERGENT B1, `(.L_x_387) ;  /* 0x0000010000017945 */ /* 0x000fe20003800200 */
[----:B0-----:R-:W-:-:S04]  /*04b0*/  FMUL R13, R13, R13 ;  /* 0x0000000d0d0d7220 */ /* 0x001fc80000400000 */
[----:B------:R-:W0:Y:S01]  /*04c0*/  MUFU.RCP R8, R13 ;  /* 0x0000000d00087308 */ /* 0x000e220000001000 */
[----:B--2---:R-:W-:Y:S01]  /*04d0*/  FADD R0, R0, -R3 ;  /* 0x8000000300007221 */ /* 0x004fe20000000000 */
[----:B0-----:R-:W-:-:S03]  /*04e0*/  FFMA R3, -R13, R8, 1 ;  /* 0x3f8000000d037423 */ /* 0x001fc60000000108 */
[----:B---3--:R-:W-:Y:S01]  /*04f0*/  FADD R0, R0, R11 ;  /* 0x0000000b00007221 */ /* 0x008fe20000000000 */
[----:B------:R-:W-:-:S03]  /*0500*/  FFMA R3, R8, R3, R8 ;  /* 0x0000000308037223 */ /* 0x000fc60000000008 */
[----:B------:R-:W0:Y:S01]  /*0510*/  FCHK P0, R0, R13 ;  /* 0x0000000d00007302 */ /* 0x000e220000000000 */
[----:B------:R-:W-:-:S04]  /*0520*/  FFMA R8, R0, R3, RZ ;  /* 0x0000000300087223 */ /* 0x000fc800000000ff */
[----:B------:R-:W-:-:S04]  /*0530*/  FFMA R11, -R13, R8, R0 ;  /* 0x000000080d0b7223 */ /* 0x000fc80000000100 */
[----:B------:R-:W-:Y:S01]  /*0540*/  FFMA R8, R3, R11, R8 ;  /* 0x0000000b03087223 */ /* 0x000fe20000000008 */
[----:B0-----:R-:W-:Y:S06]  /*0550*/  @!P0 BRA `(.L_x_388) ;  /* 0x0000000000108947 */ /* 0x001fec0003800000 */
[----:B------:R-:W-:Y:S02]  /*0560*/  MOV R3, R13 ;  /* 0x0000000d00037202 */ /* 0x000fe40000000f00 */
[----:B------:R-:W-:-:S07]  /*0570*/  MOV R12, 0x590 ;  /* 0x00000590000c7802 */ /* 0x000fce0000000f00 */
[----:B------:R-:W-:Y:S05]  /*0580*/  CALL.REL.NOINC `($__internal_18_$__cuda_sm3x_div_rn_noftz_f32_slowpath) ;  /* 0x0000000800847944 */ /* 0x000fea0003c00000 */
[----:B------:R-:W-:-:S07]  /*0590*/  IMAD.MOV.U32 R8, RZ, RZ, R0 ;  /* 0x000000ffff087224 */ /* 0x000fce00078e0000 */
.L_x_388:
[----:B------:R-:W-:Y:S05]  /*05a0*/  BSYNC.RECONVERGENT B1 ;  /* 0x0000000000017941 */ /* 0x000fea0003800200 */
.L_x_387:
[----:B------:R-:W-:-:S07]  /*05b0*/  FADD R8, RZ, R8 ;  /* 0x00000008ff087221 */ /* 0x000fce0000000000 */
.L_x_386:
[----:B------:R-:W-:Y:S05]  /*05c0*/  BSYNC.RECONVERGENT B0 ;  /* 0x0000000000007941 */ /* 0x000fea0003800200 */
.L_x_385:
[----:B------:R-:W0:Y:S01]  /*05d0*/  LDC R3, c[0x0][0x3bc] ;  /* 0x0000ef00ff037b82 */ /* 0x000e220000000800 */
[----:B------:R-:W-:Y:S01]  /*05e0*/  IABS R14, R10 ;  /* 0x0000000a000e7213 */ /* 0x000fe20000000000 */
[----:B------:R-:W1:Y:S01]  /*05f0*/  LDCU UR4, c[0x0][0x3c0] ;  /* 0x00007800ff0477ac */ /* 0x000e620008000800 */
[----:B------:R-:W-:Y:S01]  /*0600*/  BSSY.RECONVERGENT B0, `(.L_x_389) ;  /* 0x0000036000007945 */ /* 0x000fe20003800200 */
[----:B-1----:R-:W-:Y:S01]  /*0610*/  UIADD3 UR4, UPT, UPT, UR4, -0x1, URZ ;  /* 0xffffffff04047890 */ /* 0x002fe2000fffe0ff */
[-C--:B0-----:R-:W-:Y:S02]  /*0620*/  IABS R0, R3.reuse ;  /* 0x0000000300007213 */ /* 0x081fe40000000000 */
[----:B------:R-:W-:Y:S02]  /*0630*/  LOP3.LUT R10, R10, R3, RZ, 0x3c, !PT ;  /* 0x000000030a0a7212 */ /* 0x000fe400078e3cff */
[----:B------:R-:W0:Y:S02]  /*0640*/  I2F.RP R11, R0 ;  /* 0x00000000000b7306 */ /* 0x000e240000209400 */
[----:B------:R-:W-:-:S06]  /*0650*/  ISETP.GE.AND P0, PT, R10, RZ, PT ;  /* 0x000000ff0a00720c */ /* 0x000fcc0003f06270 */
[----:B0-----:R-:W0:Y:S02]  /*0660*/  MUFU.RCP R11, R11 ;  /* 0x0000000b000b7308 */ /* 0x001e240000001000 */
[----:B0-----:R-:W-:-:S06]  /*0670*/  IADD3 R12, PT, PT, R11, 0xffffffe, RZ ;  /* 0x0ffffffe0b0c7810 */ /* 0x001fcc0007ffe0ff */
[----:B------:R0:W1:Y:S02]  /*0680*/  F2I.FTZ.U32.TRUNC.NTZ R13, R12 ;  /* 0x0000000c000d7305 */ /* 0x000064000021f000 */
[----:B0-----:R-:W-:Y:S02]  /*0690*/  HFMA2 R12, -RZ, RZ, 0, 0 ;  /* 0x00000000ff0c7431 */ /* 0x001fe400000001ff */
[----:B-1----:R-:W-:-:S04]  /*06a0*/  IMAD.MOV R15, RZ, RZ, -R13 ;  /* 0x000000ffff0f7224 */ /* 0x002fc800078e0a0d */
[----:B------:R-:W-:-:S04]  /*06b0*/  IMAD R15, R15, R0, RZ ;  /* 0x000000000f0f7224 */ /* 0x000fc800078e02ff */
[----:B------:R-:W-:-:S04]  /*06c0*/  IMAD.HI.U32 R15, R13, R15, R12 ;  /* 0x0000000f0d0f7227 */ /* 0x000fc800078e000c */
[----:B------:R-:W-:-:S04]  /*06d0*/  IMAD.MOV.U32 R13, RZ, RZ, R14 ;  /* 0x000000ffff0d7224 */ /* 0x000fc800078e000e */
[----:B------:R-:W-:-:S05]  /*06e0*/  IMAD.HI.U32 R15, R15, R13, RZ ;  /* 0x0000000d0f0f7227 */ /* 0x000fca00078e00ff */
[----:B------:R-:W-:-:S05]  /*06f0*/  IADD3 R11, PT, PT, -R15, RZ, RZ ;  /* 0x000000ff0f0b7210 */ /* 0x000fca0007ffe1ff */
[----:B------:R-:W-:-:S05]  /*0700*/  IMAD R11, R0, R11, R13 ;  /* 0x0000000b000b7224 */ /* 0x000fca00078e020d */
[----:B------:R-:W-:-:S13]  /*0710*/  ISETP.GT.U32.AND P2, PT, R0, R11, PT ;  /* 0x0000000b0000720c */ /* 0x000fda0003f44070 */
[----:B------:R-:W-:Y:S01]  /*0720*/  @!P2 IMAD.IADD R11, R11, 0x1, -R0 ;  /* 0x000000010b0ba824 */ /* 0x000fe200078e0a00 */
[----:B------:R-:W-:Y:S02]  /*0730*/  @!P2 IADD3 R15, PT, PT, R15, 0x1, RZ ;  /* 0x000000010f0fa810 */ /* 0x000fe40007ffe0ff */
[----:B------:R-:W-:Y:S02]  /*0740*/  ISETP.NE.AND P2, PT, R3, RZ, PT ;  /* 0x000000ff0300720c */ /* 0x000fe40003f45270 */
[----:B------:R-:W-:-:S13]  /*0750*/  ISETP.GE.U32.AND P1, PT, R11, R0, PT ;  /* 0x000000000b00720c */ /* 0x000fda0003f26070 */
[----:B------:R-:W-:-:S05]  /*0760*/  @P1 VIADD R15, R15, 0x1 ;  /* 0x000000010f0f1836 */ /* 0x000fca0000000000 */
[----:B------:R-:W-:-:S05]  /*0770*/  MOV R0, R15 ;  /* 0x0000000f00007202 */ /* 0x000fca0000000f00 */
[----:B------:R-:W-:Y:S01]  /*0780*/  @!P0 IMAD.MOV R0, RZ, RZ, -R0 ;  /* 0x000000ffff008224 */ /* 0x000fe200078e0a00 */
[----:B------:R-:W-:-:S04]  /*0790*/  @!P2 LOP3.LUT R0, RZ, R3, RZ, 0x33, !PT ;  /* 0x00000003ff00a212 */ /* 0x000fc800078e33ff */
[----:B------:R-:W-:-:S04]  /*07a0*/  ISETP.GE.AND P0, PT, R0, UR4, PT ;  /* 0x0000000400007c0c */ /* 0x000fc8000bf06270 */
[----:B------:R-:W-:-:S13]  /*07b0*/  ISETP.LT.OR P0, PT, R0, 0x1, P0 ;  /* 0x000000010000780c */ /* 0x000fda0000701670 */
[----:B------:R-:W-:Y:S05]  /*07c0*/  @P0 BRA `(.L_x_390) ;  /* 0x0000000000640947 */ /* 0x000fea0003800000 */
[----:B------:R-:W0:Y:S01]  /*07d0*/  LDC.64 R10, c[0x0][0x388] ;  /* 0x0000e200ff0a7b82 */ /* 0x000e220000000a00 */
[----:B------:R-:W-:-:S05]  /*07e0*/  IADD3 R13, PT, PT, R2, -R3, RZ ;  /* 0x80000003020d7210 */ /* 0x000fca0007ffe0ff */
[----:B0-----:R-:W-:-:S04]  /*07f0*/  IMAD.WIDE R10, R13, 0x4, R10 ;  /* 0x000000040d0a7825 */ /* 0x001fc800078e020a */
[----:B------:R-:W-:Y:S02]  /*0800*/  IMAD.WIDE R12, R3, 0x4, R4 ;  /* 0x00000004030c7825 */ /* 0x000fe400078e0204 */
[----:B------:R-:W2:Y:S01]  /*0810*/  LDG.E.CONSTANT R10, desc[UR6][R10.64] ;  /* 0x000000060a0a7981 */ /* 0x000ea2000c1e9900 */
[----:B------:R-:W0:Y:S03]  /*0820*/  LDC R3, c[0x0][0x3b4] ;  /* 0x0000ed00ff037b82 */ /* 0x000e260000000800 */
[----:B------:R-:W3:Y:S01]  /*0830*/  LDG.E.CONSTANT R13, desc[UR6][R12.64] ;  /* 0x000000060c0d7981 */ /* 0x000ee2000c1e9900 */
[----:B-----5:R-:W-:Y:S01]  /*0840*/  FADD R15, R7, R7 ;  /* 0x00000007070f7221 */ /* 0x020fe20000000000 */
[----:B------:R-:W-:Y:S01]  /*0850*/  BSSY.RECONVERGENT B1, `(.L_x_391) ;  /* 0x000000f000017945 */ /* 0x000fe20003800200 */
[----:B0-----:R-:W-:-:S04]  /*0860*/  FMUL R3, R3, R3 ;  /* 0x0000000303037220 */ /* 0x001fc80000400000 */
[----:B------:R-:W0:Y:S01]  /*0870*/  MUFU.RCP R14, R3 ;  /* 0x00000003000e7308 */ /* 0x000e220000001000 */
[----:B--2---:R-:W-:Y:S01]  /*0880*/  FADD R0, -R15, R10 ;  /* 0x0000000a0f007221 */ /* 0x004fe20000000100 */
        /* <DEDUP_REMOVED lines=8> */
[----:B------:R-:W-:-:S07]  /*0910*/  MOV R12, 0x930 ;  /* 0x00000930000c7802 */ /* 0x000fce0000000f00 */
[----:B------:R-:W-:Y:S05]  /*0920*/  CALL.REL.NOINC `($__internal_18_$__cuda_sm3x_div_rn_noftz_f32_slowpath) ;  /* 0x00000004009c7944 */ /* 0x000fea0003c00000 */
[----:B------:R-:W-:-:S07]  /*0930*/  IMAD.MOV.U32 R11, RZ, RZ, R0 ;  /* 0x000000ffff0b7224 */ /* 0x000fce00078e0000 */
.L_x_392:
[----:B------:R-:W-:Y:S05]  /*0940*/  BSYNC.RECONVERGENT B1 ;  /* 0x0000000000017941 */ /* 0x000fea0003800200 */
.L_x_391:
[----:B------:R-:W-:-:S07]  /*0950*/  FADD R8, R8, R11 ;  /* 0x0000000b08087221 */ /* 0x000fce0000000000 */
.L_x_390:
[----:B------:R-:W-:Y:S05]  /*0960*/  BSYNC.RECONVERGENT B0 ;  /* 0x0000000000007941 */ /* 0x000fea0003800200 */
.L_x_389:
[-C--:B------:R-:W-:Y:S01]  /*0970*/  IABS R0, R9.reuse ;  /* 0x0000000900007213 */ /* 0x080fe20000000000 */
[----:B------:R-:W0:Y:S01]  /*0980*/  LDCU UR4, c[0x0][0x3c4] ;  /* 0x00007880ff0477ac */ /* 0x000e220008000800 */
[----:B------:R-:W-:Y:S01]  /*0990*/  IABS R12, R2 ;  /* 0x00000002000c7213 */ /* 0x000fe20000000000 */
[----:B------:R-:W-:Y:S01]  /*09a0*/  BSSY.RECONVERGENT B0, `(.L_x_393) ;  /* 0x0000035000007945 */ /* 0x000fe20003800200 */
[----:B------:R-:W1:Y:S01]  /*09b0*/  I2F.RP R3, R0 ;  /* 0x0000000000037306 */ /* 0x000e620000209400 */
[----:B------:R-:W-:-:S07]  /*09c0*/  IABS R14, R9 ;  /* 0x00000009000e7213 */ /* 0x000fce0000000000 */
[----:B-1----:R-:W1:Y:S01]  /*09d0*/  MUFU.RCP R3, R3 ;  /* 0x0000000300037308 */ /* 0x002e620000001000 */
[----:B0-----:R-:W-:Y:S01]  /*09e0*/  UIADD3 UR4, UPT, UPT, UR4, -0x1, URZ ;  /* 0xffffffff04047890 */ /* 0x001fe2000fffe0ff */
[----:B-1----:R-:W-:Y:S01]  /*09f0*/  IADD3 R10, PT, PT, R3, 0xffffffe, RZ ;  /* 0x0ffffffe030a7810 */ /* 0x002fe20007ffe0ff */
[----:B------:R-:W-:-:S05]  /*0a00*/  IMAD.MOV R3, RZ, RZ, -R14 ;  /* 0x000000ffff037224 */ /* 0x000fca00078e0a0e */
[----:B------:R0:W1:Y:S02]  /*0a10*/  F2I.FTZ.U32.TRUNC.NTZ R11, R10 ;  /* 0x0000000a000b7305 */ /* 0x000064000021f000 */
[----:B0-----:R-:W-:Y:S02]  /*0a20*/  HFMA2 R10, -RZ, RZ, 0, 0 ;  /* 0x00000000ff0a7431 */ /* 0x001fe400000001ff */
[----:B-1----:R-:W-:-:S04]  /*0a30*/  IMAD.MOV R13, RZ, RZ, -R11 ;  /* 0x000000ffff0d7224 */ /* 0x002fc800078e0a0b */
[----:B------:R-:W-:-:S04]  /*0a40*/  IMAD R13, R13, R0, RZ ;  /* 0x000000000d0d7224 */ /* 0x000fc800078e02ff */
[----:B------:R-:W-:-:S06]  /*0a50*/  IMAD.HI.U32 R13, R11, R13, R10 ;  /* 0x0000000d0b0d7227 */ /* 0x000fcc00078e000a */
[----:B------:R-:W-:-:S04]  /*0a60*/  IMAD.HI.U32 R13, R13, R12, RZ ;  /* 0x0000000c0d0d7227 */ /* 0x000fc800078e00ff */
[----:B------:R-:W-:-:S05]  /*0a70*/  IMAD R3, R13, R3, R12 ;  /* 0x000000030d037224 */ /* 0x000fca00078e020c */
[----:B------:R-:W-:-:S13]  /*0a80*/  ISETP.GT.U32.AND P2, PT, R0, R3, PT ;  /* 0x000000030000720c */ /* 0x000fda0003f44070 */
[-C--:B------:R-:W-:Y:S01]  /*0a90*/  @!P2 IADD3 R3, PT, PT, R3, -R0.reuse, RZ ;  /* 0x800000000303a210 */ /* 0x080fe20007ffe0ff */
[----:B------:R-:W-:Y:S01]  /*0aa0*/  @!P2 VIADD R13, R13, 0x1 ;  /* 0x000000010d0da836 */ /* 0x000fe20000000000 */
[----:B------:R-:W-:Y:S02]  /*0ab0*/  ISETP.NE.AND P2, PT, R9, RZ, PT ;  /* 0x000000ff0900720c */ /* 0x000fe40003f45270 */
[----:B------:R-:W-:Y:S02]  /*0ac0*/  ISETP.GE.U32.AND P1, PT, R3, R0, PT ;  /* 0x000000000300720c */ /* 0x000fe40003f26070 */
[----:B------:R-:W-:-:S04]  /*0ad0*/  LOP3.LUT R0, R2, R9, RZ, 0x3c, !PT ;  /* 0x0000000902007212 */ /* 0x000fc800078e3cff */
[----:B------:R-:W-:-:S07]  /*0ae0*/  ISETP.GE.AND P0, PT, R0, RZ, PT ;  /* 0x000000ff0000720c */ /* 0x000fce0003f06270 */
[----:B------:R-:W-:-:S05]  /*0af0*/  @P1 IADD3 R13, PT, PT, R13, 0x1, RZ ;  /* 0x000000010d0d1810 */ /* 0x000fca0007ffe0ff */
[----:B------:R-:W-:-:S05]  /*0b00*/  IMAD.MOV.U32 R0, RZ, RZ, R13 ;  /* 0x000000ffff007224 */ /* 0x000fca00078e000d */
[----:B------:R-:W-:Y:S02]  /*0b10*/  @!P0 IADD3 R0, PT, PT, -R0, RZ, RZ ;  /* 0x000000ff00008210 */ /* 0x000fe40007ffe1ff */
[----:B------:R-:W-:-:S04]  /*0b20*/  @!P2 LOP3.LUT R0, RZ, R9, RZ, 0x33, !PT ;  /* 0x00000009ff00a212 */ /* 0x000fc800078e33ff */
[----:B------:R-:W-:-:S04]  /*0b30*/  ISETP.GE.AND P0, PT, R0, UR4, PT ;  /* 0x0000000400007c0c */ /* 0x000fc8000bf06270 */
[----:B------:R-:W-:-:S13]  /*0b40*/  ISETP.LT.OR P0, PT, R0, 0x1, P0 ;  /* 0x000000010000780c */ /* 0x000fda0000701670 */
[----:B------:R-:W-:Y:S05]  /*0b50*/  @P0 BRA `(.L_x_394) ;  /* 0x0000000000640947 */ /* 0x000fea0003800000 */
[----:B------:R-:W0:Y:S01]  /*0b60*/  LDC.64 R10, c[0x0][0x388] ;  /* 0x0000e200ff0a7b82 */ /* 0x000e220000000a00 */
[----:B------:R-:W-:Y:S02]  /*0b70*/  IMAD.IADD R3, R2, 0x1, -R9 ;  /* 0x0000000102037824 */ /* 0x000fe400078e0a09 */
[----:B------:R-:W-:-:S06]  /*0b80*/  IMAD.WIDE R4, R9, 0x4, R4 ;  /* 0x0000000409047825 */ /* 0x000fcc00078e0204 */
[----:B------:R-:W2:Y:S01]  /*0b90*/  LDG.E.CONSTANT R5, desc[UR6][R4.64] ;  /* 0x0000000604057981 */ /* 0x000ea2000c1e9900 */
[----:B0-----:R-:W-:Y:S02]  /*0ba0*/  IMAD.WIDE R10, R3, 0x4, R10 ;  /* 0x00000004030a7825 */ /* 0x001fe400078e020a */
[----:B------:R-:W0:Y:S04]  /*0bb0*/  LDC R3, c[0x0][0x3b8] ;  /* 0x0000ee00ff037b82 */ /* 0x000e280000000800 */
[----:B------:R-:W3:Y:S01]  /*0bc0*/  LDG.E.CONSTANT R10, desc[UR6][R10.64] ;  /* 0x000000060a0a7981 */ /* 0x000ee2000c1e9900 */
[----:B-----5:R-:W-:Y:S01]  /*0bd0*/  FADD R9, R7, R7 ;  /* 0x0000000707097221 */ /* 0x020fe20000000000 */
[----:B0-----:R-:W-:-:S04]  /*0be0*/  FMUL R3, R3, R3 ;  /* 0x0000000303037220 */ /* 0x001fc80000400000 */
[----:B------:R-:W0:Y:S01]  /*0bf0*/  MUFU.RCP R12, R3 ;  /* 0x00000003000c7308 */ /* 0x000e220000001000 */
[----:B------:R-:W-:Y:S01]  /*0c00*/  BSSY.RECONVERGENT B1, `(.L_x_395) ;  /* 0x000000d000017945 */ /* 0x000fe20003800200 */
[----:B---3--:R-:W-:-:S04]  /*0c10*/  FADD R0, -R9, R10 ;  /* 0x0000000a09007221 */ /* 0x008fc80000000100 */
[----:B--2---:R-:W-:Y:S01]  /*0c20*/  FADD R0, R0, R5 ;  /* 0x0000000500007221 */ /* 0x004fe20000000000 */
[----:B0-----:R-:W-:-:S03]  /*0c30*/  FFMA R9, -R3, R12, 1 ;  /* 0x3f80000003097423 */ /* 0x001fc6000000010c */
[----:B------:R-:W0:Y:S01]  /*0c40*/  FCHK P0, R0, R3 ;  /* 0x0000000300007302 */ /* 0x000e220000000000 */
[----:B------:R-:W-:-:S04]  /*0c50*/  FFMA R9, R12, R9, R12 ;  /* 0x000000090c097223 */ /* 0x000fc8000000000c */
[----:B------:R-:W-:-:S04]  /*0c60*/  FFMA R10, R0, R9, RZ ;  /* 0x00000009000a7223 */ /* 0x000fc800000000ff */
[----:B------:R-:W-:-:S04]  /*0c70*/  FFMA R4, -R3, R10, R0 ;  /* 0x0000000a03047223 */ /* 0x000fc80000000100 */
[----:B------:R-:W-:Y:S01]  /*0c80*/  FFMA R9, R9, R4, R10 ;  /* 0x0000000409097223 */ /* 0x000fe2000000000a */
[----:B0-----:R-:W-:Y:S06]  /*0c90*/  @!P0 BRA `(.L_x_396) ;  /* 0x00000000000c8947 */ /* 0x001fec0003800000 */
[----:B------:R-:W-:-:S07]  /*0ca0*/  MOV R12, 0xcc0 ;  /* 0x00000cc0000c7802 */ /* 0x000fce0000000f00 */
[----:B------:R-:W-:Y:S05]  /*0cb0*/  CALL.REL.NOINC `($__internal_18_$__cuda_sm3x_div_rn_noftz_f32_slowpath) ;  /* 0x0000000000b87944 */ /* 0x000fea0003c00000 */
[----:B------:R-:W-:-:S07]  /*0cc0*/  MOV R9, R0 ;  /* 0x0000000000097202 */ /* 0x000fce0000000f00 */
.L_x_396:
[----:B------:R-:W-:Y:S05]  /*0cd0*/  BSYNC.RECONVERGENT B1 ;  /* 0x0000000000017941 */ /* 0x000fea0003800200 */
.L_x_395:
[----:B------:R-:W-:-:S07]  /*0ce0*/  FADD R8, R8, R9 ;  /* 0x0000000908087221 */ /* 0x000fce0000000000 */
.L_x_394:
[----:B------:R-:W-:Y:S05]  /*0cf0*/  BSYNC.RECONVERGENT B0 ;  /* 0x0000000000007941 */ /* 0x000fea0003800200 */
.L_x_393:
[----:B------:R-:W0:Y:S08]  /*0d00*/  LDC.64 R10, c[0x0][0x398] ;  /* 0x0000e600ff0a7b82 */ /* 0x000e300000000a00 */
[----:B------:R-:W1:Y:S01]  /*0d10*/  LDC.64 R4, c[0x0][0x390] ;  /* 0x0000e400ff047b82 */ /* 0x000e620000000a00 */
[----:B0-----:R-:W-:-:S05]  /*0d20*/  IMAD.WIDE R10, R2, 0x4, R10 ;  /* 0x00000004020a7825 */ /* 0x001fca00078e020a */
[----:B------:R-:W2:Y:S01]  /*0d30*/  LDG.E.CONSTANT R3, desc[UR6][R10.64] ;  /* 0x000000060a037981 */ /* 0x000ea2000c1e9900 */
[----:B-1----:R-:W-:-:S06]  /*0d40*/  IMAD.WIDE R4, R2, 0x4, R4 ;  /* 0x0000000402047825 */ /* 0x002fcc00078e0204 */
[----:B------:R-:W3:Y:S01]  /*0d50*/  LDG.E.CONSTANT R4, desc[UR6][R4.64] ;  /* 0x0000000604047981 */ /* 0x000ee2000c1e9900 */
[----:B------:R-:W-:Y:S01]  /*0d60*/  BSSY.RECONVERGENT B0, `(.L_x_397) ;  /* 0x000000d000007945 */ /* 0x000fe20003800200 */
[----:B--2---:R-:W0:Y:S01]  /*0d70*/  MUFU.RCP R12, R3 ;  /* 0x00000003000c7308 */ /* 0x004e220000001000 */
[----:B---3--:R-:W-:-:S07]  /*0d80*/  FMUL R0, R4, R4 ;  /* 0x0000000404007220 */ /* 0x008fce0000400000 */
        /* <DEDUP_REMOVED lines=8> */
[----:B-----5:R-:W-:Y:S05]  /*0e10*/  CALL.REL.NOINC `($__internal_18_$__cuda_sm3x_div_rn_noftz_f32_slowpath) ;  /* 0x0000000000607944 */ /* 0x020fea0003c00000 */
[----:B------:R-:W-:-:S07]  /*0e20*/  IMAD.MOV.U32 R9, RZ, RZ, R0 ;  /* 0x000000ffff097224 */ /* 0x000fce00078e0000 */
.L_x_398:
[----:B------:R-:W-:Y:S05]  /*0e30*/  BSYNC.RECONVERGENT B0 ;  /* 0x0000000000007941 */ /* 0x000fea0003800200 */
.L_x_397:
[----:B-----5:R-:W0:Y:S01]  /*0e40*/  MUFU.RCP R3, R6 ;  /* 0x0000000600037308 */ /* 0x020e220000001000 */
[----:B------:R-:W-:Y:S07]  /*0e50*/  BSSY.RECONVERGENT B0, `(.L_x_399) ;  /* 0x000000d000007945 */ /* 0x000fee0003800200 */
[----:B------:R-:W1:Y:S01]  /*0e60*/  FCHK P0, R9, R6 ;  /* 0x0000000609007302 */ /* 0x000e620000000000 */
[----:B0-----:R-:W-:-:S04]  /*0e70*/  FFMA R0, -R6, R3, 1 ;  /* 0x3f80000006007423 */ /* 0x001fc80000000103 */
[----:B------:R-:W-:-:S04]  /*0e80*/  FFMA R0, R3, R0, R3 ;  /* 0x0000000003007223 */ /* 0x000fc80000000003 */
[----:B------:R-:W-:-:S04]  /*0e90*/  FFMA R3, R0, R9, RZ ;  /* 0x0000000900037223 */ /* 0x000fc800000000ff */
[----:B------:R-:W-:-:S04]  /*0ea0*/  FFMA R4, -R6, R3, R9 ;  /* 0x0000000306047223 */ /* 0x000fc80000000109 */
[----:B------:R-:W-:Y:S01]  /*0eb0*/  FFMA R3, R0, R4, R3 ;  /* 0x0000000400037223 */ /* 0x000fe20000000003 */
[----:B-1----:R-:W-:Y:S06]  /*0ec0*/  @!P0 BRA `(.L_x_400) ;  /* 0x0000000000148947 */ /* 0x002fec0003800000 */
[----:B------:R-:W-:Y:S01]  /*0ed0*/  MOV R0, R9 ;  /* 0x0000000900007202 */ /* 0x000fe20000000f00 */
[----:B------:R-:W-:Y:S01]  /*0ee0*/  IMAD.MOV.U32 R3, RZ, RZ, R6 ;  /* 0x000000ffff037224 */ /* 0x000fe200078e0006 */
[----:B------:R-:W-:-:S07]  /*0ef0*/  MOV R12, 0xf10 ;  /* 0x00000f10000c7802 */ /* 0x000fce0000000f00 */
[----:B------:R-:W-:Y:S05]  /*0f00*/  CALL.REL.NOINC `($__internal_18_$__cuda_sm3x_div_rn_noftz_f32_slowpath) ;  /* 0x0000000000247944 */ /* 0x000fea0003c00000 */
[----:B------:R-:W-:-:S07]  /*0f10*/  MOV R3, R0 ;  /* 0x0000000000037202 */ /* 0x000fce0000000f00 */
.L_x_400:
[----:B------:R-:W-:Y:S05]  /*0f20*/  BSYNC.RECONVERGENT B0 ;  /* 0x0000000000007941 */ /* 0x000fea0003800200 */
.L_x_399:
[----:B------:R-:W0:Y:S01]  /*0f30*/  LDC.64 R4, c[0x0][0x380] ;  /* 0x0000e000ff047b82 */ /* 0x000e220000000a00 */
[----:B------:R-:W1:Y:S02]  /*0f40*/  LDCU.64 UR4, c[0x0][0x3a8] ;  /* 0x00007500ff0477ac */ /* 0x000e640008000a00 */
[----:B-1----:R-:W-:-:S04]  /*0f50*/  FFMA R8, R8, UR4, R3 ;  /* 0x0000000408087c23 */ /* 0x002fc80008000003 */
[----:B------:R-:W-:Y:S01]  /*0f60*/  FFMA R7, R8, UR5, R7 ;  /* 0x0000000508077c23 */ /* 0x000fe20008000007 */
[----:B0-----:R-:W-:-:S05]  /*0f70*/  IMAD.WIDE R2, R2, 0x4, R4 ;  /* 0x0000000402027825 */ /* 0x001fca00078e0204 */
[----:B------:R-:W-:Y:S01]  /*0f80*/  STG.E desc[UR6][R2.64], R7 ;  /* 0x0000000702007986 */ /* 0x000fe2000c101906 */
[----:B------:R-:W-:Y:S05]  /*0f90*/  EXIT ;  /* 0x000000000000794d */ /* 0x000fea0003800000 */
        .weak           $__internal_18_$__cuda_sm3x_div_rn_noftz_f32_slowpath
        .type           $__internal_18_$__cuda_sm3x_div_rn_noftz_f32_slowpath,@function
        .size           $__internal_18_$__cuda_sm3x_div_rn_noftz_f32_slowpath,(.L_x_754 - $__internal_18_$__cuda_sm3x_div_rn_noftz_f32_slowpath)
$__internal_18_$__cuda_sm3x_div_rn_noftz_f32_slowpath:
[----:B------:R-:W-:Y:S01]  /*0fa0*/  SHF.R.U32.HI R13, RZ, 0x17, R3 ;  /* 0x00000017ff0d7819 */ /* 0x000fe20000011603 */
[----:B------:R-:W-:Y:S01]  /*0fb0*/  BSSY.RECONVERGENT B2, `(.L_x_401) ;  /* 0x0000062000027945 */ /* 0x000fe20003800200 */
[----:B------:R-:W-:Y:S02]  /*0fc0*/  SHF.R.U32.HI R11, RZ, 0x17, R0 ;  /* 0x00000017ff0b7819 */ /* 0x000fe40000011600 */
        /* <DEDUP_REMOVED lines=31> */
.L_x_402:
[----:B------:R-:W-:Y:S01]  /*11c0*/  LEA R14, R13, 0xc0800000, 0x17 ;  /* 0xc08000000d0e7811 */ /* 0x000fe200078eb8ff */
[----:B------:R-:W-:Y:S04]  /*11d0*/  BSSY.RECONVERGENT B3, `(.L_x_407) ;  /* 0x0000036000037945 */ /* 0x000fe80003800200 */
[----:B------:R-:W-:Y:S01]  /*11e0*/  IMAD.IADD R14, R3, 0x1, -R14 ;  /* 0x00000001030e7824 */ /* 0x000fe200078e0a0e */
[----:B------:R-:W-:-:S03]  /*11f0*/  IADD3 R3, PT, PT, R16, -0x7f, RZ ;  /* 0xffffff8110037810 */ /* 0x000fc60007ffe0ff */
[----:B------:R0:W1:Y:S01]  /*1200*/  MUFU.RCP R15, R14 ;  /* 0x0000000e000f7308 */ /* 0x0000620000001000 */
[----:B------:R-:W-:Y:S01]  /*1210*/  FADD.FTZ R17, -R14, -RZ ;  /* 0x800000ff0e117221 */ /* 0x000fe20000010100 */
[C---:B------:R-:W-:Y:S01]  /*1220*/  IMAD R0, R3.reuse, -0x800000, R0 ;  /* 0xff80000003007824 */ /* 0x040fe200078e0200 */
[----:B0-----:R-:W-:-:S05]  /*1230*/  IADD3 R14, PT, PT, R3, 0x7f, -R13 ;  /* 0x0000007f030e7810 */ /* 0x001fca0007ffe80d */
[----:B------:R-:W-:Y:S02]  /*1240*/  IMAD.IADD R14, R14, 0x1, R11 ;  /* 0x000000010e0e7824 */ /* 0x000fe400078e020b */
        /* <DEDUP_REMOVED lines=42> */
.L_x_409:
[----:B------:R-:W-:-:S04]  /*14f0*/  LOP3.LUT R0, R0, 0x80000000, RZ, 0xc0, !PT ;  /* 0x8000000000007812 */ /* 0x000fc800078ec0ff */
[----:B------:R-:W-:Y:S01]  /*1500*/  LOP3.LUT R0, R0, 0x7f800000, RZ, 0xfc, !PT ;  /* 0x7f80000000007812 */ /* 0x000fe200078efcff */
[----:B------:R-:W-:Y:S06]  /*1510*/  BRA `(.L_x_410) ;  /* 0x0000000000047947 */ /* 0x000fec0003800000 */
.L_x_408:
[----:B------:R-:W-:-:S07]  /*1520*/  IMAD R0, R14, 0x800000, R0 ;  /* 0x008000000e007824 */ /* 0x000fce00078e0200 */
.L_x_410:
[----:B------:R-:W-:Y:S05]  /*1530*/  BSYNC.RECONVERGENT B3 ;  /* 0x0000000000037941 */ /* 0x000fea0003800200 */
.L_x_407:
[----:B------:R-:W-:Y:S05]  /*1540*/  BRA `(.L_x_411) ;  /* 0x0000000000207947 */ /* 0x000fea0003800000 */
.L_x_406:
[----:B------:R-:W-:-:S04]  /*1550*/  LOP3.LUT R0, R3, 0x80000000, R0, 0x48, !PT ;  /* 0x8000000003007812 */ /* 0x000fc800078e4800 */
[----:B------:R-:W-:Y:S01]  /*1560*/  LOP3.LUT R0, R0, 0x7f800000, RZ, 0xfc, !PT ;  /* 0x7f80000000007812 */ /* 0x000fe200078efcff */
[----:B------:R-:W-:Y:S06]  /*1570*/  BRA `(.L_x_411) ;  /* 0x0000000000147947 */ /* 0x000fec0003800000 */
.L_x_405:
[----:B------:R-:W-:Y:S01]  /*1580*/  LOP3.LUT R0, R3, 0x80000000, R0, 0x48, !PT ;  /* 0x8000000003007812 */ /* 0x000fe200078e4800 */
[----:B------:R-:W-:Y:S06]  /*1590*/  BRA `(.L_x_411) ;  /* 0x00000000000c7947 */ /* 0x000fec0003800000 */
.L_x_404:
[----:B------:R-:W0:Y:S01]  /*15a0*/  MUFU.RSQ R0, -QNAN ;  /* 0xffc0000000007908 */ /* 0x000e220000001400 */
[----:B------:R-:W-:Y:S05]  /*15b0*/  BRA `(.L_x_411) ;  /* 0x0000000000047947 */ /* 0x000fea0003800000 */
.L_x_403:
[----:B------:R-:W-:-:S07]  /*15c0*/  FADD.FTZ R0, R0, R3 ;  /* 0x0000000300007221 */ /* 0x000fce0000010000 */
.L_x_411:
[----:B------:R-:W-:Y:S05]  /*15d0*/  BSYNC.RECONVERGENT B2 ;  /* 0x0000000000027941 */ /* 0x000fea0003800200 */
.L_x_401:
[----:B------:R-:W-:-:S04]  /*15e0*/  HFMA2 R13, -RZ, RZ, 0, 0 ;  /* 0x00000000ff0d7431 */ /* 0x000fc800000001ff */
[----:B0-----:R-:W-:Y:S05]  /*15f0*/  RET.REL.NODEC R12 `(_Z25solveHeatDiffusion_kernelPfPKfS1_S1_S1_fffffiii) ;  /* 0xffffffe80c807950 */ /* 0x001fea0003c3ffff */
.L_x_412:
        /* <DEDUP_REMOVED lines=16> */
.L_x_754:


//--------------------- .text._Z26applyMetaplasticity_kernelPfS_PKffffi --------------------------
	.section	.text._Z26applyMetaplasticity_kernelPfS_PKffffi,"ax",@progbits
	.align	128
        .global         _Z26applyMetaplasticity_kernelPfS_PKffffi
        .type           _Z26applyMetaplasticity_kernelPfS_PKffffi,@function
        .size           _Z26applyMetaplasticity_kernelPfS_PKffffi,(.L_x_755 - _Z26applyMetaplasticity_kernelPfS_PKffffi)
        .other          _Z26applyMetaplasticity_kernelPfS_PKffffi,@"STO_CUDA_ENTRY STV_DEFAULT"
_Z26applyMetaplasticity_kernelPfS_PKffffi:
.text._Z26applyMetaplasticity_kernelPfS_PKffffi:
        /* <DEDUP_REMOVED lines=12> */
[----:B0-----:R-:W-:-:S05]  /*00c0*/  IMAD.WIDE R8, R2, 0x4, R8 ;  /* 0x0000000402087825 */ /* 0x001fca00078e0208 */
[----:B-1----:R-:W4:Y:S01]  /*00d0*/  LDG.E.CONSTANT R7, desc[UR4][R8.64] ;  /* 0x0000000408077981 */ /* 0x002f22000c1e9900 */
[----:B--2---:R-:W-:-:S05]  /*00e0*/  IMAD.WIDE R4, R2, 0x4, R4 ;  /* 0x0000000402047825 */ /* 0x004fca00078e0204 */
[----:B------:R0:W5:Y:S01]  /*00f0*/  LDG.E R6, desc[UR4][R4.64] ;  /* 0x0000000404067981 */ /* 0x000162000c1e1900 */
[----:B------:R-:W-:Y:S01]  /*0100*/  BSSY.RECONVERGENT B0, `(.L_x_413) ;  /* 0x000000d000007945 */ /* 0x000fe20003800200 */
[----:B---3--:R-:W1:Y:S02]  /*0110*/  MUFU.RCP R10, R13 ;  /* 0x0000000d000a7308 */ /* 0x008e640000001000 */
[----:B-1----:R-:W-:-:S04]  /*0120*/  FFMA R3, R10, -R13, 1 ;  /* 0x3f8000000a037423 */ /* 0x002fc8000000080d */
[----:B------:R-:W-:Y:S01]  /*0130*/  FFMA R3, R10, R3, R10 ;  /* 0x000000030a037223 */ /* 0x000fe2000000000a */
[----:B----4-:R-:W-:-:S04]  /*0140*/  FADD R0, R7, -R12 ;  /* 0x8000000c07007221 */ /* 0x010fc80000000000 */
[----:B------:R-:W1:Y:S01]  /*0150*/  FCHK P0, R0, R13 ;  /* 0x0000000d00007302 */ /* 0x000e620000000000 */
[----:B------:R-:W-:-:S04]  /*0160*/  FFMA R10, R0, R3, RZ ;  /* 0x00000003000a7223 */ /* 0x000fc800000000ff */
[----:B------:R-:W-:-:S04]  /*0170*/  FFMA R11, R10, -R13, R0 ;  /* 0x8000000d0a0b7223 */ /* 0x000fc80000000000 */
[----:B------:R-:W-:Y:S01]  /*0180*/  FFMA R3, R3, R11, R10 ;  /* 0x0000000b03037223 */ /* 0x000fe2000000000a */
[----:B01----:R-:W-:Y:S06]  /*0190*/  @!P0 BRA `(.L_x_414) ;  /* 0x00000000000c8947 */ /* 0x003fec0003800000 */
[----:B------:R-:W-:-:S07]  /*01a0*/  MOV R8, 0x1c0 ;  /* 0x000001c000087802 */ /* 0x000fce0000000f00 */
[----:B-----5:R-:W-:Y:S05]  /*01b0*/  CALL.REL.NOINC `($__internal_19_$__cuda_sm3x_div_rn_noftz_f32_slowpath) ;  /* 0x00000000004c7944 */ /* 0x020fea0003c00000 */
[----:B------:R-:W-:-:S07]  /*01c0*/  IMAD.MOV.U32 R3, RZ, RZ, R0 ;  /* 0x000000ffff037224 */ /* 0x000fce00078e0000 */
.L_x_414:
[----:B------:R-:W-:Y:S05]  /*01d0*/  BSYNC.RECONVERGENT B0 ;  /* 0x0000000000007941 */ /* 0x000fea0003800200 */
.L_x_413:
[----:B------:R-:W0:Y:S01]  /*01e0*/  LDCU UR6, c[0x0][0x3a0] ;  /* 0x00007400ff0677ac */ /* 0x000e220008000800 */
[----:B------:R-:W1:Y:S01]  /*01f0*/  LDC.64 R8, c[0x0][0x380] ;  /* 0x0000e000ff087b82 */ /* 0x000e620000000a00 */
[----:B0----5:R-:W-:-:S05]  /*0200*/  FFMA R3, R3, UR6, R6 ;  /* 0x0000000603037c23 */ /* 0x021fca0008000006 */
[----:B------:R-:W-:Y:S01]  /*0210*/  FMNMX.NAN R6, R3, 0.0099999997764825820923, !PT ;  /* 0x3c23d70a03067809 */ /* 0x000fe20007820000 */
[----:B-1----:R-:W-:-:S04]  /*0220*/  IMAD.WIDE R2, R2, 0x4, R8 ;  /* 0x0000000402027825 */ /* 0x002fc800078e0208 */
[----:B------:R-:W-:Y:S04]  /*0230*/  STG.E desc[UR4][R4.64], R6 ;  /* 0x0000000604007986 */ /* 0x000fe8000c101904 */
[----:B------:R-:W2:Y:S01]  /*0240*/  LDG.E R0, desc[UR4][R2.64] ;  /* 0x0000000402007981 */ /* 0x000ea2000c1e1900 */
[----:B------:R-:W-:-:S13]  /*0250*/  FSETP.GT.AND P0, PT, R7, R6, PT ;  /* 0x000000060700720b */ /* 0x000fda0003f04000 */
[C-C-:B------:R-:W-:Y:S01]  /*0260*/  @P0 FADD R9, R7.reuse, -R6.reuse ;  /* 0x8000000607090221 */ /* 0x140fe20000000000 */
[----:B------:R-:W-:-:S03]  /*0270*/  @!P0 FADD R7, -R7, R6 ;  /* 0x0000000607078221 */ /* 0x000fc60000000100 */
[--C-:B--2---:R-:W-:Y:S01]  /*0280*/  @P0 FFMA R9, R9, 0.0099999997764825820923, R0.reuse ;  /* 0x3c23d70a09090823 */ /* 0x104fe20000000000 */
[----:B------:R-:W-:-:S05]  /*0290*/  @!P0 FFMA R9, R7, -0.0049999998882412910461, R0 ;  /* 0xbba3d70a07098823 */ /* 0x000fca0000000000 */
[----:B------:R-:W-:-:S04]  /*02a0*/  FSETP.GEU.AND P0, PT, R9, RZ, PT ;  /* 0x000000ff0900720b */ /* 0x000fc80003f0e000 */
[----:B------:R-:W-:-:S04]  /*02b0*/  FSEL R9, R9, RZ, P0 ;  /* 0x000000ff09097208 */ /* 0x000fc80000000000 */
[----:B------:R-:W-:-:S05]  /*02c0*/  FMNMX.NAN R9, R9, 1, PT ;  /* 0x3f80000009097809 */ /* 0x000fca0003820000 */
[----:B------:R-:W-:Y:S01]  /*02d0*/  STG.E desc[UR4][R2.64], R9 ;  /* 0x0000000902007986 */ /* 0x000fe2000c101904 */
[----:B------:R-:W-:Y:S05]  /*02e0*/  EXIT ;  /* 0x000000000000794d */ /* 0x000fea0003800000 */
        .weak           $__internal_19_$__cuda_sm3x_div_rn_noftz_f32_slowpath
        .type           $__internal_19_$__cuda_sm3x_div_rn_noftz_f32_slowpath,@function
        .size           $__internal_19_$__cuda_sm3x_div_rn_noftz_f32_slowpath,(.L_x_755 - $__internal_19_$__cuda_sm3x_div_rn_noftz_f32_slowpath)
$__internal_19_$__cuda_sm3x_div_rn_noftz_f32_slowpath:
        /* <DEDUP_REMOVED lines=38> */
.L_x_416:
        /* <DEDUP_REMOVED lines=51> */
.L_x_423:
[----:B------:R-:W-:-:S04]  /*0880*/  LOP3.LUT R0, R0, 0x80000000, RZ, 0xc0, !PT ;  /* 0x8000000000007812 */ /* 0x000fc800078ec0ff */
[----:B------:R-:W-:Y:S01]  /*0890*/  LOP3.LUT R0, R0, 0x7f800000, RZ, 0xfc, !PT ;  /* 0x7f80000000007812 */ /* 0x000fe200078efcff */
[----:B------:R-:W-:Y:S06]  /*08a0*/  BRA `(.L_x_424) ;  /* 0x0000000000047947 */ /* 0x000fec0003800000 */
.L_x_422:
[----:B------:R-:W-:-:S07]  /*08b0*/  IMAD R0, R10, 0x800000, R0 ;  /* 0x008000000a007824 */ /* 0x000fce00078e0200 */
.L_x_424:
[----:B------:R-:W-:Y:S05]  /*08c0*/  BSYNC.RECONVERGENT B2 ;  /* 0x0000000000027941 */ /* 0x000fea0003800200 */
.L_x_421:
[----:B------:R-:W-:Y:S05]  /*08d0*/  BRA `(.L_x_425) ;  /* 0x0000000000207947 */ /* 0x000fea0003800000 */
.L_x_420:
[----:B------:R-:W-:-:S04]  /*08e0*/  LOP3.LUT R0, R13, 0x80000000, R12, 0x48, !PT ;  /* 0x800000000d007812 */ /* 0x000fc800078e480c */
[----:B------:R-:W-:Y:S01]  /*08f0*/  LOP3.LUT R0, R0, 0x7f800000, RZ, 0xfc, !PT ;  /* 0x7f80000000007812 */ /* 0x000fe200078efcff */
[----:B------:R-:W-:Y:S06]  /*0900*/  BRA `(.L_x_425) ;  /* 0x0000000000147947 */ /* 0x000fec0003800000 */
.L_x_419:
[----:B------:R-:W-:Y:S01]  /*0910*/  LOP3.LUT R0, R13, 0x80000000, R12, 0x48, !PT ;  /* 0x800000000d007812 */ /* 0x000fe200078e480c */
[----:B------:R-:W-:Y:S06]  /*0920*/  BRA `(.L_x_425) ;  /* 0x00000000000c7947 */ /* 0x000fec0003800000 */
.L_x_418:
[----:B------:R-:W0:Y:S01]  /*0930*/  MUFU.RSQ R0, -QNAN ;  /* 0xffc0000000007908 */ /* 0x000e220000001400 */
[----:B------:R-:W-:Y:S05]  /*0940*/  BRA `(.L_x_425) ;  /* 0x0000000000047947 */ /* 0x000fea0003800000 */
.L_x_417:
[----:B------:R-:W-:-:S07]  /*0950*/  FADD.FTZ R0, R0, R3 ;  /* 0x0000000300007221 */ /* 0x000fce0000010000 */
.L_x_425:
[----:B------:R-:W-:Y:S05]  /*0960*/  BSYNC.RECONVERGENT B1 ;  /* 0x0000000000017941 */ /* 0x000fea0003800200 */
.L_x_415:
[----:B------:R-:W-:-:S04]  /*0970*/  IMAD.MOV.U32 R9, RZ, RZ, 0x0 ;  /* 0x00000000ff097424 */ /* 0x000fc800078e00ff */
[----:B0-----:R-:W-:Y:S05]  /*0980*/  RET.REL.NODEC R8 `(_Z26applyMetaplasticity_kernelPfS_PKffffi) ;  /* 0xfffffff4089c7950 */ /* 0x001fea0003c3ffff */
.L_x_426:
        /* <DEDUP_REMOVED lines=15> */
.L_x_755:


//--------------------- .text._Z27updateReservoirState_kernelPfPKfS1_ffii --------------------------
	.section	.text._Z27updateReservoirState_kernelPfPKfS1_ffii,"ax",@progbits
	.align	128
        .global         _Z27updateReservoirState_kernelPfPKfS1_ffii
        .type           _Z27updateReservoirState_kernelPfPKfS1_ffii,@function
        .size           _Z27updateReservoirState_kernelPfPKfS1_ffii,(.L_x_781 - _Z27updateReservoirState_kernelPfPKfS1_ffii)
        .other          _Z27updateReservoirState_kernelPfPKfS1_ffii,@"STO_CUDA_ENTRY STV_DEFAULT"
_Z27updateReservoirState_kernelPfPKfS1_ffii:
.text._Z27updateReservoirState_kernelPfPKfS1_ffii:
        /* <DEDUP_REMOVED lines=19> */
[----:B------:R-:W-:Y:S02]  /*0130*/  MOV R14, RZ ;  /* 0x000000ff000e7202 */ /* 0x000fe40000000f00 */
[----:B------:R-:W-:Y:S01]  /*0140*/  MOV R10, RZ ;  /* 0x000000ff000a7202 */ /* 0x000fe20000000f00 */
[----:B------:R-:W-:Y:S02]  /*0150*/  UISETP.NE.AND UP0, UPT, UR9, URZ, UPT ;  /* 0x000000ff0900728c */ /* 0x000fe4000bf05270 */
[----:B------:R-:W-:Y:S09]  /*0160*/  BRA.U !UP1, `(.L_x_428) ;  /* 0x0000000509187547 */ /* 0x000ff2000b800000 */
[----:B------:R-:W0:Y:S01]  /*0170*/  LDCU.64 UR4, c[0x0][0x388] ;  /* 0x00007100ff0477ac */ /* 0x000e220008000a00 */
[----:B------:R-:W-:Y:S02]  /*0180*/  MOV R14, RZ ;  /* 0x000000ff000e7202 */ /* 0x000fe40000000f00 */
[----:B------:R-:W-:Y:S01]  /*0190*/  MOV R0, R9 ;  /* 0x0000000900007202 */ /* 0x000fe20000000f00 */
[----:B------:R-:W1:Y:S01]  /*01a0*/  LDCU.64 UR6, c[0x0][0x390] ;  /* 0x00007200ff0677ac */ /* 0x000e620008000a00 */
[----:B------:R-:W-:-:S04]  /*01b0*/  ULOP3.LUT UR10, UR8, 0x7ffffff0, URZ, 0xc0, !UPT ;  /* 0x7ffffff0080a7892 */ /* 0x000fc8000f8ec0ff */
[----:B------:R-:W-:Y:S02]  /*01c0*/  UIADD3 UR11, UPT, UPT, -UR10, URZ, URZ ;  /* 0x000000ff0a0b7290 */ /* 0x000fe4000fffe1ff */
[----:B------:R-:W-:Y:S01]  /*01d0*/  MOV R10, UR10 ;  /* 0x0000000a000a7c02 */ /* 0x000fe20008000f00 */
[----:B0-----:R-:W-:-:S04]  /*01e0*/  UIADD3 UR4, UP2, UPT, UR4, 0x20, URZ ;  /* 0x0000002004047890 */ /* 0x001fc8000ff5e0ff */
[----:B------:R-:W-:Y:S02]  /*01f0*/  UIADD3.X UR5, UPT, UPT, URZ, UR5, URZ, UP2, !UPT ;  /* 0x00000005ff057290 */ /* 0x000fe400097fe4ff */
[----:B-1----:R-:W-:Y:S01]  /*0200*/  UIADD3 UR6, UP1, UPT, UR6, 0x20, URZ ;  /* 0x0000002006067890 */ /* 0x002fe2000ff3e0ff */
[----:B------:R-:W-:-:S03]  /*0210*/  MOV R4, UR4 ;  /* 0x0000000400047c02 */ /* 0x000fc60008000f00 */
[----:B------:R-:W-:Y:S01]  /*0220*/  MOV R5, UR5 ;  /* 0x0000000500057c02 */ /* 0x000fe20008000f00 */
[----:B------:R-:W-:-:S12]  /*0230*/  UIADD3.X UR7, UPT, UPT, URZ, UR7, URZ, UP1, !UPT ;  /* 0x00000007ff077290 */ /* 0x000fd80008ffe4ff */
.L_x_429:
[----:B------:R-:W-:Y:S01]  /*0240*/  MOV R6, UR6 ;  /* 0x0000000600067c02 */ /* 0x000fe20008000f00 */
[----:B------:R-:W2:Y:S01]  /*0250*/  LDG.E.CONSTANT R15, desc[UR12][R4.64+-0x20] ;  /* 0xffffe00c040f7981 */ /* 0x000ea2000c1e9900 */
[----:B------:R-:W-:-:S03]  /*0260*/  MOV R7, UR7 ;  /* 0x0000000700077c02 */ /* 0x000fc60008000f00 */
[----:B------:R-:W3:Y:S01]  /*0270*/  LDG.E.CONSTANT R25, desc[UR12][R4.64+-0x1c] ;  /* 0xffffe40c04197981 */ /* 0x000ee2000c1e9900 */
[----:B------:R-:W-:-:S03]  /*0280*/  IMAD.WIDE R6, R0, 0x4, R6 ;  /* 0x0000000400067825 */ /* 0x000fc600078e0206 */
[----:B------:R-:W4:Y:S04]  /*0290*/  LDG.E.CONSTANT R17, desc[UR12][R4.64+-0x18] ;  /* 0xffffe80c04117981 */ /* 0x000f28000c1e9900 */
[----:B------:R-:W2:Y:S04]  /*02a0*/  LDG.E.CONSTANT R13, desc[UR12][R6.64+-0x20] ;  /* 0xffffe00c060d7981 */ /* 0x000ea8000c1e9900 */
[----:B------:R-:W3:Y:S04]  /*02b0*/  LDG.E.CONSTANT R16, desc[UR12][R6.64+-0x1c] ;  /* 0xffffe40c06107981 */ /* 0x000ee8000c1e9900 */
[----:B------:R-:W4:Y:S04]  /*02c0*/  LDG.E.CONSTANT R18, desc[UR12][R6.64+-0x18] ;  /* 0xffffe80c06127981 */ /* 0x000f28000c1e9900 */
        /* <DEDUP_REMOVED lines=8> */
[----:B------:R-:W4:Y:S01]  /*0350*/  LDG.E.CONSTANT R26, desc[UR12][R4.64+0x1c] ;  /* 0x00001c0c041a7981 */ /* 0x000f22000c1e9900 */
[----:B--2---:R-:W-:-:S03]  /*0360*/  FFMA R15, R13, R15, R14 ;  /* 0x0000000f0d0f7223 */ /* 0x004fc6000000000e */
[----:B------:R-:W2:Y:S04]  /*0370*/  LDG.E.CONSTANT R13, desc[UR12][R4.64+-0x4] ;  /* 0xfffffc0c040d7981 */ /* 0x000ea8000c1e9900 */
[----:B------:R-:W2:Y:S01]  /*0380*/  LDG.E.CONSTANT R14, desc[UR12][R6.64+-0x4] ;  /* 0xfffffc0c060e7981 */ /* 0x000ea2000c1e9900 */
[----:B---3--:R-:W-:-:S03]  /*0390*/  FFMA R25, R16, R25, R15 ;  /* 0x0000001910197223 */ /* 0x008fc6000000000f */
[----:B------:R-:W3:Y:S01]  /*03a0*/  LDG.E.CONSTANT R15, desc[UR12][R4.64] ;  /* 0x0000000c040f7981 */ /* 0x000ee2000c1e9900 */
[----:B----4-:R-:W-:-:S03]  /*03b0*/  FFMA R25, R18, R17, R25 ;  /* 0x0000001112197223 */ /* 0x010fc60000000019 */
[----:B------:R-:W3:Y:S04]  /*03c0*/  LDG.E.CONSTANT R16, desc[UR12][R6.64] ;  /* 0x0000000c06107981 */ /* 0x000ee8000c1e9900 */
[----:B------:R-:W4:Y:S01]  /*03d0*/  LDG.E.CONSTANT R17, desc[UR12][R4.64+0x4] ;  /* 0x0000040c04117981 */ /* 0x000f22000c1e9900 */
[----:B------:R-:W-:-:S03]  /*03e0*/  FFMA R25, R22, R21, R25 ;  /* 0x0000001516197223 */ /* 0x000fc60000000019 */
[----:B------:R-:W4:Y:S04]  /*03f0*/  LDG.E.CONSTANT R18, desc[UR12][R6.64+0x4] ;  /* 0x0000040c06127981 */ /* 0x000f28000c1e9900 */
        /* <DEDUP_REMOVED lines=9> */
[----:B------:R-:W4:Y:S04]  /*0490*/  LDG.E.CONSTANT R12, desc[UR12][R4.64+0x14] ;  /* 0x0000140c040c7981 */ /* 0x000f28000c1e9900 */
[----:B------:R-:W4:Y:S01]  /*04a0*/  LDG.E.CONSTANT R11, desc[UR12][R6.64+0x14] ;  /* 0x0000140c060b7981 */ /* 0x000f22000c1e9900 */
[----:B--2---:R-:W-:-:S03]  /*04b0*/  FFMA R27, R14, R13, R25 ;  /* 0x0000000d0e1b7223 */ /* 0x004fc60000000019 */
[----:B------:R0:W2:Y:S04]  /*04c0*/  LDG.E.CONSTANT R13, desc[UR12][R4.64+0x18] ;  /* 0x0000180c040d7981 */ /* 0x0000a8000c1e9900 */
[----:B------:R-:W2:Y:S04]  /*04d0*/  LDG.E.CONSTANT R14, desc[UR12][R6.64+0x18] ;  /* 0x0000180c060e7981 */ /* 0x000ea8000c1e9900 */
[----:B------:R-:W2:Y:S01]  /*04e0*/  LDG.E.CONSTANT R25, desc[UR12][R6.64+0x1c] ;  /* 0x00001c0c06197981 */ /* 0x000ea2000c1e9900 */
[----:B---3--:R-:W-:-:S04]  /*04f0*/  FFMA R15, R16, R15, R27 ;  /* 0x0000000f100f7223 */ /* 0x008fc8000000001b */
[----:B----4-:R-:W-:Y:S01]  /*0500*/  FFMA R18, R18, R17, R15 ;  /* 0x0000001112127223 */ /* 0x010fe2000000000f */
[----:B------:R-:W-:-:S03]  /*0510*/  UIADD3 UR11, UPT, UPT, UR11, 0x10, URZ ;  /* 0x000000100b0b7890 */ /* 0x000fc6000fffe0ff */
[----:B------:R-:W-:Y:S01]  /*0520*/  FFMA R18, R21, R22, R18 ;  /* 0x0000001615127223 */ /* 0x000fe20000000012 */
[----:B------:R-:W-:-:S03]  /*0530*/  UISETP.NE.AND UP1, UPT, UR11, URZ, UPT ;  /* 0x000000ff0b00728c */ /* 0x000fc6000bf25270 */
[----:B------:R-:W-:-:S04]  /*0540*/  FFMA R18, R23, R24, R18 ;  /* 0x0000001817127223 */ /* 0x000fc80000000012 */
[----:B------:R-:W-:Y:S01]  /*0550*/  FFMA R18, R19, R20, R18 ;  /* 0x0000001413127223 */ /* 0x000fe20000000012 */
[----:B0-----:R-:W-:-:S03]  /*0560*/  IADD3 R4, P0, PT, R4, 0x40, RZ ;  /* 0x0000004004047810 */ /* 0x001fc60007f1e0ff */
[----:B------:R-:W-:Y:S01]  /*0570*/  FFMA R11, R11, R12, R18 ;  /* 0x0000000c0b0b7223 */ /* 0x000fe20000000012 */
[----:B------:R-:W-:Y:S02]  /*0580*/  IADD3.X R5, PT, PT, RZ, R5, RZ, P0, !PT ;  /* 0x00000005ff057210 */ /* 0x000fe400007fe4ff */
[----:B------:R-:W-:Y:S01]  /*0590*/  IADD3 R0, PT, PT, R0, 0x10, RZ ;  /* 0x0000001000007810 */ /* 0x000fe20007ffe0ff */
[----:B--2---:R-:W-:-:S04]  /*05a0*/  FFMA R14, R14, R13, R11 ;  /* 0x0000000d0e0e7223 */ /* 0x004fc8000000000b */
[----:B------:R-:W-:Y:S01]  /*05b0*/  FFMA R14, R25, R26, R14 ;  /* 0x0000001a190e7223 */ /* 0x000fe2000000000e */
[----:B------:R-:W-:Y:S06]  /*05c0*/  BRA.U UP1, `(.L_x_429) ;  /* 0xfffffffd011c7547 */ /* 0x000fec000b83ffff */
.L_x_428:
[----:B------:R-:W-:Y:S05]  /*05d0*/  BRA.U !UP0, `(.L_x_427) ;  /* 0x00000005082c7547 */ /* 0x000fea000b800000 */
[----:B------:R-:W-:Y:S02]  /*05e0*/  UISETP.GE.U32.AND UP0, UPT, UR9, 0x8, UPT ;  /* 0x000000080900788c */ /* 0x000fe4000bf06070 */
[----:B------:R-:W-:-:S04]  /*05f0*/  ULOP3.LUT UR5, UR8, 0x7, URZ, 0xc0, !UPT ;  /* 0x0000000708057892 */ /* 0x000fc8000f8ec0ff */
[----:B------:R-:W-:-:S03]  /*0600*/  UISETP.NE.AND UP1, UPT, UR5, URZ, UPT ;  /* 0x000000ff0500728c */ /* 0x000fc6000bf25270 */
[----:B------:R-:W-:Y:S08]  /*0610*/  BRA.U !UP0, `(.L_x_430) ;  /* 0x0000000108787547 */ /* 0x000ff0000b800000 */
[----:B------:R-:W0:Y:S01]  /*0620*/  LDC.64 R6, c[0x0][0x390] ;  /* 0x0000e400ff067b82 */ /* 0x000e220000000a00 */
[----:B------:R-:W-:-:S07]  /*0630*/  IADD3 R11, PT, PT, R9, R10, RZ ;  /* 0x0000000a090b7210 */ /* 0x000fce0007ffe0ff */
[----:B------:R-:W1:Y:S01]  /*0640*/  LDC.64 R4, c[0x0][0x388] ;  /* 0x0000e200ff047b82 */ /* 0x000e620000000a00 */
[----:B0-----:R-:W-:-:S05]  /*0650*/  IMAD.WIDE R6, R11, 0x4, R6 ;  /* 0x000000040b067825 */ /* 0x001fca00078e0206 */
[----:B------:R-:W2:Y:S01]  /*0660*/  LDG.E.CONSTANT R19, desc[UR12][R6.64] ;  /* 0x0000000c06137981 */ /* 0x000ea2000c1e9900 */
[----:B-1----:R-:W-:-:S03]  /*0670*/  IMAD.WIDE.U32 R4, R10, 0x4, R4 ;  /* 0x000000040a047825 */ /* 0x002fc600078e0004 */
[----:B------:R-:W3:Y:S04]  /*0680*/  LDG.E.CONSTANT R21, desc[UR12][R6.64+0x4] ;  /* 0x0000040c06157981 */ /* 0x000ee8000c1e9900 */
        /* <DEDUP_REMOVED lines=14> */
[----:B------:R-:W-:Y:S01]  /*0770*/  IADD3 R10, PT, PT, R10, 0x8, RZ ;  /* 0x000000080a0a7810 */ /* 0x000fe20007ffe0ff */
[----:B--2---:R-:W-:-:S04]  /*0780*/  FFMA R18, R19, R18, R14 ;  /* 0x0000001213127223 */ /* 0x004fc8000000000e */
[----:B---3--:R-:W-:-:S04]  /*0790*/  FFMA R18, R21, R20, R18 ;  /* 0x0000001415127223 */ /* 0x008fc80000000012 */
[----:B----4-:R-:W-:-:S04]  /*07a0*/  FFMA R18, R23, R22, R18 ;  /* 0x0000001617127223 */ /* 0x010fc80000000012 */
[----:B------:R-:W-:-:S04]  /*07b0*/  FFMA R25, R25, R24, R18 ;  /* 0x0000001819197223 */ /* 0x000fc80000000012 */
[----:B------:R-:W-:-:S04]  /*07c0*/  FFMA R17, R16, R17, R25 ;  /* 0x0000001110117223 */ /* 0x000fc80000000019 */
[----:B------:R-:W-:-:S04]  /*07d0*/  FFMA R13, R12, R13, R17 ;  /* 0x0000000d0c0d7223 */ /* 0x000fc80000000011 */
[----:B------:R-:W-:-:S04]  /*07e0*/  FFMA R0, R0, R11, R13 ;  /* 0x0000000b00007223 */ /* 0x000fc8000000000d */
[----:B------:R-:W-:-:S07]  /*07f0*/  FFMA R14, R15, R26, R0 ;  /* 0x0000001a0f0e7223 */ /* 0x000fce0000000000 */
.L_x_430:
        /* <DEDUP_REMOVED lines=22> */
[----:B------:R-:W-:-:S07]  /*0960*/  FFMA R14, R17, R18, R0 ;  /* 0x00000012110e7223 */ /* 0x000fce0000000000 */
.L_x_431:
[----:B------:R-:W-:Y:S05]  /*0970*/  BRA.U !UP1, `(.L_x_427) ;  /* 0x0000000109447547 */ /* 0x000fea000b800000 */
[----:B------:R-:W0:Y:S01]  /*0980*/  LDC.64 R6, c[0x0][0x388] ;  /* 0x0000e200ff067b82 */ /* 0x000e220000000a00 */
[----:B------:R-:W-:Y:S01]  /*0990*/  IADD3 R9, PT, PT, R9, R10, RZ ;  /* 0x0000000a09097210 */ /* 0x000fe20007ffe0ff */
[----:B------:R-:W-:-:S06]  /*09a0*/  UIADD3 UR4, UPT, UPT, -UR4, URZ, URZ ;  /* 0x000000ff04047290 */ /* 0x000fcc000fffe1ff */
[----:B------:R-:W1:Y:S01]  /*09b0*/  LDC.64 R4, c[0x0][0x390] ;  /* 0x0000e400ff047b82 */ /* 0x000e620000000a00 */
[----:B0-----:R-:W-:-:S03]  /*09c0*/  IMAD.WIDE.U32 R6, R10, 0x4, R6 ;  /* 0x000000040a067825 */ /* 0x001fc600078e0006 */
[----:B------:R-:W-:Y:S02]  /*09d0*/  MOV R10, R6 ;  /* 0x00000006000a7202 */ /* 0x000fe40000000f00 */
[----:B------:R-:W-:-:S07]  /*09e0*/  MOV R11, R7 ;  /* 0x00000007000b7202 */ /* 0x000fce0000000f00 */
.L_x_432:
[----:B-1----:R-:W-:Y:S01]  /*09f0*/  IMAD.WIDE R6, R9, 0x4, R4 ;  /* 0x0000000409067825 */ /* 0x002fe200078e0204 */
[----:B------:R0:W2:Y:S05]  /*0a00*/  LDG.E.CONSTANT R0, desc[UR12][R10.64] ;  /* 0x0000000c0a007981 */ /* 0x0000aa000c1e9900 */
[----:B------:R-:W2:Y:S01]  /*0a10*/  LDG.E.CONSTANT R7, desc[UR12][R6.64] ;  /* 0x0000000c06077981 */ /* 0x000ea2000c1e9900 */
[----:B------:R-:W-:-:S04]  /*0a20*/  UIADD3 UR4, UPT, UPT, UR4, 0x1, URZ ;  /* 0x0000000104047890 */ /* 0x000fc8000fffe0ff */
[----:B------:R-:W-:Y:S01]  /*0a30*/  UISETP.NE.AND UP0, UPT, UR4, URZ, UPT ;  /* 0x000000ff0400728c */ /* 0x000fe2000bf05270 */
[----:B0-----:R-:W-:Y:S02]  /*0a40*/  IADD3 R10, P0, PT, R10, 0x4, RZ ;  /* 0x000000040a0a7810 */ /* 0x001fe40007f1e0ff */
[----:B------:R-:W-:Y:S02]  /*0a50*/  IADD3 R9, PT, PT, R9, 0x1, RZ ;  /* 0x0000000109097810 */ /* 0x000fe40007ffe0ff */
[----:B------:R-:W-:Y:S01]  /*0a60*/  IADD3.X R11, PT, PT, RZ, R11, RZ, P0, !PT ;  /* 0x0000000bff0b7210 */ /* 0x000fe200007fe4ff */
[----:B--2---:R-:W-:-:S03]  /*0a70*/  FFMA R14, R7, R0, R14 ;  /* 0x00000000070e7223 */ /* 0x004fc6000000000e */
[----:B------:R-:W-:Y:S05]  /*0a80*/  BRA.U UP0, `(.L_x_432) ;  /* 0xfffffffd00d87547 */ /* 0x000fea000b83ffff */
.L_x_427:
[----:B------:R-:W0:Y:S01]  /*0a90*/  LDC.64 R4, c[0x0][0x398] ;  /* 0x0000e600ff047b82 */ /* 0x000e220000000a00 */
[----:B------:R-:W-:Y:S02]  /*0aa0*/  MOV R10, 0x3c80f082 ;  /* 0x3c80f082000a7802 */ /* 0x000fe40000000f00 */
[----:B------:R-:W-:Y:S01]  /*0ab0*/  MOV R7, 0x3f800000 ;  /* 0x3f80000000077802 */ /* 0x000fe20000000f00 */
[----:B0-----:R-:W-:-:S04]  /*0ac0*/  FMUL R5, R14, R5 ;  /* 0x000000050e057220 */ /* 0x001fc80000400000 */
[C---:B------:R-:W-:Y:S01]  /*0ad0*/  FMUL R0, |R5|.reuse, 2.8853900432586669922 ;  /* 0x4038aa3b05007820 */ /* 0x040fe20000400200 */
[C---:B------:R-:W-:Y:S01]  /*0ae0*/  FMUL R9, R5.reuse, R5 ;  /* 0x0000000505097220 */ /* 0x040fe20000400000 */
[C---:B------:R-:W-:Y:S02]  /*0af0*/  FSETP.GE.AND P1, PT, |R5|.reuse, 0.60000002384185791016, PT ;  /* 0x3f19999a0500780b */ /* 0x040fe40003f26200 */
[----:B------:R-:W-:Y:S01]  /*0b00*/  FSETP.GE.AND P0, PT, |R5|, 9.010913848876953125, PT ;  /* 0x41102cb40500780b */ /* 0x000fe20003f06200 */
[C---:B------:R-:W-:Y:S01]  /*0b10*/  FFMA R10, R9.reuse, R10, -0.052303962409496307373 ;  /* 0xbd563cae090a7423 */ /* 0x040fe2000000000a */
[----:B------:R-:W0:Y:S03]  /*0b20*/  MUFU.EX2 R0, R0 ;  /* 0x0000000000007308 */ /* 0x000e260000000800 */
[----:B------:R-:W-:Y:S01]  /*0b30*/  FFMA R12, R9, R10, 0.1331529766321182251 ;  /* 0x3e085941090c7423 */ /* 0x000fe2000000000a */
[----:B0-----:R-:W-:-:S03]  /*0b40*/  FADD R6, R0, 1 ;  /* 0x3f80000000067421 */ /* 0x001fc60000000000 */
[----:B------:R-:W-:-:S04]  /*0b50*/  FFMA R0, R9, R12, -0.33332768082618713379 ;  /* 0xbeaaa9ed09007423 */ /* 0x000fc8000000000c */
[----:B------:R-:W-:Y:S01]  /*0b60*/  FFMA R0, R9, R0, RZ ;  /* 0x0000000009007223 */ /* 0x000fe200000000ff */
[----:B------:R-:W0:Y:S02]  /*0b70*/  MUFU.RCP R6, R6 ;  /* 0x0000000600067308 */ /* 0x000e240000001000 */
[----:B0-----:R-:W-:-:S05]  /*0b80*/  FFMA R7, R6, -2, R7 ;  /* 0xc000000006077823 */ /* 0x001fca0000000007 */
[----:B------:R-:W-:-:S04]  /*0b90*/  FSEL R10, R7, 1, !P0 ;  /* 0x3f800000070a7808 */ /* 0x000fc80004000000 */
[--C-:B------:R-:W-:Y:S01]  /*0ba0*/  LOP3.LUT R7, R10, 0x80000000, R5.reuse, 0xb8, !PT ;  /* 0x800000000a077812 */ /* 0x100fe200078eb805 */
[----:B------:R-:W-:Y:S01]  /*0bb0*/  @!P1 FFMA R7, R5, R0, R5 ;  /* 0x0000000005079223 */ /* 0x000fe20000000005 */
[----:B------:R-:W-:-:S03]  /*0bc0*/  FADD R5, -R4, 1 ;  /* 0x3f80000004057421 */ /* 0x000fc60000000100 */
[----:B------:R-:W-:-:S04]  /*0bd0*/  FMUL R7, R7, R4 ;  /* 0x0000000407077220 */ /* 0x000fc80000400000 */
[----:B-----5:R-:W-:-:S05]  /*0be0*/  FFMA R5, R8, R5, R7 ;  /* 0x0000000508057223 */ /* 0x020fca0000000007 */
[----:B------:R-:W-:Y:S01]  /*0bf0*/  STG.E desc[UR12][R2.64], R5 ;  /* 0x0000000502007986 */ /* 0x000fe2000c10190c */
[----:B------:R-:W-:Y:S05]  /*0c00*/  EXIT ;  /* 0x000000000000794d */ /* 0x000fea0003800000 */
.L_x_433:
        /* <DEDUP_REMOVED lines=15> */
.L_x_781:


//--------------------- .text._Z26applyStochasticSTDP_kernelPfPKfS1_P17curandStateXORWOWfffffffi --------------------------
	.section	.text._Z26applyStochasticSTDP_kernelPfPKfS1_P17curandStateXORWOWfffffffi,"ax",@progbits
	.align	128
        .global         _Z26applyStochasticSTDP_kernelPfPKfS1_P17curandStateXORWOWfffffffi
        .type           _Z26applyStochasticSTDP_kernelPfPKfS1_P17curandStateXORWOWfffffffi,@function
        .size           _Z26applyStochasticSTDP_kernelPfPKfS1_P17curandStateXORWOWfffffffi,(.L_x_757 - _Z26applyStochasticSTDP_kernelPfPKfS1_P17curandStateXORWOWfffffffi)
        .other          _Z26applyStochasticSTDP_kernelPfPKfS1_P17curandStateXORWOWfffffffi,@"STO_CUDA_ENTRY STV_DEFAULT"
_Z26applyStochasticSTDP_kernelPfPKfS1_P17curandStateXORWOWfffffffi:
.text._Z26applyStochasticSTDP_kernelPfPKfS1_P17curandStateXORWOWfffffffi:
        /* <DEDUP_REMOVED lines=14> */
[----:B--2---:R-:W-:-:S06]  /*00e0*/  IMAD.WIDE R6, R16, 0x4, R6 ;  /* 0x0000000410067825 */ /* 0x004fcc00078e0206 */
[----:B------:R-:W2:Y:S01]  /*00f0*/  LDG.E.CONSTANT R6, desc[UR4][R6.64] ;  /* 0x0000000406067981 */ /* 0x000ea2000c1e9900 */
[----:B---3--:R-:W-:-:S05]  /*0100*/  IMAD.WIDE R4, R16, 0x4, R4 ;  /* 0x0000000410047825 */ /* 0x008fca00078e0204 */
[----:B------:R0:W5:Y:S01]  /*0110*/  LDG.E R2, desc[UR4][R4.64] ;  /* 0x0000000404027981 */ /* 0x000162000c1e1900 */
[----:B------:R-:W-:Y:S01]  /*0120*/  BSSY.RECONVERGENT B0, `(.L_x_434) ;  /* 0x0000040000007945 */ /* 0x000fe20003800200 */
[----:B------:R-:W-:Y:S01]  /*0130*/  HFMA2 R3, -RZ, RZ, 0, 0 ;  /* 0x00000000ff037431 */ /* 0x000fe200000001ff */
[----:B----4-:R-:W-:-:S04]  /*0140*/  FSETP.GT.AND P0, PT, R8, 0.5, PT ;  /* 0x3f0000000800780b */ /* 0x010fc80003f04000 */
[----:B--2---:R-:W-:-:S13]  /*0150*/  FSETP.LEU.OR P0, PT, R6, 0.5, !P0 ;  /* 0x3f0000000600780b */ /* 0x004fda000470b400 */
[----:B0-----:R-:W-:Y:S05]  /*0160*/  @P0 BRA `(.L_x_435) ;  /* 0x0000000000ec0947 */ /* 0x001fea0003800000 */
[----:B------:R-:W0:Y:S02]  /*0170*/  LDCU UR6, c[0x0][0x3b8] ;  /* 0x00007700ff0677ac */ /* 0x000e240008000800 */
[----:B0-----:R-:W-:-:S13]  /*0180*/  FSETP.LT.AND P0, PT, RZ, UR6, PT ;  /* 0x00000006ff007c0b */ /* 0x001fda000bf01000 */
[----:B------:R-:W-:Y:S05]  /*0190*/  @!P0 BRA `(.L_x_436) ;  /* 0x0000000000708947 */ /* 0x000fea0003800000 */
[----:B------:R-:W0:Y:S01]  /*01a0*/  LDC R7, c[0x0][0x3a8] ;  /* 0x0000ea00ff077b82 */ /* 0x000e220000000800 */
[----:B------:R-:W-:Y:S01]  /*01b0*/  IMAD.U32 R8, RZ, RZ, UR6 ;  /* 0x00000006ff087e24 */ /* 0x000fe2000f8e00ff */
[----:B0-----:R-:W0:Y:S08]  /*01c0*/  MUFU.RCP R0, R7 ;  /* 0x0000000700007308 */ /* 0x001e300000001000 */
[----:B------:R-:W1:Y:S01]  /*01d0*/  FCHK P0, -R8, R7 ;  /* 0x0000000708007302 */ /* 0x000e620000000100 */
[----:B0-----:R-:W-:-:S04]  /*01e0*/  FFMA R3, R0, -R7, 1 ;  /* 0x3f80000000037423 */ /* 0x001fc80000000807 */
[----:B------:R-:W-:-:S04]  /*01f0*/  FFMA R0, R0, R3, R0 ;  /* 0x0000000300007223 */ /* 0x000fc80000000000 */
[----:B------:R-:W-:-:S04]  /*0200*/  FFMA R3, R0, -UR6, RZ ;  /* 0x8000000600037c23 */ /* 0x000fc800080000ff */
[----:B------:R-:W-:-:S04]  /*0210*/  FFMA R6, R3, -R7, -UR6 ;  /* 0x8000000603067e23 */ /* 0x000fc80008000807 */
[----:B------:R-:W-:Y:S01]  /*0220*/  FFMA R0, R0, R6, R3 ;  /* 0x0000000600007223 */ /* 0x000fe20000000003 */
[----:B-1----:R-:W-:Y:S06]  /*0230*/  @!P0 BRA `(.L_x_437) ;  /* 0x0000000000148947 */ /* 0x002fec0003800000 */
[----:B------:R-:W0:Y:S01]  /*0240*/  LDCU UR7, c[0x0][0x3a8] ;  /* 0x00007500ff0777ac */ /* 0x000e220008000800 */
[----:B------:R-:W-:Y:S01]  /*0250*/  FADD R0, -RZ, -UR6 ;  /* 0x80000006ff007e21 */ /* 0x000fe20008000100 */
[----:B------:R-:W-:Y:S02]  /*0260*/  MOV R6, 0x290 ;  /* 0x0000029000067802 */ /* 0x000fe40000000f00 */
[----:B0-----:R-:W-:-:S07]  /*0270*/  MOV R3, UR7 ;  /* 0x0000000700037c02 */ /* 0x001fce0008000f00 */
[----:B-----5:R-:W-:Y:S05]  /*0280*/  CALL.REL.NOINC `($__internal_21_$__cuda_sm3x_div_rn_noftz_f32_slowpath) ;  /* 0x0000000c00087944 */ /* 0x020fea0003c00000 */
.L_x_437:
[----:B------:R-:W-:Y:S02]  /*0290*/  HFMA2 R6, -RZ, RZ, 3.7421875, 0 ;  /* 0x437c0000ff067431 */ /* 0x000fe400000001ff */
[----:B------:R-:W-:Y:S01]  /*02a0*/  IMAD.MOV.U32 R3, RZ, RZ, 0x3bbb989d ;  /* 0x3bbb989dff037424 */ /* 0x000fe200078e00ff */
[----:B------:R-:W0:Y:S03]  /*02b0*/  LDCU UR6, c[0x0][0x3a0] ;  /* 0x00007400ff0677ac */ /* 0x000e260008000800 */
[----:B------:R-:W-:-:S04]  /*02c0*/  FFMA.SAT R3, R0, R3, 0.5 ;  /* 0x3f00000000037423 */ /* 0x000fc80000002003 */
[----:B------:R-:W-:-:S04]  /*02d0*/  FFMA.RM R3, R3, R6, 12582913 ;  /* 0x4b40000103037423 */ /* 0x000fc80000004006 */
[C---:B------:R-:W-:Y:S01]  /*02e0*/  FADD R7, R3.reuse, -12583039 ;  /* 0xcb40007f03077421 */ /* 0x040fe20000000000 */
[----:B------:R-:W-:-:S03]  /*02f0*/  IMAD.SHL.U32 R3, R3, 0x800000, RZ ;  /* 0x0080000003037824 */ /* 0x000fc600078e00ff */
[----:B------:R-:W-:-:S04]  /*0300*/  FFMA R7, R0, 1.4426950216293334961, -R7 ;  /* 0x3fb8aa3b00077823 */ /* 0x000fc80000000807 */
[----:B------:R-:W-:-:S04]  /*0310*/  FFMA R7, R0, 1.925963033500011079e-08, R7 ;  /* 0x32a5706000077823 */ /* 0x000fc80000000007 */
[----:B------:R-:W1:Y:S02]  /*0320*/  MUFU.EX2 R0, R7 ;  /* 0x0000000700007308 */ /* 0x000e640000000800 */
[----:B-1----:R-:W-:-:S04]  /*0330*/  FMUL R3, R3, R0 ;  /* 0x0000000003037220 */ /* 0x002fc80000400000 */
[----:B0-----:R-:W-:Y:S01]  /*0340*/  FMUL R3, R3, UR6 ;  /* 0x0000000603037c20 */ /* 0x001fe20008400000 */
[----:B------:R-:W-:Y:S06]  /*0350*/  BRA `(.L_x_435) ;  /* 0x0000000000707947 */ /* 0x000fec0003800000 */
.L_x_436:
[----:B------:R-:W0:Y:S01]  /*0360*/  LDC R7, c[0x0][0x3ac] ;  /* 0x0000eb00ff077b82 */ /* 0x000e220000000800 */
[----:B------:R-:W-:Y:S01]  /*0370*/  MOV R8, UR6 ;  /* 0x0000000600087c02 */ /* 0x000fe20008000f00 */
[----:B0-----:R-:W0:Y:S08]  /*0380*/  MUFU.RCP R0, R7 ;  /* 0x0000000700007308 */ /* 0x001e300000001000 */
[----:B------:R-:W1:Y:S01]  /*0390*/  FCHK P0, R8, R7 ;  /* 0x0000000708007302 */ /* 0x000e620000000000 */
[----:B0-----:R-:W-:-:S04]  /*03a0*/  FFMA R3, R0, -R7, 1 ;  /* 0x3f80000000037423 */ /* 0x001fc80000000807 */
[----:B------:R-:W-:-:S04]  /*03b0*/  FFMA R0, R0, R3, R0 ;  /* 0x0000000300007223 */ /* 0x000fc80000000000 */
[----:B------:R-:W-:-:S04]  /*03c0*/  FFMA R3, R0, UR6, RZ ;  /* 0x0000000600037c23 */ /* 0x000fc800080000ff */
[----:B------:R-:W-:-:S04]  /*03d0*/  FFMA R6, R3, -R7, UR6 ;  /* 0x0000000603067e23 */ /* 0x000fc80008000807 */
[----:B------:R-:W-:Y:S01]  /*03e0*/  FFMA R0, R0, R6, R3 ;  /* 0x0000000600007223 */ /* 0x000fe20000000003 */
[----:B-1----:R-:W-:Y:S06]  /*03f0*/  @!P0 BRA `(.L_x_438) ;  /* 0x0000000000188947 */ /* 0x002fec0003800000 */
[----:B------:R-:W0:Y:S01]  /*0400*/  LDCU UR6, c[0x0][0x3b8] ;  /* 0x00007700ff0677ac */ /* 0x000e220008000800 */
[----:B------:R-:W-:Y:S01]  /*0410*/  MOV R6, 0x460 ;  /* 0x0000046000067802 */ /* 0x000fe20000000f00 */
[----:B------:R-:W1:Y:S01]  /*0420*/  LDCU UR7, c[0x0][0x3ac] ;  /* 0x00007580ff0777ac */ /* 0x000e620008000800 */
[----:B0-----:R-:W-:Y:S01]  /*0430*/  IMAD.U32 R0, RZ, RZ, UR6 ;  /* 0x00000006ff007e24 */ /* 0x001fe2000f8e00ff */
[----:B-1----:R-:W-:-:S07]  /*0440*/  MOV R3, UR7 ;  /* 0x0000000700037c02 */ /* 0x002fce0008000f00 */
[----:B-----5:R-:W-:Y:S05]  /*0450*/  CALL.REL.NOINC `($__internal_21_$__cuda_sm3x_div_rn_noftz_f32_slowpath) ;  /* 0x0000000800947944 */ /* 0x020fea0003c00000 */
.L_x_438:
        /* <DEDUP_REMOVED lines=11> */
[----:B0-----:R-:W-:-:S07]  /*0510*/  FMUL R3, R3, -UR6 ;  /* 0x8000000603037c20 */ /* 0x001fce0008400000 */
.L_x_435:
[----:B------:R-:W-:Y:S05]  /*0520*/  BSYNC.RECONVERGENT B0 ;  /* 0x0000000000007941 */ /* 0x000fea0003800200 */
.L_x_434:
[----:B------:R-:W0:Y:S02]  /*0530*/  LDC.64 R6, c[0x0][0x398] ;  /* 0x0000e600ff067b82 */ /* 0x000e240000000a00 */
[----:B0-----:R-:W-:-:S05]  /*0540*/  IMAD.WIDE R16, R16, 0x30, R6 ;  /* 0x0000003010107825 */ /* 0x001fca00078e0206 */
[----:B------:R-:W2:Y:S04]  /*0550*/  LDG.E.64 R18, desc[UR4][R16.64+0x18] ;  /* 0x0000180410127981 */ /* 0x000ea8000c1e1b00 */
[----:B------:R0:W5:Y:S04]  /*0560*/  LDG.E.64 R14, desc[UR4][R16.64+0x28] ;  /* 0x00002804100e7981 */ /* 0x000168000c1e1b00 */
[----:B------:R0:W5:Y:S04]  /*0570*/  LDG.E.64 R12, desc[UR4][R16.64] ;  /* 0x00000004100c7981 */ /* 0x000168000c1e1b00 */
[----:B------:R0:W5:Y:S04]  /*0580*/  LDG.E.64 R10, desc[UR4][R16.64+0x8] ;  /* 0x00000804100a7981 */ /* 0x000168000c1e1b00 */
[----:B------:R0:W5:Y:S01]  /*0590*/  LDG.E.64 R8, desc[UR4][R16.64+0x10] ;  /* 0x0000100410087981 */ /* 0x000162000c1e1b00 */
[----:B------:R-:W-:Y:S01]  /*05a0*/  BSSY.RECONVERGENT B0, `(.L_x_439) ;  /* 0x0000050000007945 */ /* 0x000fe20003800200 */
[----:B--2---:R-:W-:-:S13]  /*05b0*/  ISETP.NE.AND P0, PT, R18, 0x1, PT ;  /* 0x000000011200780c */ /* 0x004fda0003f05270 */
[----:B0-----:R-:W-:Y:S05]  /*05c0*/  @!P0 BRA `(.L_x_440) ;  /* 0x0000000400148947 */ /* 0x001fea0003800000 */
[----:B-----5:R-:W-:Y:S01]  /*05d0*/  SHF.R.U32.HI R0, RZ, 0x2, R13 ;  /* 0x00000002ff007819 */ /* 0x020fe2000001160d */
[----:B------:R-:W-:Y:S01]  /*05e0*/  IMAD.MOV.U32 R18, RZ, RZ, 0x3e055027 ;  /* 0x3e055027ff127424 */ /* 0x000fe200078e00ff */
[----:B------:R-:W-:Y:S01]  /*05f0*/  SHF.L.U32 R6, R9, 0x4, RZ ;  /* 0x0000000409067819 */ /* 0x000fe200000006ff */
[----:B------:R-:W-:Y:S01]  /*0600*/  BSSY.RECONVERGENT B1, `(.L_x_441) ;  /* 0x000003a000017945 */ /* 0x000fe20003800200 */
[----:B------:R-:W-:-:S05]  /*0610*/  LOP3.LUT R0, R0, R13, RZ, 0x3c, !PT ;  /* 0x0000000d00007212 */ /* 0x000fca00078e3cff */
[----:B------:R-:W-:-:S05]  /*0620*/  IMAD.SHL.U32 R7, R0, 0x2, RZ ;  /* 0x0000000200077824 */ /* 0x000fca00078e00ff */
[----:B------:R-:W-:-:S04]  /*0630*/  LOP3.LUT R7, R9, R6, R7, 0x96, !PT ;  /* 0x0000000609077212 */ /* 0x000fc800078e9607 */
[----:B------:R-:W-:Y:S02]  /*0640*/  LOP3.LUT R6, R7, R0, RZ, 0x3c, !PT ;  /* 0x0000000007067212 */ /* 0x000fe400078e3cff */
[----:B------:R-:W-:Y:S02]  /*0650*/  MOV R7, 0x2f800000 ;  /* 0x2f80000000077802 */ /* 0x000fe40000000f00 */
[C---:B------:R-:W-:Y:S01]  /*0660*/  IADD3 R0, PT, PT, R12.reuse, 0x587c5, R6 ;  /* 0x000587c50c007810 */ /* 0x040fe20007ffe006 */
[----:B------:R-:W-:-:S03]  /*0670*/  VIADD R12, R12, 0xb0f8a ;  /* 0x000b0f8a0c0c7836 */ /* 0x000fc60000000000 */
[----:B------:R-:W-:-:S05]  /*0680*/  I2FP.F32.U32 R0, R0 ;  /* 0x0000000000007245 */ /* 0x000fca0000201000 */
[----:B------:R-:W-:-:S05]  /*0690*/  FFMA R0, R0, R7, 1.1641532182693481445e-10 ;  /* 0x2f00000000007423 */ /* 0x000fca0000000007 */
[----:B------:R-:W-:-:S04]  /*06a0*/  FSETP.GEU.AND P0, PT, R0, 1.175494350822287508e-38, PT ;  /* 0x008000000000780b */ /* 0x000fc80003f0e000 */
[----:B------:R-:W-:-:S09]  /*06b0*/  FSEL R13, RZ, -23, P0 ;  /* 0xc1b80000ff0d7808 */ /* 0x000fd20000000000 */
[----:B------:R-:W-:-:S04]  /*06c0*/  @!P0 FMUL R0, R0, 8388608 ;  /* 0x4b00000000008820 */ /* 0x000fc80000400000 */
[C---:B------:R-:W-:Y:S01]  /*06d0*/  VIADD R7, R0.reuse, 0xc0d55555 ;  /* 0xc0d5555500077836 */ /* 0x040fe20000000000 */
[----:B------:R-:W-:-:S04]  /*06e0*/  ISETP.GT.U32.AND P0, PT, R0, 0x7f7fffff, PT ;  /* 0x7f7fffff0000780c */ /* 0x000fc80003f04070 */
[----:B------:R-:W-:-:S04]  /*06f0*/  LOP3.LUT R21, R7, 0xff800000, RZ, 0xc0, !PT ;  /* 0xff80000007157812 */ /* 0x000fc800078ec0ff */
[----:B------:R-:W-:-:S05]  /*0700*/  IADD3 R7, PT, PT, R0, -R21, RZ ;  /* 0x8000001500077210 */ /* 0x000fca0007ffe0ff */
[----:B------:R-:W-:-:S04]  /*0710*/  FADD R7, R7, -1 ;  /* 0xbf80000007077421 */ /* 0x000fc80000000000 */
[----:B------:R-:W-:-:S04]  /*0720*/  FFMA R18, R7, -R18, 0.14084610342979431152 ;  /* 0x3e1039f607127423 */ /* 0x000fc80000000812 */
[----:B------:R-:W-:-:S04]  /*0730*/  FFMA R18, R7, R18, -0.12148627638816833496 ;  /* 0xbdf8cdcc07127423 */ /* 0x000fc80000000012 */
[----:B------:R-:W-:-:S04]  /*0740*/  FFMA R18, R7, R18, 0.13980610668659210205 ;  /* 0x3e0f295507127423 */ /* 0x000fc80000000012 */
[----:B------:R-:W-:-:S04]  /*0750*/  FFMA R18, R7, R18, -0.16684235632419586182 ;  /* 0xbe2ad8b907127423 */ /* 0x000fc80000000012 */
[----:B------:R-:W-:-:S04]  /*0760*/  FFMA R18, R7, R18, 0.20012299716472625732 ;  /* 0x3e4ced0b07127423 */ /* 0x000fc80000000012 */
[----:B------:R-:W-:-:S04]  /*0770*/  FFMA R18, R7, R18, -0.24999669194221496582 ;  /* 0xbe7fff2207127423 */ /* 0x000fc80000000012 */
[----:B------:R-:W-:-:S04]  /*0780*/  FFMA R18, R7, R18, 0.33333182334899902344 ;  /* 0x3eaaaa7807127423 */ /* 0x000fc80000000012 */
[C---:B------:R-:W-:Y:S01]  /*0790*/  FFMA R20, R7.reuse, R18, -0.5 ;  /* 0xbf00000007147423 */ /* 0x040fe20000000012 */
[----:B------:R-:W-:Y:S02]  /*07a0*/  I2FP.F32.S32 R18, R21 ;  /* 0x0000001500127245 */ /* 0x000fe40000201400 */
[----:B------:R-:W-:Y:S01]  /*07b0*/  MOV R21, 0x7f800000 ;  /* 0x7f80000000157802 */ /* 0x000fe20000000f00 */
[C---:B------:R-:W-:Y:S02]  /*07c0*/  FMUL R20, R7.reuse, R20 ;  /* 0x0000001407147220 */ /* 0x040fe40000400000 */
[----:B------:R-:W-:Y:S02]  /*07d0*/  FFMA R13, R18, 1.1920928955078125e-07, R13 ;  /* 0x34000000120d7823 */ /* 0x000fe4000000000d */
[----:B------:R-:W-:Y:S01]  /*07e0*/  FFMA R20, R7, R20, R7 ;  /* 0x0000001407147223 */ /* 0x000fe20000000007 */
[----:B------:R-:W-:-:S03]  /*07f0*/  SHF.R.U32.HI R7, RZ, 0x2, R10 ;  /* 0x00000002ff077819 */ /* 0x000fc6000001160a */
[----:B------:R-:W-:Y:S01]  /*0800*/  FFMA R20, R13, 0.69314718246459960938, R20 ;  /* 0x3f3172180d147823 */ /* 0x000fe20000000014 */
[C---:B------:R-:W-:Y:S01]  /*0810*/  @P0 FFMA R20, R0.reuse, R21, +INF ;  /* 0x7f80000000140423 */ /* 0x040fe20000000015 */
[----:B------:R-:W-:Y:S02]  /*0820*/  LOP3.LUT R7, R7, R10, RZ, 0x3c, !PT ;  /* 0x0000000a07077212 */ /* 0x000fe400078e3cff */
[----:B------:R-:W-:Y:S01]  /*0830*/  FSETP.NEU.AND P0, PT, R0, RZ, PT ;  /* 0x000000ff0000720b */ /* 0x000fe20003f0d000 */
[----:B------:R-:W-:Y:S01]  /*0840*/  FMUL R20, R20, -2 ;  /* 0xc000000014147820 */ /* 0x000fe20000400000 */
[----:B------:R-:W-:Y:S01]  /*0850*/  SHF.L.U32 R10, R6, 0x4, RZ ;  /* 0x00000004060a7819 */ /* 0x000fe200000006ff */
[----:B------:R-:W-:-:S03]  /*0860*/  IMAD.SHL.U32 R13, R7, 0x2, RZ ;  /* 0x00000002070d7824 */ /* 0x000fc600078e00ff */
[----:B------:R-:W-:Y:S02]  /*0870*/  FSEL R21, R20, +INF , P0 ;  /* 0x7f80000014157808 */ /* 0x000fe40000000000 */
[----:B------:R-:W-:Y:S01]  /*0880*/  LOP3.LUT R7, R7, R13, R10, 0x96, !PT ;  /* 0x0000000d07077212 */ /* 0x000fe200078e960a */
[----:B------:R-:W-:Y:S01]  /*0890*/  HFMA2 R13, -RZ, RZ, 0.1495361328125, 0.0004794597625732421875 ;  /* 0x30c90fdbff0d7431 */ /* 0x000fe200000001ff */
[----:B------:R-:W-:Y:S01]  /*08a0*/  IADD3 R10, PT, PT, R21, -0xd000000, RZ ;  /* 0xf3000000150a7810 */ /* 0x000fe20007ffe0ff */
[----:B------:R0:W1:Y:S01]  /*08b0*/  MUFU.RSQ R18, R21 ;  /* 0x0000001500127308 */ /* 0x0000620000001400 */
[----:B------:R-:W-:Y:S02]  /*08c0*/  LOP3.LUT R7, R7, R6, RZ, 0x3c, !PT ;  /* 0x0000000607077212 */ /* 0x000fe400078e3cff */
[----:B------:R-:W-:-:S03]  /*08d0*/  ISETP.GT.U32.AND P0, PT, R10, 0x727fffff, PT ;  /* 0x727fffff0a00780c */ /* 0x000fc60003f04070 */
[----:B------:R-:W-:-:S05]  /*08e0*/  IMAD.IADD R0, R7, 0x1, R12 ;  /* 0x0000000107007824 */ /* 0x000fca00078e020c */
[----:B------:R-:W-:-:S05]  /*08f0*/  I2FP.F32.U32 R0, R0 ;  /* 0x0000000000007245 */ /* 0x000fca0000201000 */
[----:B------:R-:W-:Y:S01]  /*0900*/  FFMA R10, R0, R13, 7.314590599882819788e-10 ;  /* 0x30490fdb000a7423 */ /* 0x000fe2000000000d */
[----:B01----:R-:W-:Y:S06]  /*0910*/  @!P0 BRA `(.L_x_442) ;  /* 0x0000000000108947 */ /* 0x003fec0003800000 */
[----:B------:R-:W-:-:S07]  /*0920*/  MOV R23, 0x940 ;  /* 0x0000094000177802 */ /* 0x000fce0000000f00 */
[----:B------:R-:W-:Y:S05]  /*0930*/  CALL.REL.NOINC `($__internal_20_$__cuda_sm20_sqrt_rn_f32_slowpath) ;  /* 0x0000000400007944 */ /* 0x000fea0003c00000 */
[----:B------:R-:W-:Y:S01]  /*0940*/  IMAD.MOV.U32 R0, RZ, RZ, R13 ;  /* 0x000000ffff007224 */ /* 0x000fe200078e000d */
[----:B------:R-:W-:Y:S06]  /*0950*/  BRA `(.L_x_443) ;  /* 0x0000000000107947 */ /* 0x000fec0003800000 */
.L_x_442:
[----:B------:R-:W-:Y:S01]  /*0960*/  FMUL.FTZ R0, R21, R18 ;  /* 0x0000001215007220 */ /* 0x000fe20000410000 */
[----:B------:R-:W-:-:S03]  /*0970*/  FMUL.FTZ R18, R18, 0.5 ;  /* 0x3f00000012127820 */ /* 0x000fc60000410000 */
[----:B------:R-:W-:-:S04]  /*0980*/  FFMA R13, -R0, R0, R21 ;  /* 0x00000000000d7223 */ /* 0x000fc80000000115 */
[----:B------:R-:W-:-:S07]  /*0990*/  FFMA R0, R13, R18, R0 ;  /* 0x000000120d007223 */ /* 0x000fce0000000000 */
.L_x_443:
[----:B------:R-:W-:Y:S05]  /*09a0*/  BSYNC.RECONVERGENT B1 ;  /* 0x0000000000017941 */ /* 0x000fea0003800200 */
.L_x_441:
[----:B------:R-:W-:Y:S01]  /*09b0*/  FMUL.RZ R20, R10, 0.15915493667125701904 ;  /* 0x3e22f9830a147820 */ /* 0x000fe2000040c000 */
[----:B------:R-:W-:-:S03]  /*09c0*/  MOV R18, 0x1 ;  /* 0x0000000100127802 */ /* 0x000fc60000000f00 */
[----:B------:R-:W0:Y:S08]  /*09d0*/  MUFU.SIN R13, R20 ;  /* 0x00000014000d7308 */ /* 0x000e300000000400 */
[----:B------:R-:W1:Y:S01]  /*09e0*/  MUFU.COS R21, R20 ;  /* 0x0000001400157308 */ /* 0x000e620000000000 */
[-C--:B0-----:R-:W-:Y:S01]  /*09f0*/  FMUL R10, R13, R0.reuse ;  /* 0x000000000d0a7220 */ /* 0x081fe20000400000 */
[----:B-1----:R-:W-:Y:S01]  /*0a00*/  FMUL R23, R21, R0 ;  /* 0x0000000015177220 */ /* 0x002fe20000400000 */
[----:B------:R-:W-:Y:S06]  /*0a10*/  BRA `(.L_x_444) ;  /* 0x0000000000207947 */ /* 0x000fec0003800000 */
.L_x_440:
[----:B------:R-:W2:Y:S01]  /*0a20*/  LDG.E R23, desc[UR4][R16.64+0x20] ;  /* 0x0000200410177981 */ /* 0x000ea2000c1e1900 */
[----:B-----5:R-:W-:Y:S01]  /*0a30*/  IMAD.MOV.U32 R7, RZ, RZ, R9 ;  /* 0x000000ffff077224 */ /* 0x020fe200078e0009 */
[----:B------:R-:W-:Y:S01]  /*0a40*/  MOV R6, R8 ;  /* 0x0000000800067202 */ /* 0x000fe20000000f00 */
[----:B------:R-:W-:Y:S01]  /*0a50*/  IMAD.MOV.U32 R8, RZ, RZ, R10 ;  /* 0x000000ffff087224 */ /* 0x000fe200078e000a */
[----:B------:R-:W-:Y:S01]  /*0a60*/  MOV R9, R11 ;  /* 0x0000000b00097202 */ /* 0x000fe20000000f00 */
[----:B------:R-:W-:Y:S02]  /*0a70*/  IMAD.MOV.U32 R18, RZ, RZ, RZ ;  /* 0x000000ffff127224 */ /* 0x000fe400078e00ff */
[----:B------:R-:W-:Y:S01]  /*0a80*/  IMAD.MOV.U32 R11, RZ, RZ, R13 ;  /* 0x000000ffff0b7224 */ /* 0x000fe200078e000d */
[----:B--2---:R-:W-:-:S07]  /*0a90*/  MOV R10, R23 ;  /* 0x00000017000a7202 */ /* 0x004fce0000000f00 */
.L_x_444:
[----:B------:R-:W-:Y:S05]  /*0aa0*/  BSYNC.RECONVERGENT B0 ;  /* 0x0000000000007941 */ /* 0x000fea0003800200 */
.L_x_439:
[----:B------:R-:W0:Y:S01]  /*0ab0*/  LDC.64 R20, c[0x0][0x3b0] ;  /* 0x0000ec00ff147b82 */ /* 0x000e220000000a00 */
[----:B------:R-:W1:Y:S01]  /*0ac0*/  LDCU UR7, c[0x0][0x3b8] ;  /* 0x00007700ff0777ac */ /* 0x000e620008000800 */
[----:B------:R-:W-:Y:S01]  /*0ad0*/  MOV R24, R12 ;  /* 0x0000000c00187202 */ /* 0x000fe20000000f00 */
[----:B------:R-:W-:Y:S01]  /*0ae0*/  IMAD.MOV.U32 R25, RZ, RZ, R11 ;  /* 0x000000ffff197224 */ /* 0x000fe200078e000b */
[----:B------:R-:W-:Y:S04]  /*0af0*/  STG.E.64 desc[UR4][R16.64+0x28], R14 ;  /* 0x0000280e10007986 */ /* 0x000fe8000c101b04 */
[----:B------:R-:W-:Y:S04]  /*0b00*/  STG.E desc[UR4][R16.64+0x20], R23 ;  /* 0x0000201710007986 */ /* 0x000fe8000c101904 */
[----:B------:R-:W-:Y:S04]  /*0b10*/  STG.E.64 desc[UR4][R16.64], R24 ;  /* 0x0000001810007986 */ /* 0x000fe8000c101b04 */
[----:B------:R-:W-:Y:S01]  /*0b20*/  STG.E.64 desc[UR4][R16.64+0x18], R18 ;  /* 0x0000181210007986 */ /* 0x000fe2000c101b04 */
[----:B-1----:R-:W-:-:S03]  /*0b30*/  MOV R12, UR7 ;  /* 0x00000007000c7c02 */ /* 0x002fc60008000f00 */
[----:B------:R-:W-:Y:S01]  /*0b40*/  STG.E.64 desc[UR4][R16.64+0x8], R8 ;  /* 0x0000080810007986 */ /* 0x000fe2000c101b04 */
[----:B0-----:R-:W0:Y:S03]  /*0b50*/  MUFU.RCP R0, R21 ;  /* 0x0000001500007308 */ /* 0x001e260000001000 */
[----:B------:R1:W-:Y:S05]  /*0b60*/  STG.E.64 desc[UR4][R16.64+0x10], R6 ;  /* 0x0000100610007986 */ /* 0x0003ea000c101b04 */
[----:B------:R-:W2:Y:S01]  /*0b70*/  FCHK P0, -R12, R21 ;  /* 0x000000150c007302 */ /* 0x000ea20000000100 */
[----:B-1----:R-:W-:Y:S01]  /*0b80*/  FFMA R7, R10, R20, R3 ;  /* 0x000000140a077223 */ /* 0x002fe20000000003 */
[----:B0-----:R-:W-:-:S04]  /*0b90*/  FFMA R11, R0, -R21, 1 ;  /* 0x3f800000000b7423 */ /* 0x001fc80000000815 */
[----:B------:R-:W-:-:S04]  /*0ba0*/  FFMA R0, R0, R11, R0 ;  /* 0x0000000b00007223 */ /* 0x000fc80000000000 */
[----:B------:R-:W-:-:S04]  /*0bb0*/  FFMA R8, R0, -UR7, RZ ;  /* 0x8000000700087c23 */ /* 0x000fc800080000ff */
[----:B------:R-:W-:-:S04]  /*0bc0*/  FFMA R9, R8, -R21, -UR7 ;  /* 0x8000000708097e23 */ /* 0x000fc80008000815 */
[----:B------:R-:W-:Y:S01]  /*0bd0*/  FFMA R0, R0, R9, R8 ;  /* 0x0000000900007223 */ /* 0x000fe20000000008 */
[----:B--2---:R-:W-:Y:S06]  /*0be0*/  @!P0 BRA `(.L_x_445) ;  /* 0x0000000000148947 */ /* 0x004fec0003800000 */
[----:B------:R-:W0:Y:S01]  /*0bf0*/  LDCU UR6, c[0x0][0x3b4] ;  /* 0x00007680ff0677ac */ /* 0x000e220008000800 */
[----:B------:R-:W-:Y:S01]  /*0c00*/  FADD R0, -RZ, -UR7 ;  /* 0x80000007ff007e21 */ /* 0x000fe20008000100 */
[----:B------:R-:W-:Y:S01]  /*0c10*/  MOV R6, 0xc40 ;  /* 0x00000c4000067802 */ /* 0x000fe20000000f00 */
[----:B0-----:R-:W-:-:S07]  /*0c20*/  IMAD.U32 R3, RZ, RZ, UR6 ;  /* 0x00000006ff037e24 */ /* 0x001fce000f8e00ff */
[----:B------:R-:W-:Y:S05]  /*0c30*/  CALL.REL.NOINC `($__internal_21_$__cuda_sm3x_div_rn_noftz_f32_slowpath) ;  /* 0x00000000009c7944 */ /* 0x000fea0003c00000 */
.L_x_445:
[----:B------:R-:W-:Y:S01]  /*0c40*/  HFMA2 R3, -RZ, RZ, 0.96630859375, -0.0022525787353515625 ;  /* 0x3bbb989dff037431 */ /* 0x000fe200000001ff */
[----:B------:R-:W-:-:S04]  /*0c50*/  MOV R6, 0x437c0000 ;  /* 0x437c000000067802 */ /* 0x000fc80000000f00 */
[----:B------:R-:W-:-:S04]  /*0c60*/  FFMA.SAT R3, R0, R3, 0.5 ;  /* 0x3f00000000037423 */ /* 0x000fc80000002003 */
[----:B------:R-:W-:-:S04]  /*0c70*/  FFMA.RM R3, R3, R6, 12582913 ;  /* 0x4b40000103037423 */ /* 0x000fc80000004006 */
[C---:B------:R-:W-:Y:S01]  /*0c80*/  FADD R9, R3.reuse, -12583039 ;  /* 0xcb40007f03097421 */ /* 0x040fe20000000000 */
[----:B------:R-:W-:-:S03]  /*0c90*/  IMAD.SHL.U32 R3, R3, 0x800000, RZ ;  /* 0x0080000003037824 */ /* 0x000fc600078e00ff */
[----:B------:R-:W-:-:S04]  /*0ca0*/  FFMA R9, R0, 1.4426950216293334961, -R9 ;  /* 0x3fb8aa3b00097823 */ /* 0x000fc80000000809 */
[----:B------:R-:W-:-:S04]  /*0cb0*/  FFMA R9, R0, 1.925963033500011079e-08, R9 ;  /* 0x32a5706000097823 */ /* 0x000fc80000000009 */
[----:B------:R-:W0:Y:S02]  /*0cc0*/  MUFU.EX2 R0, R9 ;  /* 0x0000000900007308 */ /* 0x000e240000000800 */
[----:B0-----:R-:W-:-:S04]  /*0cd0*/  FMUL R0, R3, R0 ;  /* 0x0000000003007220 */ /* 0x001fc80000400000 */
[----:B------:R-:W-:-:S05]  /*0ce0*/  FFMA R0, R2, R0, R7 ;  /* 0x0000000002007223 */ /* 0x000fca0000000007 */
[----:B------:R-:W-:-:S04]  /*0cf0*/  FSETP.GEU.AND P0, PT, R0, RZ, PT ;  /* 0x000000ff0000720b */ /* 0x000fc80003f0e000 */
[----:B------:R-:W-:-:S04]  /*0d00*/  FSEL R0, R0, RZ, P0 ;  /* 0x000000ff00007208 */ /* 0x000fc80000000000 */
[----:B------:R-:W-:-:S05]  /*0d10*/  FMNMX.NAN R3, R0, 1, PT ;  /* 0x3f80000000037809 */ /* 0x000fca0003820000 */
[----:B------:R-:W-:Y:S01]  /*0d20*/  STG.E desc[UR4][R4.64], R3 ;  /* 0x0000000304007986 */ /* 0x000fe2000c101904 */
[----:B------:R-:W-:Y:S05]  /*0d30*/  EXIT ;  /* 0x000000000000794d */ /* 0x000fea0003800000 */
        .weak           $__internal_20_$__cuda_sm20_sqrt_rn_f32_slowpath
        .type           $__internal_20_$__cuda_sm20_sqrt_rn_f32_slowpath,@function
        .size           $__internal_20_$__cuda_sm20_sqrt_rn_f32_slowpath,($__internal_21_$__cuda_sm3x_div_rn_noftz_f32_slowpath - $__internal_20_$__cuda_sm20_sqrt_rn_f32_slowpath)
$__internal_20_$__cuda_sm20_sqrt_rn_f32_slowpath:
[----:B------:R-:W-:-:S13]  /*0d40*/  LOP3.LUT P0, RZ, R21, 0x7fffffff, RZ, 0xc0, !PT ;  /* 0x7fffffff15ff7812 */ /* 0x000fda000780c0ff */
[----:B------:R-:W-:Y:S01]  /*0d50*/  @!P0 MOV R13, R21 ;  /* 0x00000015000d8202 */ /* 0x000fe20000000f00 */
[----:B------:R-:W-:Y:S06]  /*0d60*/  @!P0 BRA `(.L_x_446) ;  /* 0x0000000000448947 */ /* 0x000fec0003800000 */
[----:B------:R-:W-:Y:S02]  /*0d70*/  FSETP.GEU.FTZ.AND P0, PT, R21, RZ, PT ;  /* 0x000000ff1500720b */ /* 0x000fe40003f1e000 */
[----:B------:R-:W-:-:S11]  /*0d80*/  MOV R0, R21 ;  /* 0x0000001500007202 */ /* 0x000fd60000000f00 */
        /* <DEDUP_REMOVED lines=15> */
.L_x_446:
[----:B------:R-:W-:Y:S01]  /*0e80*/  MOV R20, R23 ;  /* 0x0000001700147202 */ /* 0x000fe20000000f00 */
[----:B------:R-:W-:-:S04]  /*0e90*/  IMAD.MOV.U32 R21, RZ, RZ, 0x0 ;  /* 0x00000000ff157424 */ /* 0x000fc800078e00ff */
[----:B------:R-:W-:Y:S05]  /*0ea0*/  RET.REL.NODEC R20 `(_Z26applyStochasticSTDP_kernelPfPKfS1_P17curandStateXORWOWfffffffi) ;  /* 0xfffffff014547950 */ /* 0x000fea0003c3ffff */
        .weak           $__internal_21_$__cuda_sm3x_div_rn_noftz_f32_slowpath
        .type           $__internal_21_$__cuda_sm3x_div_rn_noftz_f32_slowpath,@function
        .size           $__internal_21_$__cuda_sm3x_div_rn_noftz_f32_slowpath,(.L_x_757 - $__internal_21_$__cuda_sm3x_div_rn_noftz_f32_slowpath)
$__internal_21_$__cuda_sm3x_div_rn_noftz_f32_slowpath:
        /* <DEDUP_REMOVED lines=32> */
[----:B------:R-:W-:-:S04]  /*10b0*/  @!P1 FFMA R3, R3, 1.84467440737095516160e+19, RZ ;  /* 0x5f80000003039823 */ /* 0x000fc800000000ff */
[----:B------:R-:W-:-:S07]  /*10c0*/  @!P1 VIADD R8, R8, 0x40 ;  /* 0x0000004008089836 */ /* 0x000fce0000000000 */
.L_x_448:
[----:B------:R-:W-:Y:S01]  /*10d0*/  LEA R10, R14, 0xc0800000, 0x17 ;  /* 0xc08000000e0a7811 */ /* 0x000fe200078eb8ff */
[----:B------:R-:W-:Y:S03]  /*10e0*/  BSSY.RECONVERGENT B2, `(.L_x_453) ;  /* 0x0000036000027945 */ /* 0x000fe60003800200 */
[----:B------:R-:W-:Y:S02]  /*10f0*/  IADD3 R10, PT, PT, -R10, R3, RZ ;  /* 0x000000030a0a7210 */ /* 0x000fe40007ffe1ff */
[----:B------:R-:W-:Y:S02]  /*1100*/  IADD3 R3, PT, PT, R12, -0x7f, RZ ;  /* 0xffffff810c037810 */ /* 0x000fe40007ffe0ff */
[----:B------:R-:W0:Y:S01]  /*1110*/  MUFU.RCP R9, R10 ;  /* 0x0000000a00097308 */ /* 0x000e220000001000 */
[----:B------:R-:W-:Y:S02]  /*1120*/  FADD.FTZ R11, -R10, -RZ ;  /* 0x800000ff0a0b7221 */ /* 0x000fe40000010100 */
[----:B------:R-:W-:-:S02]  /*1130*/  IMAD R0, R3, -0x800000, R0 ;  /* 0xff80000003007824 */ /* 0x000fc400078e0200 */
[----:B0-----:R-:W-:-:S04]  /*1140*/  FFMA R12, R9, R11, 1 ;  /* 0x3f800000090c7423 */ /* 0x001fc8000000000b */
[----:B------:R-:W-:-:S04]  /*1150*/  FFMA R18, R9, R12, R9 ;  /* 0x0000000c09127223 */ /* 0x000fc80000000009 */
[----:B------:R-:W-:-:S04]  /*1160*/  FFMA R9, R0, R18, RZ ;  /* 0x0000001200097223 */ /* 0x000fc800000000ff */
[----:B------:R-:W-:-:S04]  /*1170*/  FFMA R12, R11, R9, R0 ;  /* 0x000000090b0c7223 */ /* 0x000fc80000000000 */
[----:B------:R-:W-:Y:S01]  /*1180*/  FFMA R13, R18, R12, R9 ;  /* 0x0000000c120d7223 */ /* 0x000fe20000000009 */
[----:B------:R-:W-:-:S03]  /*1190*/  IADD3 R9, PT, PT, R3, 0x7f, -R14 ;  /* 0x0000007f03097810 */ /* 0x000fc60007ffe80e */
[----:B------:R-:W-:Y:S02]  /*11a0*/  FFMA R12, R11, R13, R0 ;  /* 0x0000000d0b0c7223 */ /* 0x000fe40000000000 */
[----:B------:R-:W-:Y:S02]  /*11b0*/  IMAD.IADD R9, R9, 0x1, R8 ;  /* 0x0000000109097824 */ /* 0x000fe400078e0208 */
        /* <DEDUP_REMOVED lines=36> */
.L_x_455:
[----:B------:R-:W-:-:S04]  /*1400*/  LOP3.LUT R0, R0, 0x80000000, RZ, 0xc0, !PT ;  /* 0x8000000000007812 */ /* 0x000fc800078ec0ff */
[----:B------:R-:W-:Y:S01]  /*1410*/  LOP3.LUT R0, R0, 0x7f800000, RZ, 0xfc, !PT ;  /* 0x7f80000000007812 */ /* 0x000fe200078efcff */
[----:B------:R-:W-:Y:S06]  /*1420*/  BRA `(.L_x_456) ;  /* 0x0000000000047947 */ /* 0x000fec0003800000 */
.L_x_454:
[----:B------:R-:W-:-:S07]  /*1430*/  IMAD R0, R9, 0x800000, R0 ;  /* 0x0080000009007824 */ /* 0x000fce00078e0200 */
.L_x_456:
[----:B------:R-:W-:Y:S05]  /*1440*/  BSYNC.RECONVERGENT B2 ;  /* 0x0000000000027941 */ /* 0x000fea0003800200 */
.L_x_453:
[----:B------:R-:W-:Y:S05]  /*1450*/  BRA `(.L_x_457) ;  /* 0x0000000000207947 */ /* 0x000fea0003800000 */
.L_x_452:
[----:B------:R-:W-:-:S04]  /*1460*/  LOP3.LUT R0, R3, 0x80000000, R0, 0x48, !PT ;  /* 0x8000000003007812 */ /* 0x000fc800078e4800 */
[----:B------:R-:W-:Y:S01]  /*1470*/  LOP3.LUT R0, R0, 0x7f800000, RZ, 0xfc, !PT ;  /* 0x7f80000000007812 */ /* 0x000fe200078efcff */
[----:B------:R-:W-:Y:S06]  /*1480*/  BRA `(.L_x_457) ;  /* 0x0000000000147947 */ /* 0x000fec0003800000 */
.L_x_451:
[----:B------:R-:W-:Y:S01]  /*1490*/  LOP3.LUT R0, R3, 0x80000000, R0, 0x48, !PT ;  /* 0x8000000003007812 */ /* 0x000fe200078e4800 */
[----:B------:R-:W-:Y:S06]  /*14a0*/  BRA `(.L_x_457) ;  /* 0x00000000000c7947 */ /* 0x000fec0003800000 */
.L_x_450:
[----:B------:R-:W0:Y:S01]  /*14b0*/  MUFU.RSQ R0, -QNAN ;  /* 0xffc0000000007908 */ /* 0x000e220000001400 */
[----:B------:R-:W-:Y:S05]  /*14c0*/  BRA `(.L_x_457) ;  /* 0x0000000000047947 */ /* 0x000fea0003800000 */
.L_x_449:
[----:B------:R-:W-:-:S07]  /*14d0*/  FADD.FTZ R0, R0, R3 ;  /* 0x0000000300007221 */ /* 0x000fce0000010000 */
.L_x_457:
[----:B------:R-:W-:Y:S05]  /*14e0*/  BSYNC.RECONVERGENT B1 ;  /* 0x0000000000017941 */ /* 0x000fea0003800200 */
.L_x_447:
[----:B------:R-:W-:Y:S01]  /*14f0*/  HFMA2 R9, -RZ, RZ, 0, 0 ;  /* 0x00000000ff097431 */ /* 0x000fe200000001ff */
[----:B------:R-:W-:-:S04]  /*1500*/  MOV R8, R6 ;  /* 0x0000000600087202 */ /* 0x000fc80000000f00 */
[----:B0-----:R-:W-:Y:S05]  /*1510*/  RET.REL.NODEC R8 `(_Z26applyStochasticSTDP_kernelPfPKfS1_P17curandStateXORWOWfffffffi) ;  /* 0xffffffe808b87950 */ /* 0x001fea0003c3ffff */
.L_x_458:
        /* <DEDUP_REMOVED lines=14> */
.L_x_757:


//--------------------- .text._Z28addSpinDiffusionField_kernelPfS_S_PKfS1_S1_S1_S1_S1_S1_ffiii --------------------------
	.section	.text._Z28addSpinDiffusionField_kernelPfS_S_PKfS1_S1_S1_S1_S1_S1_ffiii,"ax",@progbits
	.align	128
        .global         _Z28addSpinDiffusionField_kernelPfS_S_PKfS1_S1_S1_S1_S1_S1_ffiii
        .type           _Z28addSpinDiffusionField_kernelPfS_S_PKfS1_S1_S1_S1_S1_S1_ffiii,@function
        .size           _Z28addSpinDiffusionField_kernelPfS_S_PKfS1_S1_S1_S1_S1_S1_ffiii,(.L_x_758 - _Z28addSpinDiffusionField_kernelPfS_S_PKfS1_S1_S1_S1_S1_S1_ffiii)
        .other          _Z28addSpinDiffusionField_kernelPfS_S_PKfS1_S1_S1_S1_S1_S1_ffiii,@"STO_CUDA_ENTRY STV_DEFAULT"
_Z28addSpinDiffusionField_kernelPfS_S_PKfS1_S1_S1_S1_S1_S1_ffiii:
.text._Z28addSpinDiffusionField_kernelPfS_S_PKfS1_S1_S1_S1_S1_S1_ffiii:
        /* <DEDUP_REMOVED lines=18> */
[----:B------:R-:W1:Y:S01]  /*0120*/  LDCU.64 UR6, c[0x0][0x3d0] ;  /* 0x00007a00ff0677ac */ /* 0x000e620008000a00 */
[----:B0-----:R-:W-:-:S06]  /*0130*/  IMAD.WIDE R4, R2, 0x4, R4 ;  /* 0x0000000402047825 */ /* 0x001fcc00078e0204 */
[----:B------:R-:W2:Y:S01]  /*0140*/  LDG.E.CONSTANT R4, desc[UR4][R4.64] ;  /* 0x0000000404047981 */ /* 0x000ea2000c1e9900 */
[----:B------:R-:W-:Y:S01]  /*0150*/  FMUL R0, R0, 9.2740097294028798708e-24 ;  /* 0x193362ac00007820 */ /* 0x000fe20000400000 */
[----:B------:R-:W-:Y:S03]  /*0160*/  BSSY.RECONVERGENT B0, `(.L_x_459) ;  /* 0x000000e000007945 */ /* 0x000fe60003800200 */
[----:B-1----:R-:W-:-:S04]  /*0170*/  FMUL R3, R0, UR7 ;  /* 0x0000000700037c20 */ /* 0x002fc80008400000 */
[----:B------:R-:W0:Y:S02]  /*0180*/  MUFU.RCP R6, R3 ;  /* 0x0000000300067308 */ /* 0x000e240000001000 */
[----:B0-----:R-:W-:-:S04]  /*0190*/  FFMA R7, -R3, R6, 1 ;  /* 0x3f80000003077423 */ /* 0x001fc80000000106 */
[----:B------:R-:W-:Y:S01]  /*01a0*/  FFMA R7, R6, R7, R6 ;  /* 0x0000000706077223 */ /* 0x000fe20000000006 */
[----:B--2---:R-:W-:-:S04]  /*01b0*/  FMUL R0, R4, UR6 ;  /* 0x0000000604007c20 */ /* 0x004fc80008400000 */
[----:B------:R-:W0:Y:S01]  /*01c0*/  FCHK P0, R0, R3 ;  /* 0x0000000300007302 */ /* 0x000e220000000000 */
[----:B------:R-:W-:-:S04]  /*01d0*/  FFMA R6, R0, R7, RZ ;  /* 0x0000000700067223 */ /* 0x000fc800000000ff */
[----:B------:R-:W-:-:S04]  /*01e0*/  FFMA R8, -R3, R6, R0 ;  /* 0x0000000603087223 */ /* 0x000fc80000000100 */
[----:B------:R-:W-:Y:S01]  /*01f0*/  FFMA R12, R7, R8, R6 ;  /* 0x00000008070c7223 */ /* 0x000fe20000000006 */
[----:B0-----:R-:W-:Y:S06]  /*0200*/  @!P0 BRA `(.L_x_460) ;  /* 0x00000000000c8947 */ /* 0x001fec0003800000 */
[----:B------:R-:W-:-:S07]  /*0210*/  MOV R4, 0x230 ;  /* 0x0000023000047802 */ /* 0x000fce0000000f00 */
[----:B------:R-:W-:Y:S05]  /*0220*/  CALL.REL.NOINC `($__internal_22_$__cuda_sm3x_div_rn_noftz_f32_slowpath) ;  /* 0x0000000000447944 */ /* 0x000fea0003c00000 */
[----:B------:R-:W-:-:S07]  /*0230*/  IMAD.MOV.U32 R12, RZ, RZ, R0 ;  /* 0x000000ffff0c7224 */ /* 0x000fce00078e0000 */
.L_x_460:
[----:B------:R-:W-:Y:S05]  /*0240*/  BSYNC.RECONVERGENT B0 ;  /* 0x0000000000007941 */ /* 0x000fea0003800200 */
.L_x_459:
[----:B------:R-:W0:Y:S08]  /*0250*/  LDC.64 R6, c[0x0][0x3a8] ;  /* 0x0000ea00ff067b82 */ /* 0x000e300000000a00 */
[----:B------:R-:W1:Y:S08]  /*0260*/  LDC.64 R4, c[0x0][0x398] ;  /* 0x0000e600ff047b82 */ /* 0x000e700000000a00 */
[----:B------:R-:W2:Y:S01]  /*0270*/  LDC.64 R8, c[0x0][0x380] ;  /* 0x0000e000ff087b82 */ /* 0x000ea20000000a00 */
[----:B0-----:R-:W-:-:S07]  /*0280*/  IMAD.WIDE R6, R2, 0x4, R6 ;  /* 0x0000000402067825 */ /* 0x001fce00078e0206 */
[----:B------:R-:W0:Y:S01]  /*0290*/  LDC.64 R10, c[0x0][0x390] ;  /* 0x0000e400ff0a7b82 */ /* 0x000e220000000a00 */
[----:B------:R-:W3:Y:S01]  /*02a0*/  LDG.E.CONSTANT R7, desc[UR4][R6.64] ;  /* 0x0000000406077981 */ /* 0x000ee2000c1e9900 */
[----:B-1----:R-:W-:-:S06]  /*02b0*/  IMAD.WIDE R4, R2, 0x4, R4 ;  /* 0x0000000402047825 */ /* 0x002fcc00078e0204 */
[----:B------:R-:W4:Y:S01]  /*02c0*/  LDG.E.CONSTANT R5, desc[UR4][R4.64] ;  /* 0x0000000404057981 */ /* 0x000f22000c1e9900 */
[----:B--2---:R-:W-:-:S04]  /*02d0*/  IMAD.WIDE R8, R2, 0x4, R8 ;  /* 0x0000000402087825 */ /* 0x004fc800078e0208 */
[----:B0-----:R-:W-:-:S04]  /*02e0*/  IMAD.WIDE R2, R2, 0x4, R10 ;  /* 0x0000000402027825 */ /* 0x001fc800078e020a */
[----:B---3--:R-:W-:-:S05]  /*02f0*/  FMUL R13, R7, -R12 ;  /* 0x8000000c070d7220 */ /* 0x008fca0000400000 */
[----:B------:R-:W-:Y:S01]  /*0300*/  REDG.E.ADD.F32.FTZ.RN.STRONG.GPU desc[UR4][R8.64], R13 ;  /* 0x0000000d080079a6 */ /* 0x000fe2000c12f304 */
[----:B----4-:R-:W-:-:S05]  /*0310*/  FMUL R15, R5, R12 ;  /* 0x0000000c050f7220 */ /* 0x010fca0000400000 */
[----:B------:R-:W-:Y:S01]  /*0320*/  REDG.E.ADD.F32.FTZ.RN.STRONG.GPU desc[UR4][R2.64], R15 ;  /* 0x0000000f020079a6 */ /* 0x000fe2000c12f304 */
[----:B------:R-:W-:Y:S05]  /*0330*/  EXIT ;  /* 0x000000000000794d */ /* 0x000fea0003800000 */
        .weak           $__internal_22_$__cuda_sm3x_div_rn_noftz_f32_slowpath
        .type           $__internal_22_$__cuda_sm3x_div_rn_noftz_f32_slowpath,@function
        .size           $__internal_22_$__cuda_sm3x_div_rn_noftz_f32_slowpath,(.L_x_758 - $__internal_22_$__cuda_sm3x_div_rn_noftz_f32_slowpath)
$__internal_22_$__cuda_sm3x_div_rn_noftz_f32_slowpath:
[--C-:B------:R-:W-:Y:S01]  /*0340*/  SHF.R.U32.HI R6, RZ, 0x17, R3.reuse ;  /* 0x00000017ff067819 */ /* 0x100fe20000011603 */
[----:B------:R-:W-:Y:S01]  /*0350*/  BSSY.RECONVERGENT B1, `(.L_x_461) ;  /* 0x0000064000017945 */ /* 0x000fe20003800200 */
[--C-:B------:R-:W-:Y:S01]  /*0360*/  SHF.R.U32.HI R5, RZ, 0x17, R0.reuse ;  /* 0x00000017ff057819 */ /* 0x100fe20000011600 */
[----:B------:R-:W-:Y:S01]  /*0370*/  IMAD.MOV.U32 R7, RZ, RZ, R0 ;  /* 0x000000ffff077224 */ /* 0x000fe200078e0000 */
[----:B------:R-:W-:Y:S01]  /*0380*/  LOP3.LUT R6, R6, 0xff, RZ, 0xc0, !PT ;  /* 0x000000ff06067812 */ /* 0x000fe200078ec0ff */
[----:B------:R-:W-:Y:S01]  /*0390*/  IMAD.MOV.U32 R8, RZ, RZ, R3 ;  /* 0x000000ffff087224 */ /* 0x000fe200078e0003 */
[----:B------:R-:W-:-:S03]  /*03a0*/  LOP3.LUT R5, R5, 0xff, RZ, 0xc0, !PT ;  /* 0x000000ff05057812 */ /* 0x000fc600078ec0ff */
        /* <DEDUP_REMOVED lines=29> */
.L_x_462:
        /* <DEDUP_REMOVED lines=51> */
.L_x_469:
[----:B------:R-:W-:-:S04]  /*08b0*/  LOP3.LUT R0, R0, 0x80000000, RZ, 0xc0, !PT ;  /* 0x8000000000007812 */ /* 0x000fc800078ec0ff */
[----:B------:R-:W-:Y:S01]  /*08c0*/  LOP3.LUT R0, R0, 0x7f800000, RZ, 0xfc, !PT ;  /* 0x7f80000000007812 */ /* 0x000fe200078efcff */
[----:B------:R-:W-:Y:S06]  /*08d0*/  BRA `(.L_x_470) ;  /* 0x0000000000047947 */ /* 0x000fec0003800000 */
.L_x_468:
[----:B------:R-:W-:-:S07]  /*08e0*/  IMAD R0, R6, 0x800000, R0 ;  /* 0x0080000006007824 */ /* 0x000fce00078e0200 */
.L_x_470:
[----:B------:R-:W-:Y:S05]  /*08f0*/  BSYNC.RECONVERGENT B2 ;  /* 0x0000000000027941 */ /* 0x000fea0003800200 */
.L_x_467:
[----:B------:R-:W-:Y:S05]  /*0900*/  BRA `(.L_x_471) ;  /* 0x0000000000207947 */ /* 0x000fea0003800000 */
.L_x_466:
[----:B------:R-:W-:-:S04]  /*0910*/  LOP3.LUT R0, R8, 0x80000000, R7, 0x48, !PT ;  /* 0x8000000008007812 */ /* 0x000fc800078e4807 */
[----:B------:R-:W-:Y:S01]  /*0920*/  LOP3.LUT R0, R0, 0x7f800000, RZ, 0xfc, !PT ;  /* 0x7f80000000007812 */ /* 0x000fe200078efcff */
[----:B------:R-:W-:Y:S06]  /*0930*/  BRA `(.L_x_471) ;  /* 0x0000000000147947 */ /* 0x000fec0003800000 */
.L_x_465:
[----:B------:R-:W-:Y:S01]  /*0940*/  LOP3.LUT R0, R8, 0x80000000, R7, 0x48, !PT ;  /* 0x8000000008007812 */ /* 0x000fe200078e4807 */
[----:B------:R-:W-:Y:S06]  /*0950*/  BRA `(.L_x_471) ;  /* 0x00000000000c7947 */ /* 0x000fec0003800000 */
.L_x_464:
[----:B------:R-:W0:Y:S01]  /*0960*/  MUFU.RSQ R0, -QNAN ;  /* 0xffc0000000007908 */ /* 0x000e220000001400 */
[----:B------:R-:W-:Y:S05]  /*0970*/  BRA `(.L_x_471) ;  /* 0x0000000000047947 */ /* 0x000fea0003800000 */
.L_x_463:
[----:B------:R-:W-:-:S07]  /*0980*/  FADD.FTZ R0, R0, R3 ;  /* 0x0000000300007221 */ /* 0x000fce0000010000 */
.L_x_471:
[----:B------:R-:W-:Y:S05]  /*0990*/  BSYNC.RECONVERGENT B1 ;  /* 0x0000000000017941 */ /* 0x000fea0003800200 */
.L_x_461:
[----:B------:R-:W-:-:S04]  /*09a0*/  IMAD.MOV.U32 R5, RZ, RZ, 0x0 ;  /* 0x00000000ff057424 */ /* 0x000fc800078e00ff */
[----:B0-----:R-:W-:Y:S05]  /*09b0*/  RET.REL.NODEC R4 `(_Z28addSpinDiffusionField_kernelPfS_S_PKfS1_S1_S1_S1_S1_S1_ffiii) ;  /* 0xfffffff404907950 */ /* 0x001fea0003c3ffff */
.L_x_472:
        /* <DEDUP_REMOVED lines=12> */
.L_x_758:


//--------------------- .text._Z25solveSpinDiffusion_kernelPfS_S_PKfS1_S1_fiiii --------------------------
	.section	.text._Z25solveSpinDiffusion_kernelPfS_S_PKfS1_S1_fiiii,"ax",@progbits
	.align	128
        .global         _Z25solveSpinDiffusion_kernelPfS_S_PKfS1_S1_fiiii
        .type           _Z25solveSpinDiffusion_kernelPfS_S_PKfS1_S1_fiiii,@function
        .size           _Z25solveSpinDiffusion_kernelPfS_S_PKfS1_S1_fiiii,(.L_x_759 - _Z25solveSpinDiffusion_kernelPfS_S_PKfS1_S1_fiiii)
        .other          _Z25solveSpinDiffusion_kernelPfS_S_PKfS1_S1_fiiii,@"STO_CUDA_ENTRY STV_DEFAULT"
_Z25solveSpinDiffusion_kernelPfS_S_PKfS1_S1_fiiii:
.text._Z25solveSpinDiffusion_kernelPfS_S_PKfS1_S1_fiiii:
[----:B------:R-:W0:Y:S01]  /*0000*/  LDC R1, c[0x0][0x37c] ;  /* 0x0000df00ff017b82 */ /* 0x000e220000000800 */
[----:B------:R-:W1:Y:S07]  /*0010*/  S2R R0, SR_TID.X ;  /* 0x0000000000007919 */ /* 0x000e6e0000002100 */
[----:B------:R-:W1:Y:S01]  /*0020*/  S2UR UR4, SR_CTAID.X ;  /* 0x00000000000479c3 */ /* 0x000e620000002500 */
[----:B------:R-:W2:Y:S01]  /*0030*/  LDCU UR6, c[0x0][0x3b8] ;  /* 0x00007700ff0677ac */ /* 0x000ea20008000800 */
[----:B0-----:R-:W-:Y:S01]  /*0040*/  IADD3 R1, PT, PT, R1, -0x400, RZ ;  /* 0xfffffc0001017810 */ /* 0x001fe20007ffe0ff */
[----:B------:R-:W2:Y:S03]  /*0050*/  LDCU UR5, c[0x0][0x3b4] ;  /* 0x00007680ff0577ac */ /* 0x000ea60008000800 */
[----:B------:R-:W-:-:S02]  /*0060*/  R2UR UR14, R1 ;  /* 0x00000000010e72ca */ /* 0x000fc400000e0000 */
[----:B------:R-:W1:Y:S01]  /*0070*/  LDC R25, c[0x0][0x360] ;  /* 0x0000d800ff197b82 */ /* 0x000e620000000800 */
[C---:B------:R-:W-:Y:S02]  /*0080*/  R2UR UR19, R1.reuse ;  /* 0x00000000011372ca */ /* 0x040fe400000e0000 */
[----:B------:R-:W-:Y:S01]  /*0090*/  R2UR UR9, R1 ;  /* 0x00000000010972ca */ /* 0x000fe200000e0000 */
[----:B--2---:R-:W-:Y:S01]  /*00a0*/  UIMAD UR6, UR6, UR5, URZ ;  /* 0x00000005060672a4 */ /* 0x004fe2000f8e02ff */
[----:B-1----:R-:W-:-:S05]  /*00b0*/  IMAD R25, R25, UR4, R0 ;  /* 0x0000000419197c24 */ /* 0x002fca000f8e0200 */
[----:B------:R-:W-:-:S13]  /*00c0*/  ISETP.GE.AND P0, PT, R25, UR6, PT ;  /* 0x0000000619007c0c */ /* 0x000fda000bf06270 */
[----:B------:R-:W-:Y:S05]  /*00d0*/  @P0 EXIT ;  /* 0x000000000000094d */ /* 0x000fea0003800000 */
[----:B------:R-:W-:-:S04]  /*00e0*/  MOV R0, UR5 ;  /* 0x0000000500007c02 */ /* 0x000fc80008000f00 */
[----:B------:R-:W-:-:S04]  /*00f0*/  IABS R5, R0 ;  /* 0x0000000000057213 */ /* 0x000fc80000000000 */
[----:B------:R-:W0:Y:S08]  /*0100*/  I2F.RP R0, R5 ;  /* 0x0000000500007306 */ /* 0x000e300000209400 */
[----:B0-----:R-:W0:Y:S02]  /*0110*/  MUFU.RCP R0, R0 ;  /* 0x0000000000007308 */ /* 0x001e240000001000 */
[----:B0-----:R-:W-:-:S06]  /*0120*/  IADD3 R2, PT, PT, R0, 0xffffffe, RZ ;  /* 0x0ffffffe00027810 */ /* 0x001fcc0007ffe0ff */
[----:B------:R0:W1:Y:S02]  /*0130*/  F2I.FTZ.U32.TRUNC.NTZ R3, R2 ;  /* 0x0000000200037305 */ /* 0x000064000021f000 */
[----:B0-----:R-:W-:Y:S01]  /*0140*/  HFMA2 R2, -RZ, RZ, 0, 0 ;  /* 0x00000000ff027431 */ /* 0x001fe200000001ff */
[----:B-1----:R-:W-:-:S05]  /*0150*/  IADD3 R4, PT, PT, RZ, -R3, RZ ;  /* 0x80000003ff047210 */ /* 0x002fca0007ffe0ff */
[----:B------:R-:W-:Y:S01]  /*0160*/  IMAD R7, R4, R5, RZ ;  /* 0x0000000504077224 */ /* 0x000fe200078e02ff */
[----:B------:R-:W-:-:S03]  /*0170*/  IABS R4, R25 ;  /* 0x0000001900047213 */ /* 0x000fc60000000000 */
[----:B------:R-:W-:Y:S02]  /*0180*/  IMAD.HI.U32 R3, R3, R7, R2 ;  /* 0x0000000703037227 */ /* 0x000fe400078e0002 */
[----:B------:R-:W0:Y:S04]  /*0190*/  LDC R2, c[0x0][0x3bc] ;  /* 0x0000ef00ff027b82 */ /* 0x000e280000000800 */
[----:B------:R-:W-:-:S05]  /*01a0*/  IMAD.HI.U32 R26, R3, R4, RZ ;  /* 0x00000004031a7227 */ /* 0x000fca00078e00ff */
[----:B------:R-:W-:-:S05]  /*01b0*/  IADD3 R0, PT, PT, -R26, RZ, RZ ;  /* 0x000000ff1a007210 */ /* 0x000fca0007ffe1ff */
[----:B------:R-:W-:-:S05]  /*01c0*/  IMAD R0, R5, R0, R4 ;  /* 0x0000000005007224 */ /* 0x000fca00078e0204 */
[----:B------:R-:W-:-:S13]  /*01d0*/  ISETP.GT.U32.AND P2, PT, R5, R0, PT ;  /* 0x000000000500720c */ /* 0x000fda0003f44070 */
[-C--:B------:R-:W-:Y:S02]  /*01e0*/  @!P2 IADD3 R0, PT, PT, R0, -R5.reuse, RZ ;  /* 0x800000050000a210 */ /* 0x080fe40007ffe0ff */
[----:B------:R-:W-:Y:S02]  /*01f0*/  @!P2 IADD3 R26, PT, PT, R26, 0x1, RZ ;  /* 0x000000011a1aa810 */ /* 0x000fe40007ffe0ff */
[----:B------:R-:W-:Y:S02]  /*0200*/  ISETP.GE.U32.AND P0, PT, R0, R5, PT ;  /* 0x000000050000720c */ /* 0x000fe40003f06070 */
[----:B------:R-:W-:Y:S02]  /*0210*/  LOP3.LUT R0, R25, UR5, RZ, 0x3c, !PT ;  /* 0x0000000519007c12 */ /* 0x000fe4000f8e3cff */
[----:B------:R-:W-:Y:S02]  /*0220*/  ISETP.NE.AND P2, PT, RZ, UR5, PT ;  /* 0x00000005ff007c0c */ /* 0x000fe4000bf45270 */
[----:B------:R-:W-:-:S07]  /*0230*/  ISETP.GE.AND P1, PT, R0, RZ, PT ;  /* 0x000000ff0000720c */ /* 0x000fce0003f26270 */
[----:B------:R-:W-:Y:S02]  /*0240*/  @P0 IADD3 R26, PT, PT, R26, 0x1, RZ ;  /* 0x000000011a1a0810 */ /* 0x000fe40007ffe0ff */
[----:B0-----:R-:W-:-:S04]  /*0250*/  ISETP.GT.AND P0, PT, R2, 0x80, PT ;  /* 0x000000800200780c */ /* 0x001fc80003f04270 */
[----:B------:R-:W-:Y:S02]  /*0260*/  @!P1 IADD3 R26, PT, PT, -R26, RZ, RZ ;  /* 0x000000ff1a1a9210 */ /* 0x000fe40007ffe1ff */
[----:B------:R-:W-:-:S04]  /*0270*/  @!P2 LOP3.LUT R26, RZ, UR5, RZ, 0x33, !PT ;  /* 0x00000005ff1aac12 */ /* 0x000fc8000f8e33ff */
[----:B------:R-:W-:-:S05]  /*0280*/  IADD3 R0, PT, PT, -R26, RZ, RZ ;  /* 0x000000ff1a007210 */ /* 0x000fca0007ffe1ff */
[----:B------:R-:W-:Y:S01]  /*0290*/  IMAD R25, R0, UR5, R25 ;  /* 0x0000000500197c24 */ /* 0x000fe2000f8e0219 */
[----:B------:R-:W-:Y:S06]  /*02a0*/  @P0 EXIT ;  /* 0x000000000000094d */ /* 0x000fec0003800000 */
[----:B------:R-:W-:Y:S01]  /*02b0*/  ISETP.GE.AND P0, PT, R2, 0x1, PT ;  /* 0x000000010200780c */ /* 0x000fe20003f06270 */
[----:B------:R-:W0:-:S12]  /*02c0*/  LDCU.64 UR12, c[0x0][0x358] ;  /* 0x00006b00ff0c77ac */ /* 0x000e180008000a00 */
[----:B------:R-:W-:Y:S05]  /*02d0*/  @!P0 BRA `(.L_x_473) ;  /* 0x0000001800d48947 */ /* 0x000fea0003800000 */
[C---:B------:R-:W-:Y:S02]  /*02e0*/  ISETP.GE.U32.AND P0, PT, R2.reuse, 0x8, PT ;  /* 0x000000080200780c */ /* 0x040fe40003f06070 */
[C---:B------:R-:W-:Y:S02]  /*02f0*/  IADD3 R12, PT, PT, R2.reuse, -0x1, RZ ;  /* 0xffffffff020c7810 */ /* 0x040fe40007ffe0ff */
[----:B------:R-:W-:Y:S02]  /*0300*/  LOP3.LUT R11, R2, 0x7, RZ, 0xc0, !PT ;  /* 0x00000007020b7812 */ /* 0x000fe400078ec0ff */
[----:B------:R-:W-:Y:S02]  /*0310*/  MOV R10, RZ ;  /* 0x000000ff000a7202 */ /* 0x000fe40000000f00 */
[----:B------:R-:W-:-:S05]  /*0320*/  I2FP.F32.U32 R12, R12 ;  /* 0x0000000c000c7245 */ /* 0x000fca0000201000 */
[----:B------:R-:W-:Y:S05]  /*0330*/  @!P0 BRA `(.L_x_474) ;  /* 0x0000000c00488947 */ /* 0x000fea0003800000 */
[----:B------:R-:W1:Y:S01]  /*0340*/  LDC.64 R28, c[0x0][0x398] ;  /* 0x0000e600ff1c7b82 */ /* 0x000e620000000a00 */
[----:B------:R-:W-:Y:S01]  /*0350*/  HFMA2 R9, -RZ, RZ, 0, 0 ;  /* 0x00000000ff097431 */ /* 0x000fe200000001ff */
[----:B------:R-:W-:Y:S01]  /*0360*/  LOP3.LUT R10, R2, 0x7ffffff8, RZ, 0xc0, !PT ;  /* 0x7ffffff8020a7812 */ /* 0x000fe200078ec0ff */
[----:B------:R-:W2:Y:S01]  /*0370*/  LDCU UR5, c[0x0][0x3b4] ;  /* 0x00007680ff0577ac */ /* 0x000ea20008000800 */
[----:B------:R-:W3:Y:S04]  /*0380*/  LDCU UR4, c[0x0][0x3b8] ;  /* 0x00007700ff0477ac */ /* 0x000ee80008000800 */
[----:B------:R-:W4:Y:S08]  /*0390*/  LDC.64 R22, c[0x0][0x3a0] ;  /* 0x0000e800ff167b82 */ /* 0x000f300000000a00 */
[----:B------:R-:W0:Y:S02]  /*03a0*/  LDC.64 R20, c[0x0][0x3a8] ;  /* 0x0000ea00ff147b82 */ /* 0x000e240000000a00 */
.L_x_483:
[----:B---3--:R-:W-:-:S04]  /*03b0*/  IMAD R18, R9, UR4, R26 ;  /* 0x0000000409127c24 */ /* 0x008fc8000f8e021a */
[----:B--2---:R-:W-:-:S04]  /*03c0*/  IMAD R18, R18, UR5, R25 ;  /* 0x0000000512127c24 */ /* 0x004fc8000f8e0219 */
[----:B01----:R-:W-:-:S04]  /*03d0*/  IMAD.WIDE R6, R18, 0x4, R28 ;  /* 0x0000000412067825 */ /* 0x003fc800078e021c */
[C---:B----4-:R-:W-:Y:S02]  /*03e0*/  IMAD.WIDE R4, R18.reuse, 0x4, R22 ;  /* 0x0000000412047825 */ /* 0x050fe400078e0216 */
[----:B0-----:R-:W2:Y:S02]  /*03f0*/  LDG.E.CONSTANT R6, desc[UR12][R6.64] ;  /* 0x0000000c06067981 */ /* 0x001ea4000c1e9900 */
[----:B------:R-:W-:Y:S02]  /*0400*/  IMAD.WIDE R2, R18, 0x4, R20 ;  /* 0x0000000412027825 */ /* 0x000fe400078e0214 */
[----:B------:R-:W2:Y:S04]  /*0410*/  LDG.E.CONSTANT R5, desc[UR12][R4.64] ;  /* 0x0000000c04057981 */ /* 0x000ea8000c1e9900 */
[----:B------:R-:W3:Y:S01]  /*0420*/  LDG.E.CONSTANT R2, desc[UR12][R2.64] ;  /* 0x0000000c02027981 */ /* 0x000ee2000c1e9900 */
[----:B------:R-:W0:Y:S01]  /*0430*/  MUFU.RCP R13, R12 ;  /* 0x0000000c000d7308 */ /* 0x000e220000001000 */
[----:B------:R-:W-:-:S07]  /*0440*/  I2FP.F32.U32 R0, R9 ;  /* 0x0000000900007245 */ /* 0x000fce0000201000 */
[----:B------:R-:W1:Y:S01]  /*0450*/  FCHK P0, R0, R12 ;  /* 0x0000000c00007302 */ /* 0x000e620000000000 */
[----:B0-----:R-:W-:-:S04]  /*0460*/  FFMA R8, -R12, R13, 1 ;  /* 0x3f8000000c087423 */ /* 0x001fc8000000010d */
[----:B------:R-:W-:-:S04]  /*0470*/  FFMA R13, R13, R8, R13 ;  /* 0x000000080d0d7223 */ /* 0x000fc8000000000d */
[----:B------:R-:W-:-:S04]  /*0480*/  FFMA R8, R0, R13, RZ ;  /* 0x0000000d00087223 */ /* 0x000fc800000000ff */
[----:B------:R-:W-:-:S04]  /*0490*/  FFMA R14, -R12, R8, R0 ;  /* 0x000000080c0e7223 */ /* 0x000fc80000000100 */
[----:B------:R-:W-:Y:S01]  /*04a0*/  FFMA R13, R13, R14, R8 ;  /* 0x0000000e0d0d7223 */ /* 0x000fe20000000008 */
[----:B--2---:R-:W-:-:S04]  /*04b0*/  FMUL R15, R6, R5 ;  /* 0x00000005060f7220 */ /* 0x004fc80000400000 */
[----:B---3--:R-:W-:Y:S01]  /*04c0*/  FMUL R4, R2, R15 ;  /* 0x0000000f02047220 */ /* 0x008fe20000400000 */
[----:B-1----:R-:W-:Y:S06]  /*04d0*/  @!P0 BRA `(.L_x_475) ;  /* 0x0000000000108947 */ /* 0x002fec0003800000 */
[----:B------:R-:W-:Y:S02]  /*04e0*/  MOV R2, R12 ;  /* 0x0000000c00027202 */ /* 0x000fe40000000f00 */
[----:B------:R-:W-:-:S07]  /*04f0*/  MOV R13, 0x510 ;  /* 0x00000510000d7802 */ /* 0x000fce0000000f00 */
[----:B------:R-:W-:Y:S05]  /*0500*/  CALL.REL.NOINC `($__internal_23_$__cuda_sm3x_div_rn_noftz_f32_slowpath) ;  /* 0x0000004000ac7944 */ /* 0x000fea0003c00000 */
[----:B------:R-:W-:-:S07]  /*0510*/  MOV R13, R0 ;  /* 0x00000000000d7202 */ /* 0x000fce0000000f00 */
.L_x_475:
[----:B------:R-:W-:-:S05]  /*0520*/  IADD3 R18, PT, PT, R18, UR6, RZ ;  /* 0x0000000612127c10 */ /* 0x000fca000fffe0ff */
[----:B------:R-:W-:-:S04]  /*0530*/  IMAD.WIDE R14, R18, 0x4, R28 ;  /* 0x00000004120e7825 */ /* 0x000fc800078e021c */
[C---:B------:R-:W-:Y:S02]  /*0540*/  IMAD.WIDE R2, R18.reuse, 0x4, R22 ;  /* 0x0000000412027825 */ /* 0x040fe400078e0216 */
[----:B------:R-:W2:Y:S02]  /*0550*/  LDG.E.CONSTANT R14, desc[UR12][R14.64] ;  /* 0x0000000c0e0e7981 */ /* 0x000ea4000c1e9900 */
[----:B------:R-:W-:Y:S02]  /*0560*/  IMAD.WIDE R6, R18, 0x4, R20 ;  /* 0x0000000412067825 */ /* 0x000fe400078e0214 */
[----:B------:R-:W2:Y:S04]  /*0570*/  LDG.E.CONSTANT R3, desc[UR12][R2.64] ;  /* 0x0000000c02037981 */ /* 0x000ea8000c1e9900 */
[----:B------:R-:W3:Y:S01]  /*0580*/  LDG.E.CONSTANT R5, desc[UR12][R6.64] ;  /* 0x0000000c06057981 */ /* 0x000ee2000c1e9900 */
[----:B------:R-:W0:Y:S01]  /*0590*/  MUFU.RCP R19, R12 ;  /* 0x0000000c00137308 */ /* 0x000e220000001000 */
[----:B------:R-:W-:-:S04]  /*05a0*/  IADD3 R17, PT, PT, R9, 0x1, RZ ;  /* 0x0000000109117810 */ /* 0x000fc80007ffe0ff */
[----:B------:R-:W-:-:S04]  /*05b0*/  I2FP.F32.U32 R17, R17 ;  /* 0x0000001100117245 */ /* 0x000fc80000201000 */
[----:B------:R-:W1:Y:S01]  /*05c0*/  FCHK P0, R17, R12 ;  /* 0x0000000c11007302 */ /* 0x000e620000000000 */
[----:B0-----:R-:W-:-:S04]  /*05d0*/  FFMA R0, -R12, R19, 1 ;  /* 0x3f8000000c007423 */ /* 0x001fc80000000113 */
[----:B------:R-:W-:-:S04]  /*05e0*/  FFMA R0, R19, R0, R19 ;  /* 0x0000000013007223 */ /* 0x000fc80000000013 */
[----:B------:R-:W-:Y:S01]  /*05f0*/  FFMA R19, R0, R17, RZ ;  /* 0x0000001100137223 */ /* 0x000fe200000000ff */
[----:B------:R-:W-:Y:S01]  /*0600*/  FMUL R4, R4, R13 ;  /* 0x0000000d04047220 */ /* 0x000fe20000400000 */
[----:B--2---:R-:W-:Y:S02]  /*0610*/  FMUL R8, R14, R3 ;  /* 0x000000030e087220 */ /* 0x004fe40000400000 */
[----:B------:R-:W-:Y:S01]  /*0620*/  FFMA R14, -R12, R19, R17 ;  /* 0x000000130c0e7223 */ /* 0x000fe20000000111 */
[----:B------:R-:W-:Y:S01]  /*0630*/  LEA R3, R9, R1, 0x2 ;  /* 0x0000000109037211 */ /* 0x000fe200078e10ff */
[----:B---3--:R-:W-:Y:S02]  /*0640*/  FMUL R5, R5, R8 ;  /* 0x0000000805057220 */ /* 0x008fe40000400000 */
[----:B------:R-:W-:Y:S01]  /*0650*/  FFMA R2, R0, R14, R19 ;  /* 0x0000000e00027223 */ /* 0x000fe20000000013 */
[----:B-1----:R-:W-:Y:S06]  /*0660*/  @!P0 BRA `(.L_x_476) ;  /* 0x0000000000148947 */ /* 0x002fec0003800000 */
[----:B------:R-:W-:Y:S02]  /*0670*/  MOV R0, R17 ;  /* 0x0000001100007202 */ /* 0x000fe40000000f00 */
[----:B------:R-:W-:Y:S02]  /*0680*/  MOV R2, R12 ;  /* 0x0000000c00027202 */ /* 0x000fe40000000f00 */
[----:B------:R-:W-:-:S07]  /*0690*/  MOV R13, 0x6b0 ;  /* 0x000006b0000d7802 */ /* 0x000fce0000000f00 */
[----:B------:R-:W-:Y:S05]  /*06a0*/  CALL.REL.NOINC `($__internal_23_$__cuda_sm3x_div_rn_noftz_f32_slowpath) ;  /* 0x0000004000447944 */ /* 0x000fea0003c00000 */
[----:B------:R-:W-:-:S07]  /*06b0*/  MOV R2, R0 ;  /* 0x0000000000027202 */ /* 0x000fce0000000f00 */
.L_x_476:
        /* <DEDUP_REMOVED lines=13> */
[----:B------:R-:W-:-:S04]  /*0790*/  FFMA R27, R0, R19, RZ ;  /* 0x00000013001b7223 */ /* 0x000fc800000000ff */
[----:B------:R-:W-:Y:S01]  /*07a0*/  FFMA R8, -R12, R27, R19 ;  /* 0x0000001b0c087223 */ /* 0x000fe20000000113 */
[----:B------:R-:W-:Y:S01]  /*07b0*/  FMUL R5, R5, R2 ;  /* 0x0000000205057220 */ /* 0x000fe20000400000 */
[----:B--2---:R-:W-:-:S04]  /*07c0*/  FMUL R13, R16, R15 ;  /* 0x0000000f100d7220 */ /* 0x004fc80000400000 */
[----:B---3--:R-:W-:Y:S01]  /*07d0*/  FMUL R6, R6, R13 ;  /* 0x0000000d06067220 */ /* 0x008fe20000400000 */
[----:B------:R-:W-:Y:S01]  /*07e0*/  FFMA R13, R0, R8, R27 ;  /* 0x00000008000d7223 */ /* 0x000fe2000000001b */
[----:B-1----:R-:W-:Y:S06]  /*07f0*/  @!P0 BRA `(.L_x_477) ;  /* 0x0000000000148947 */ /* 0x002fec0003800000 */
[----:B------:R-:W-:Y:S02]  /*0800*/  MOV R0, R19 ;  /* 0x0000001300007202 */ /* 0x000fe40000000f00 */
[----:B------:R-:W-:Y:S02]  /*0810*/  MOV R2, R12 ;  /* 0x0000000c00027202 */ /* 0x000fe40000000f00 */
[----:B------:R-:W-:-:S07]  /*0820*/  MOV R13, 0x840 ;  /* 0x00000840000d7802 */ /* 0x000fce0000000f00 */
[----:B------:R-:W-:Y:S05]  /*0830*/  CALL.REL.NOINC `($__internal_23_$__cuda_sm3x_div_rn_noftz_f32_slowpath) ;  /* 0x0000003c00e07944 */ /* 0x000fea0003c00000 */
[----:B------:R-:W-:-:S07]  /*0840*/  MOV R13, R0 ;  /* 0x00000000000d7202 */ /* 0x000fce0000000f00 */
.L_x_477:
[----:B------:R-:W-:-:S05]  /*0850*/  IADD3 R18, PT, PT, R18, UR6, RZ ;  /* 0x0000000612127c10 */ /* 0x000fca000fffe0ff */
[----:B------:R-:W-:-:S04]  /*0860*/  IMAD.WIDE R14, R18, 0x4, R28 ;  /* 0x00000004120e7825 */ /* 0x000fc800078e021c */
[C---:B------:R-:W-:Y:S01]  /*0870*/  IMAD.WIDE R16, R18.reuse, 0x4, R22 ;  /* 0x0000000412107825 */ /* 0x040fe200078e0216 */
[----:B------:R0:W2:Y:S05]  /*0880*/  LDG.E.CONSTANT R2, desc[UR12][R14.64] ;  /* 0x0000000c0e027981 */ /* 0x0000aa000c1e9900 */
[----:B------:R-:W2:Y:S01]  /*0890*/  LDG.E.CONSTANT R17, desc[UR12][R16.64] ;  /* 0x0000000c10117981 */ /* 0x000ea2000c1e9900 */
[----:B0-----:R-:W-:-:S05]  /*08a0*/  IMAD.WIDE R14, R18, 0x4, R20 ;  /* 0x00000004120e7825 */ /* 0x001fca00078e0214 */
        /* <DEDUP_REMOVED lines=9> */
[----:B------:R-:W-:-:S03]  /*0940*/  FMUL R6, R6, R13 ;  /* 0x0000000d06067220 */ /* 0x000fc60000400000 */
[----:B------:R-:W-:Y:S01]  /*0950*/  FFMA R0, R0, R8, R27 ;  /* 0x0000000800007223 */ /* 0x000fe2000000001b */
[----:B--2---:R-:W-:-:S04]  /*0960*/  FMUL R2, R2, R17 ;  /* 0x0000001102027220 */ /* 0x004fc80000400000 */
[----:B---3--:R-:W-:Y:S01]  /*0970*/  FMUL R7, R7, R2 ;  /* 0x0000000207077220 */ /* 0x008fe20000400000 */
[----:B-1----:R-:W-:Y:S06]  /*0980*/  @!P0 BRA `(.L_x_478) ;  /* 0x0000000000108947 */ /* 0x002fec0003800000 */
[----:B------:R-:W-:Y:S02]  /*0990*/  MOV R0, R19 ;  /* 0x0000001300007202 */ /* 0x000fe40000000f00 */
[----:B------:R-:W-:Y:S02]  /*09a0*/  MOV R2, R12 ;  /* 0x0000000c00027202 */ /* 0x000fe40000000f00 */
[----:B------:R-:W-:-:S07]  /*09b0*/  MOV R13, 0x9d0 ;  /* 0x000009d0000d7802 */ /* 0x000fce0000000f00 */
[----:B------:R-:W-:Y:S05]  /*09c0*/  CALL.REL.NOINC `($__internal_23_$__cuda_sm3x_div_rn_noftz_f32_slowpath) ;  /* 0x0000003c007c7944 */ /* 0x000fea0003c00000 */
.L_x_478:
[----:B------:R-:W-:-:S05]  /*09d0*/  IADD3 R18, PT, PT, R18, UR6, RZ ;  /* 0x0000000612127c10 */ /* 0x000fca000fffe0ff */
[----:B------:R-:W-:-:S04]  /*09e0*/  IMAD.WIDE R14, R18, 0x4, R28 ;  /* 0x00000004120e7825 */ /* 0x000fc800078e021c */
[C---:B------:R-:W-:Y:S01]  /*09f0*/  IMAD.WIDE R16, R18.reuse, 0x4, R22 ;  /* 0x0000000412107825 */ /* 0x040fe200078e0216 */
[----:B------:R0:W2:Y:S05]  /*0a00*/  LDG.E.CONSTANT R2, desc[UR12][R14.64] ;  /* 0x0000000c0e027981 */ /* 0x0000aa000c1e9900 */
[----:B------:R1:W2:Y:S01]  /*0a10*/  LDG.E.CONSTANT R17, desc[UR12][R16.64] ;  /* 0x0000000c10117981 */ /* 0x0002a2000c1e9900 */
[----:B0-----:R-:W-:-:S05]  /*0a20*/  IMAD.WIDE R14, R18, 0x4, R20 ;  /* 0x00000004120e7825 */ /* 0x001fca00078e0214 */
[----:B------:R-:W3:Y:S01]  /*0a30*/  LDG.E.CONSTANT R8, desc[UR12][R14.64] ;  /* 0x0000000c0e087981 */ /* 0x000ee2000c1e9900 */
[----:B------:R-:W0:Y:S01]  /*0a40*/  MUFU.RCP R13, R12 ;  /* 0x0000000c000d7308 */ /* 0x000e220000001000 */
[----:B------:R-:W-:Y:S01]  /*0a50*/  FMUL R7, R7, R0 ;  /* 0x0000000007077220 */ /* 0x000fe20000400000 */
[----:B------:R-:W-:-:S04]  /*0a60*/  IADD3 R0, PT, PT, R9, 0x4, RZ ;  /* 0x0000000409007810 */ /* 0x000fc80007ffe0ff */
[----:B------:R-:W-:-:S04]  /*0a70*/  I2FP.F32.U32 R19, R0 ;  /* 0x0000000000137245 */ /* 0x000fc80000201000 */
[----:B------:R-:W4:Y:S01]  /*0a80*/  FCHK P0, R19, R12 ;  /* 0x0000000c13007302 */ /* 0x000f220000000000 */
[----:B0-----:R-:W-:-:S04]  /*0a90*/  FFMA R24, -R12, R13, 1 ;  /* 0x3f8000000c187423 */ /* 0x001fc8000000010d */
[----:B------:R-:W-:-:S04]  /*0aa0*/  FFMA R0, R13, R24, R13 ;  /* 0x000000180d007223 */ /* 0x000fc8000000000d */
[----:B------:R-:W-:Y:S01]  /*0ab0*/  FFMA R13, R0, R19, RZ ;  /* 0x00000013000d7223 */ /* 0x000fe200000000ff */
[----:B------:R3:W-:Y:S03]  /*0ac0*/  STL.128 [R3], R4 ;  /* 0x0000000403007387 */ /* 0x0007e60000100c00 */
[----:B-1----:R-:W-:-:S04]  /*0ad0*/  FFMA R16, -R12, R13, R19 ;  /* 0x0000000d0c107223 */ /* 0x002fc80000000113 */
[----:B------:R-:W-:Y:S01]  /*0ae0*/  FFMA R13, R0, R16, R13 ;  /* 0x00000010000d7223 */ /* 0x000fe2000000000d */
[----:B--2---:R-:W-:-:S04]  /*0af0*/  FMUL R17, R2, R17 ;  /* 0x0000001102117220 */ /* 0x004fc80000400000 */
[----:B---3--:R-:W-:Y:S01]  /*0b00*/  FMUL R4, R8, R17 ;  /* 0x0000001108047220 */ /* 0x008fe20000400000 */
[----:B----4-:R-:W-:Y:S06]  /*0b10*/  @!P0 BRA `(.L_x_479) ;  /* 0x0000000000148947 */ /* 0x010fec0003800000 */
[----:B------:R-:W-:Y:S02]  /*0b20*/  MOV R0, R19 ;  /* 0x0000001300007202 */ /* 0x000fe40000000f00 */
[----:B------:R-:W-:Y:S02]  /*0b30*/  MOV R2, R12 ;  /* 0x0000000c00027202 */ /* 0x000fe40000000f00 */
[----:B------:R-:W-:-:S07]  /*0b40*/  MOV R13, 0xb60 ;  /* 0x00000b60000d7802 */ /* 0x000fce0000000f00 */
[----:B------:R-:W-:Y:S05]  /*0b50*/  CALL.REL.NOINC `($__internal_23_$__cuda_sm3x_div_rn_noftz_f32_slowpath) ;  /* 0x0000003c00187944 */ /* 0x000fea0003c00000 */
[----:B------:R-:W-:-:S07]  /*0b60*/  MOV R13, R0 ;  /* 0x00000000000d7202 */ /* 0x000fce0000000f00 */
.L_x_479:
[----:B------:R-:W-:-:S05]  /*0b70*/  IADD3 R7, PT, PT, R18, UR6, RZ ;  /* 0x0000000612077c10 */ /* 0x000fca000fffe0ff */
[----:B------:R-:W-:-:S04]  /*0b80*/  IMAD.WIDE R18, R7, 0x4, R28 ;  /* 0x0000000407127825 */ /* 0x000fc800078e021c */
[C---:B------:R-:W-:Y:S02]  /*0b90*/  IMAD.WIDE R16, R7.reuse, 0x4, R22 ;  /* 0x0000000407107825 */ /* 0x040fe400078e0216 */
[----:B------:R0:W2:Y:S02]  /*0ba0*/  LDG.E.CONSTANT R18, desc[UR12][R18.64] ;  /* 0x0000000c12127981 */ /* 0x0000a4000c1e9900 */
[----:B------:R-:W-:Y:S02]  /*0bb0*/  IMAD.WIDE R14, R7, 0x4, R20 ;  /* 0x00000004070e7825 */ /* 0x000fe400078e0214 */
[----:B------:R-:W2:Y:S04]  /*0bc0*/  LDG.E.CONSTANT R17, desc[UR12][R16.64] ;  /* 0x0000000c10117981 */ /* 0x000ea8000c1e9900 */
[----:B------:R-:W3:Y:S01]  /*0bd0*/  LDG.E.CONSTANT R5, desc[UR12][R14.64] ;  /* 0x0000000c0e057981 */ /* 0x000ee2000c1e9900 */
[----:B------:R-:W1:Y:S01]  /*0be0*/  MUFU.RCP R0, R12 ;  /* 0x0000000c00007308 */ /* 0x000e620000001000 */
[----:B------:R-:W-:-:S04]  /*0bf0*/  IADD3 R27, PT, PT, R9, 0x5, RZ ;  /* 0x00000005091b7810 */ /* 0x000fc80007ffe0ff */
[----:B------:R-:W-:-:S04]  /*0c00*/  I2FP.F32.U32 R27, R27 ;  /* 0x0000001b001b7245 */ /* 0x000fc80000201000 */
[----:B------:R-:W4:Y:S01]  /*0c10*/  FCHK P0, R27, R12 ;  /* 0x0000000c1b007302 */ /* 0x000f220000000000 */
[----:B-1----:R-:W-:-:S04]  /*0c20*/  FFMA R2, -R12, R0, 1 ;  /* 0x3f8000000c027423 */ /* 0x002fc80000000100 */
[----:B------:R-:W-:-:S04]  /*0c30*/  FFMA R0, R0, R2, R0 ;  /* 0x0000000200007223 */ /* 0x000fc80000000000 */
[----:B------:R-:W-:-:S04]  /*0c40*/  FFMA R6, R0, R27, RZ ;  /* 0x0000001b00067223 */ /* 0x000fc800000000ff */
[----:B0-----:R-:W-:Y:S01]  /*0c50*/  FFMA R19, -R12, R6, R27 ;  /* 0x000000060c137223 */ /* 0x001fe2000000011b */
[----:B------:R-:W-:Y:S01]  /*0c60*/  FMUL R4, R4, R13 ;  /* 0x0000000d04047220 */ /* 0x000fe20000400000 */
[----:B--2---:R-:W-:-:S04]  /*0c70*/  FMUL R2, R18, R17 ;  /* 0x0000001112027220 */ /* 0x004fc80000400000 */
[----:B---3--:R-:W-:Y:S01]  /*0c80*/  FMUL R5, R5, R2 ;  /* 0x0000000205057220 */ /* 0x008fe20000400000 */
[----:B------:R-:W-:Y:S01]  /*0c90*/  FFMA R2, R0, R19, R6 ;  /* 0x0000001300027223 */ /* 0x000fe20000000006 */
[----:B----4-:R-:W-:Y:S06]  /*0ca0*/  @!P0 BRA `(.L_x_480) ;  /* 0x0000000000148947 */ /* 0x010fec0003800000 */
[----:B------:R-:W-:Y:S02]  /*0cb0*/  MOV R0, R27 ;  /* 0x0000001b00007202 */ /* 0x000fe40000000f00 */
[----:B------:R-:W-:Y:S02]  /*0cc0*/  MOV R2, R12 ;  /* 0x0000000c00027202 */ /* 0x000fe40000000f00 */
[----:B------:R-:W-:-:S07]  /*0cd0*/  MOV R13, 0xcf0 ;  /* 0x00000cf0000d7802 */ /* 0x000fce0000000f00 */
[----:B------:R-:W-:Y:S05]  /*0ce0*/  CALL.REL.NOINC `($__internal_23_$__cuda_sm3x_div_rn_noftz_f32_slowpath) ;  /* 0x0000003800b47944 */ /* 0x000fea0003c00000 */
[----:B------:R-:W-:-:S07]  /*0cf0*/  MOV R2, R0 ;  /* 0x0000000000027202 */ /* 0x000fce0000000f00 */
.L_x_480:
        /* <DEDUP_REMOVED lines=25> */
.L_x_481:
        /* <DEDUP_REMOVED lines=15> */
[----:B------:R-:W-:-:S03]  /*0f80*/  FMUL R6, R6, R13 ;  /* 0x0000000d06067220 */ /* 0x000fc60000400000 */
        /* <DEDUP_REMOVED lines=8> */
.L_x_482:
[----:B------:R-:W-:Y:S01]  /*1010*/  FMUL R7, R7, R0 ;  /* 0x0000000007077220 */ /* 0x000fe20000400000 */
[----:B------:R-:W-:-:S04]  /*1020*/  IADD3 R9, PT, PT, R9, 0x8, RZ ;  /* 0x0000000809097810 */ /* 0x000fc80007ffe0ff */
[----:B------:R0:W-:Y:S01]  /*1030*/  STL.128 [R3+0x10], R4 ;  /* 0x0000100403007387 */ /* 0x0001e20000100c00 */
[----:B------:R-:W-:-:S13]  /*1040*/  ISETP.NE.AND P0, PT, R9, R10, PT ;  /* 0x0000000a0900720c */ /* 0x000fda0003f05270 */
[----:B------:R-:W-:Y:S05]  /*1050*/  @P0 BRA `(.L_x_483) ;  /* 0xfffffff000d40947 */ /* 0x000fea000383ffff */
.L_x_474:
[----:B------:R-:W-:-:S13]  /*1060*/  ISETP.NE.AND P0, PT, R11, RZ, PT ;  /* 0x000000ff0b00720c */ /* 0x000fda0003f05270 */
[----:B------:R-:W-:Y:S05]  /*1070*/  @!P0 BRA `(.L_x_473) ;  /* 0x0000000c006c8947 */ /* 0x000fea0003800000 */
[----:B------:R-:W1:Y:S01]  /*1080*/  LDCU UR4, c[0x0][0x3bc] ;  /* 0x00007780ff0477ac */ /* 0x000e620008000800 */
[----:B------:R-:W-:Y:S01]  /*1090*/  ISETP.GE.U32.AND P0, PT, R11, 0x4, PT ;  /* 0x000000040b00780c */ /* 0x000fe20003f06070 */
[----:B-1----:R-:W-:-:S12]  /*10a0*/  ULOP3.LUT UR4, UR4, 0x3, URZ, 0xc0, !UPT ;  /* 0x0000000304047892 */ /* 0x002fd8000f8ec0ff */
[----:B------:R-:W-:Y:S05]  /*10b0*/  @!P0 BRA `(.L_x_484) ;  /* 0x0000000400d08947 */ /* 0x000fea0003800000 */
[----:B------:R-:W1:Y:S01]  /*10c0*/  LDCU UR5, c[0x0][0x3b8] ;  /* 0x00007700ff0577ac */ /* 0x000e620008000800 */
[----:B0-----:R-:W0:Y:S01]  /*10d0*/  LDC.64 R2, c[0x0][0x398] ;  /* 0x0000e600ff027b82 */ /* 0x001e220000000a00 */
[----:B------:R-:W2:Y:S07]  /*10e0*/  LDCU UR7, c[0x0][0x3b4] ;  /* 0x00007680ff0777ac */ /* 0x000eae0008000800 */
[----:B------:R-:W3:Y:S08]  /*10f0*/  LDC.64 R6, c[0x0][0x3a0] ;  /* 0x0000e800ff067b82 */ /* 0x000ef00000000a00 */
[----:B------:R-:W4:Y:S01]  /*1100*/  LDC.64 R8, c[0x0][0x3a8] ;  /* 0x0000ea00ff087b82 */ /* 0x000f220000000a00 */
[----:B-1----:R-:W-:-:S04]  /*1110*/  IMAD R4, R10, UR5, R26 ;  /* 0x000000050a047c24 */ /* 0x002fc8000f8e021a */
[----:B--2---:R-:W-:-:S04]  /*1120*/  IMAD R4, R4, UR7, R25 ;  /* 0x0000000704047c24 */ /* 0x004fc8000f8e0219 */
[----:B0-----:R-:W-:-:S06]  /*1130*/  IMAD.WIDE R2, R4, 0x4, R2 ;  /* 0x0000000404027825 */ /* 0x001fcc00078e0202 */
[----:B------:R-:W2:Y:S01]  /*1140*/  LDG.E.CONSTANT R2, desc[UR12][R2.64] ;  /* 0x0000000c02027981 */ /* 0x000ea2000c1e9900 */
[----:B---3--:R-:W-:-:S06]  /*1150*/  IMAD.WIDE R6, R4, 0x4, R6 ;  /* 0x0000000404067825 */ /* 0x008fcc00078e0206 */
[----:B------:R-:W2:Y:S01]  /*1160*/  LDG.E.CONSTANT R7, desc[UR12][R6.64] ;  /* 0x0000000c06077981 */ /* 0x000ea2000c1e9900 */
[----:B----4-:R-:W-:-:S06]  /*1170*/  IMAD.WIDE R8, R4, 0x4, R8 ;  /* 0x0000000404087825 */ /* 0x010fcc00078e0208 */
        /* <DEDUP_REMOVED lines=16> */
.L_x_485:
[----:B------:R-:W0:Y:S01]  /*1280*/  LDC.64 R6, c[0x0][0x398] ;  /* 0x0000e600ff067b82 */ /* 0x000e220000000a00 */
[----:B------:R-:W-:-:S07]  /*1290*/  IADD3 R4, PT, PT, R4, UR6, RZ ;  /* 0x0000000604047c10 */ /* 0x000fce000fffe0ff */
[----:B------:R-:W1:Y:S08]  /*12a0*/  LDC.64 R8, c[0x0][0x3a0] ;  /* 0x0000e800ff087b82 */ /* 0x000e700000000a00 */
[----:B------:R-:W2:Y:S01]  /*12b0*/  LDC.64 R14, c[0x0][0x3a8] ;  /* 0x0000ea00ff0e7b82 */ /* 0x000ea20000000a00 */
[----:B0-----:R-:W-:-:S06]  /*12c0*/  IMAD.WIDE R6, R4, 0x4, R6 ;  /* 0x0000000404067825 */ /* 0x001fcc00078e0206 */
[----:B------:R0:W3:Y:S01]  /*12d0*/  LDG.E.CONSTANT R6, desc[UR12][R6.64] ;  /* 0x0000000c06067981 */ /* 0x0000e2000c1e9900 */
[----:B-1----:R-:W-:-:S06]  /*12e0*/  IMAD.WIDE R8, R4, 0x4, R8 ;  /* 0x0000000404087825 */ /* 0x002fcc00078e0208 */
[----:B------:R1:W3:Y:S01]  /*12f0*/  LDG.E.CONSTANT R9, desc[UR12][R8.64] ;  /* 0x0000000c08097981 */ /* 0x0002e2000c1e9900 */
[----:B--2---:R-:W-:-:S06]  /*1300*/  IMAD.WIDE R14, R4, 0x4, R14 ;  /* 0x00000004040e7825 */ /* 0x004fcc00078e020e */
[----:B------:R-:W2:Y:S01]  /*1310*/  LDG.E.CONSTANT R14, desc[UR12][R14.64] ;  /* 0x0000000c0e0e7981 */ /* 0x000ea2000c1e9900 */
[----:B------:R-:W4:Y:S01]  /*1320*/  MUFU.RCP R13, R12 ;  /* 0x0000000c000d7308 */ /* 0x000f220000001000 */
[----:B------:R-:W-:Y:S01]  /*1330*/  FMUL R2, R3, R0 ;  /* 0x0000000003027220 */ /* 0x000fe20000400000 */
[C---:B------:R-:W-:Y:S02]  /*1340*/  LEA R5, R10.reuse, R1, 0x2 ;  /* 0x000000010a057211 */ /* 0x040fe400078e10ff */
[----:B------:R-:W-:-:S03]  /*1350*/  IADD3 R0, PT, PT, R10, 0x1, RZ ;  /* 0x000000010a007810 */ /* 0x000fc60007ffe0ff */
[----:B------:R0:W-:Y:S01]  /*1360*/  STL [R5], R2 ;  /* 0x0000000205007387 */ /* 0x0001e20000100800 */
[----:B------:R-:W-:-:S04]  /*1370*/  I2FP.F32.U32 R11, R0 ;  /* 0x00000000000b7245 */ /* 0x000fc80000201000 */
[----:B------:R-:W5:Y:S01]  /*1380*/  FCHK P0, R11, R12 ;  /* 0x0000000c0b007302 */ /* 0x000f620000000000 */
[----:B----4-:R-:W-:-:S04]  /*1390*/  FFMA R16, -R12, R13, 1 ;  /* 0x3f8000000c107423 */ /* 0x010fc8000000010d */
[----:B------:R-:W-:-:S04]  /*13a0*/  FFMA R0, R13, R16, R13 ;  /* 0x000000100d007223 */ /* 0x000fc8000000000d */
[----:B0-----:R-:W-:-:S04]  /*13b0*/  FFMA R7, R0, R11, RZ ;  /* 0x0000000b00077223 */ /* 0x001fc800000000ff */
[----:B-1----:R-:W-:-:S04]  /*13c0*/  FFMA R8, -R12, R7, R11 ;  /* 0x000000070c087223 */ /* 0x002fc8000000010b */
[----:B------:R-:W-:Y:S01]  /*13d0*/  FFMA R0, R0, R8, R7 ;  /* 0x0000000800007223 */ /* 0x000fe20000000007 */
[----:B---3--:R-:W-:-:S04]  /*13e0*/  FMUL R3, R6, R9 ;  /* 0x0000000906037220 */ /* 0x008fc80000400000 */
[----:B--2---:R-:W-:Y:S01]  /*13f0*/  FMUL R3, R14, R3 ;  /* 0x000000030e037220 */ /* 0x004fe20000400000 */
[----:B-----5:R-:W-:Y:S06]  /*1400*/  @!P0 BRA `(.L_x_486) ;  /* 0x0000000000108947 */ /* 0x020fec0003800000 */
[----:B------:R-:W-:Y:S02]  /*1410*/  MOV R0, R11 ;  /* 0x0000000b00007202 */ /* 0x000fe40000000f00 */
[----:B------:R-:W-:Y:S02]  /*1420*/  MOV R2, R12 ;  /* 0x0000000c00027202 */ /* 0x000fe40000000f00 */
[----:B------:R-:W-:-:S07]  /*1430*/  MOV R13, 0x1450 ;  /* 0x00001450000d7802 */ /* 0x000fce0000000f00 */
[----:B------:R-:W-:Y:S05]  /*1440*/  CALL.REL.NOINC `($__internal_23_$__cuda_sm3x_div_rn_noftz_f32_slowpath) ;  /* 0x0000003000dc7944 */ /* 0x000fea0003c00000 */
.L_x_486:
[----:B------:R-:W0:Y:S01]  /*1450*/  LDC.64 R8, c[0x0][0x398] ;  /* 0x0000e600ff087b82 */ /* 0x000e220000000a00 */
[----:B------:R-:W-:-:S07]  /*1460*/  IADD3 R4, PT, PT, R4, UR6, RZ ;  /* 0x0000000604047c10 */ /* 0x000fce000fffe0ff */
[----:B------:R-:W1:Y:S08]  /*1470*/  LDC.64 R14, c[0x0][0x3a0] ;  /* 0x0000e800ff0e7b82 */ /* 0x000e700000000a00 */
[----:B------:R-:W2:Y:S01]  /*1480*/  LDC.64 R6, c[0x0][0x3a8] ;  /* 0x0000ea00ff067b82 */ /* 0x000ea20000000a00 */
[----:B0-----:R-:W-:-:S06]  /*1490*/  IMAD.WIDE R8, R4, 0x4, R8 ;  /* 0x0000000404087825 */ /* 0x001fcc00078e0208 */
[----:B------:R0:W3:Y:S01]  /*14a0*/  LDG.E.CONSTANT R8, desc[UR12][R8.64] ;  /* 0x0000000c08087981 */ /* 0x0000e2000c1e9900 */
[----:B-1----:R-:W-:-:S06]  /*14b0*/  IMAD.WIDE R14, R4, 0x4, R14 ;  /* 0x00000004040e7825 */ /* 0x002fcc00078e020e */
[----:B------:R-:W3:Y:S01]  /*14c0*/  LDG.E.CONSTANT R15, desc[UR12][R14.64] ;  /* 0x0000000c0e0f7981 */ /* 0x000ee2000c1e9900 */
[----:B--2---:R-:W-:-:S06]  /*14d0*/  IMAD.WIDE R6, R4, 0x4, R6 ;  /* 0x0000000404067825 */ /* 0x004fcc00078e0206 */
[----:B------:R-:W2:Y:S01]  /*14e0*/  LDG.E.CONSTANT R6, desc[UR12][R6.64] ;  /* 0x0000000c06067981 */ /* 0x000ea2000c1e9900 */
[----:B------:R-:W1:Y:S01]  /*14f0*/  MUFU.RCP R11, R12 ;  /* 0x0000000c000b7308 */ /* 0x000e620000001000 */
[----:B------:R-:W-:Y:S01]  /*1500*/  FMUL R2, R3, R0 ;  /* 0x0000000003027220 */ /* 0x000fe20000400000 */
[----:B------:R-:W-:-:S04]  /*1510*/  IADD3 R0, PT, PT, R10, 0x2, RZ ;  /* 0x000000020a007810 */ /* 0x000fc80007ffe0ff */
[----:B------:R-:W-:Y:S01]  /*1520*/  I2FP.F32.U32 R13, R0 ;  /* 0x00000000000d7245 */ /* 0x000fe20000201000 */
[----:B------:R4:W-:Y:S03]  /*1530*/  STL [R5+0x4], R2 ;  /* 0x0000040205007387 */ /* 0x0009e60000100800 */
[----:B------:R-:W5:Y:S01]  /*1540*/  FCHK P0, R13, R12 ;  /* 0x0000000c0d007302 */ /* 0x000f620000000000 */
[----:B-1----:R-:W-:-:S04]  /*1550*/  FFMA R16, -R12, R11, 1 ;  /* 0x3f8000000c107423 */ /* 0x002fc8000000010b */
[----:B------:R-:W-:-:S04]  /*1560*/  FFMA R0, R11, R16, R11 ;  /* 0x000000100b007223 */ /* 0x000fc8000000000b */
[----:B------:R-:W-:-:S04]  /*1570*/  FFMA R11, R0, R13, RZ ;  /* 0x0000000d000b7223 */ /* 0x000fc800000000ff */
[----:B0-----:R-:W-:-:S04]  /*1580*/  FFMA R9, -R12, R11, R13 ;  /* 0x0000000b0c097223 */ /* 0x001fc8000000010d */
[----:B------:R-:W-:Y:S01]  /*1590*/  FFMA R0, R0, R9, R11 ;  /* 0x0000000900007223 */ /* 0x000fe2000000000b */
[----:B---3--:R-:W-:-:S04]  /*15a0*/  FMUL R3, R8, R15 ;  /* 0x0000000f08037220 */ /* 0x008fc80000400000 */
[----:B--2---:R-:W-:Y:S01]  /*15b0*/  FMUL R3, R6, R3 ;  /* 0x0000000306037220 */ /* 0x004fe20000400000 */
[----:B----45:R-:W-:Y:S06]  /*15c0*/  @!P0 BRA `(.L_x_487) ;  /* 0x0000000000108947 */ /* 0x030fec0003800000 */
[----:B------:R-:W-:Y:S02]  /*15d0*/  MOV R0, R13 ;  /* 0x0000000d00007202 */ /* 0x000fe40000000f00 */
[----:B------:R-:W-:Y:S02]  /*15e0*/  MOV R2, R12 ;  /* 0x0000000c00027202 */ /* 0x000fe40000000f00 */
[----:B------:R-:W-:-:S07]  /*15f0*/  MOV R13, 0x1610 ;  /* 0x00001610000d7802 */ /* 0x000fce0000000f00 */
[----:B------:R-:W-:Y:S05]  /*1600*/  CALL.REL.NOINC `($__internal_23_$__cuda_sm3x_div_rn_noftz_f32_slowpath) ;  /* 0x00000030006c7944 */ /* 0x000fea0003c00000 */
.L_x_487:
[----:B------:R-:W0:Y:S01]  /*1610*/  LDC.64 R8, c[0x0][0x398] ;  /* 0x0000e600ff087b82 */ /* 0x000e220000000a00 */
[----:B------:R-:W-:-:S07]  /*1620*/  IADD3 R11, PT, PT, R4, UR6, RZ ;  /* 0x00000006040b7c10 */ /* 0x000fce000fffe0ff */
[----:B------:R-:W1:Y:S08]  /*1630*/  LDC.64 R14, c[0x0][0x3a0] ;  /* 0x0000e800ff0e7b82 */ /* 0x000e700000000a00 */
[----:B------:R-:W2:Y:S01]  /*1640*/  LDC.64 R6, c[0x0][0x3a8] ;  /* 0x0000ea00ff067b82 */ /* 0x000ea20000000a00 */
[----:B0-----:R-:W-:-:S06]  /*1650*/  IMAD.WIDE R8, R11, 0x4, R8 ;  /* 0x000000040b087825 */ /* 0x001fcc00078e0208 */
[----:B------:R-:W3:Y:S01]  /*1660*/  LDG.E.CONSTANT R8, desc[UR12][R8.64] ;  /* 0x0000000c08087981 */ /* 0x000ee2000c1e9900 */
[----:B-1----:R-:W-:-:S06]  /*1670*/  IMAD.WIDE R14, R11, 0x4, R14 ;  /* 0x000000040b0e7825 */ /* 0x002fcc00078e020e */
[----:B------:R-:W3:Y:S01]  /*1680*/  LDG.E.CONSTANT R15, desc[UR12][R14.64] ;  /* 0x0000000c0e0f7981 */ /* 0x000ee2000c1e9900 */
[----:B--2---:R-:W-:-:S06]  /*1690*/  IMAD.WIDE R6, R11, 0x4, R6 ;  /* 0x000000040b067825 */ /* 0x004fcc00078e0206 */
[----:B------:R-:W2:Y:S01]  /*16a0*/  LDG.E.CONSTANT R6, desc[UR12][R6.64] ;  /* 0x0000000c06067981 */ /* 0x000ea2000c1e9900 */
[----:B------:R-:W0:Y:S01]  /*16b0*/  MUFU.RCP R11, R12 ;  /* 0x0000000c000b7308 */ /* 0x000e220000001000 */
[----:B------:R-:W-:Y:S01]  /*16c0*/  FMUL R2, R3, R0 ;  /* 0x0000000003027220 */ /* 0x000fe20000400000 */
[----:B------:R-:W-:-:S04]  /*16d0*/  IADD3 R0, PT, PT, R10, 0x3, RZ ;  /* 0x000000030a007810 */ /* 0x000fc80007ffe0ff */
[----:B------:R-:W-:Y:S01]  /*16e0*/  I2FP.F32.U32 R13, R0 ;  /* 0x00000000000d7245 */ /* 0x000fe20000201000 */
[----:B------:R1:W-:Y:S03]  /*16f0*/  STL [R5+0x8], R2 ;  /* 0x0000080205007387 */ /* 0x0003e60000100800 */
[----:B------:R-:W4:Y:S01]  /*1700*/  FCHK P0, R13, R12 ;  /* 0x0000000c0d007302 */ /* 0x000f220000000000 */
[----:B0-----:R-:W-:-:S04]  /*1710*/  FFMA R4, -R12, R11, 1 ;  /* 0x3f8000000c047423 */ /* 0x001fc8000000010b */
[----:B------:R-:W-:-:S04]  /*1720*/  FFMA R0, R11, R4, R11 ;  /* 0x000000040b007223 */ /* 0x000fc8000000000b */
[----:B------:R-:W-:-:S04]  /*1730*/  FFMA R11, R0, R13, RZ ;  /* 0x0000000d000b7223 */ /* 0x000fc800000000ff */
[----:B------:R-:W-:-:S04]  /*1740*/  FFMA R4, -R12, R11, R13 ;  /* 0x0000000b0c047223 */ /* 0x000fc8000000010d */
[----:B------:R-:W-:Y:S01]  /*1750*/  FFMA R0, R0, R4, R11 ;  /* 0x0000000400007223 */ /* 0x000fe2000000000b */
[----:B---3--:R-:W-:-:S04]  /*1760*/  FMUL R3, R8, R15 ;  /* 0x0000000f08037220 */ /* 0x008fc80000400000 */
[----:B--2---:R-:W-:Y:S01]  /*1770*/  FMUL R3, R6, R3 ;  /* 0x0000000306037220 */ /* 0x004fe20000400000 */
[----:B-1--4-:R-:W-:Y:S06]  /*1780*/  @!P0 BRA `(.L_x_488) ;  /* 0x0000000000108947 */ /* 0x012fec0003800000 */
[----:B------:R-:W-:Y:S02]  /*1790*/  MOV R0, R13 ;  /* 0x0000000d00007202 */ /* 0x000fe40000000f00 */
[----:B------:R-:W-:Y:S02]  /*17a0*/  MOV R2, R12 ;  /* 0x0000000c00027202 */ /* 0x000fe40000000f00 */
[----:B------:R-:W-:-:S07]  /*17b0*/  MOV R13, 0x17d0 ;  /* 0x000017d0000d7802 */ /* 0x000fce0000000f00 */
[----:B------:R-:W-:Y:S05]  /*17c0*/  CALL.REL.NOINC `($__internal_23_$__cuda_sm3x_div_rn_noftz_f32_slowpath) ;  /* 0x0000002c00fc7944 */ /* 0x000fea0003c00000 */
.L_x_488:
[----:B------:R-:W-:Y:S01]  /*17d0*/  FMUL R0, R3, R0 ;  /* 0x0000000003007220 */ /* 0x000fe20000400000 */
[----:B------:R-:W-:-:S04]  /*17e0*/  IADD3 R10, PT, PT, R10, 0x4, RZ ;  /* 0x000000040a0a7810 */ /* 0x000fc80007ffe0ff */
[----:B------:R1:W-:Y:S03]  /*17f0*/  STL [R5+0xc], R0 ;  /* 0x00000c0005007387 */ /* 0x0003e60000100800 */
.L_x_484:
[----:B------:R-:W-:-:S09]  /*1800*/  UISETP.NE.AND UP0, UPT, UR4, URZ, UPT ;  /* 0x000000ff0400728c */ /* 0x000fd2000bf05270 */
[----:B------:R-:W-:Y:S05]  /*1810*/  BRA.U !UP0, `(.L_x_473) ;  /* 0x0000000508847547 */ /* 0x000fea000b800000 */
[----:B------:R-:W-:-:S09]  /*1820*/  UISETP.NE.AND UP0, UPT, UR4, 0x1, UPT ;  /* 0x000000010400788c */ /* 0x000fd2000bf05270 */
[----:B------:R-:W-:Y:S05]  /*1830*/  BRA.U !UP0, `(.L_x_489) ;  /* 0x0000000108f07547 */ /* 0x000fea000b800000 */
[----:B------:R-:W2:Y:S01]  /*1840*/  LDCU UR4, c[0x0][0x3b8] ;  /* 0x00007700ff0477ac */ /* 0x000ea20008000800 */
[----:B01----:R-:W0:Y:S01]  /*1850*/  LDC.64 R4, c[0x0][0x398] ;  /* 0x0000e600ff047b82 */ /* 0x003e220000000a00 */
[----:B------:R-:W1:Y:S07]  /*1860*/  LDCU UR5, c[0x0][0x3b4] ;  /* 0x00007680ff0577ac */ /* 0x000e6e0008000800 */
[----:B------:R-:W3:Y:S08]  /*1870*/  LDC.64 R6, c[0x0][0x3a0] ;  /* 0x0000e800ff067b82 */ /* 0x000ef00000000a00 */
[----:B------:R-:W4:Y:S01]  /*1880*/  LDC.64 R8, c[0x0][0x3a8] ;  /* 0x0000ea00ff087b82 */ /* 0x000f220000000a00 */
[----:B--2---:R-:W-:-:S04]  /*1890*/  IMAD R0, R10, UR4, R26 ;  /* 0x000000040a007c24 */ /* 0x004fc8000f8e021a */
[----:B-1----:R-:W-:-:S04]  /*18a0*/  IMAD R3, R0, UR5, R25 ;  /* 0x0000000500037c24 */ /* 0x002fc8000f8e0219 */
        /* <DEDUP_REMOVED lines=21> */
.L_x_490:
        /* <DEDUP_REMOVED lines=12> */
[C---:B------:R-:W-:Y:S02]  /*1ac0*/  LEA R3, R10.reuse, R1, 0x2 ;  /* 0x000000010a037211 */ /* 0x040fe400078e10ff */
[----:B------:R-:W-:-:S03]  /*1ad0*/  IADD3 R0, PT, PT, R10, 0x1, RZ ;  /* 0x000000010a007810 */ /* 0x000fc60007ffe0ff */
[----:B------:R1:W-:Y:S01]  /*1ae0*/  STL [R3], R2 ;  /* 0x0000000203007387 */ /* 0x0003e20000100800 */
[----:B------:R-:W-:-:S04]  /*1af0*/  I2FP.F32.U32 R11, R0 ;  /* 0x00000000000b7245 */ /* 0x000fc80000201000 */
        /* <DEDUP_REMOVED lines=13> */
.L_x_491:
[----:B------:R-:W-:Y:S01]  /*1bd0*/  FMUL R0, R4, R0 ;  /* 0x0000000004007220 */ /* 0x000fe20000400000 */
[----:B------:R-:W-:-:S04]  /*1be0*/  IADD3 R10, PT, PT, R10, 0x2, RZ ;  /* 0x000000020a0a7810 */ /* 0x000fc80007ffe0ff */
[----:B------:R2:W-:Y:S03]  /*1bf0*/  STL [R3+0x4], R0 ;  /* 0x0000040003007387 */ /* 0x0005e60000100800 */
.L_x_489:
[----:B------:R-:W3:Y:S02]  /*1c00*/  LDCU UR4, c[0x0][0x3bc] ;  /* 0x00007780ff0477ac */ /* 0x000ee40008000800 */
[----:B---3--:R-:W-:-:S04]  /*1c10*/  ULOP3.LUT UR4, UR4, 0x1, URZ, 0xc0, !UPT ;  /* 0x0000000104047892 */ /* 0x008fc8000f8ec0ff */
[----:B------:R-:W-:-:S09]  /*1c20*/  UISETP.NE.U32.AND UP0, UPT, UR4, 0x1, UPT ;  /* 0x000000010400788c */ /* 0x000fd2000bf05070 */
[----:B------:R-:W-:Y:S05]  /*1c30*/  BRA.U UP0, `(.L_x_473) ;  /* 0x00000001007c7547 */ /* 0x000fea000b800000 */
[----:B------:R-:W3:Y:S01]  /*1c40*/  LDCU UR4, c[0x0][0x3b8] ;  /* 0x00007700ff0477ac */ /* 0x000ee20008000800 */
[----:B0-2---:R-:W0:Y:S01]  /*1c50*/  LDC.64 R2, c[0x0][0x398] ;  /* 0x0000e600ff027b82 */ /* 0x005e220000000a00 */
[----:B------:R-:W2:Y:S07]  /*1c60*/  LDCU UR5, c[0x0][0x3b4] ;  /* 0x00007680ff0577ac */ /* 0x000eae0008000800 */
[----:B-1----:R-:W1:Y:S08]  /*1c70*/  LDC.64 R4, c[0x0][0x3a0] ;  /* 0x0000e800ff047b82 */ /* 0x002e700000000a00 */
[----:B------:R-:W4:Y:S01]  /*1c80*/  LDC.64 R6, c[0x0][0x3a8] ;  /* 0x0000ea00ff067b82 */ /* 0x000f220000000a00 */
[----:B---3--:R-:W-:-:S04]  /*1c90*/  IMAD R0, R10, UR4, R26 ;  /* 0x000000040a007c24 */ /* 0x008fc8000f8e021a */
[----:B--2---:R-:W-:-:S04]  /*1ca0*/  IMAD R9, R0, UR5, R25 ;  /* 0x0000000500097c24 */ /* 0x004fc8000f8e0219 */
[----:B0-----:R-:W-:-:S06]  /*1cb0*/  IMAD.WIDE R2, R9, 0x4, R2 ;  /* 0x0000000409027825 */ /* 0x001fcc00078e0202 */
[----:B------:R-:W2:Y:S01]  /*1cc0*/  LDG.E.CONSTANT R2, desc[UR12][R2.64] ;  /* 0x0000000c02027981 */ /* 0x000ea2000c1e9900 */
[----:B-1----:R-:W-:-:S06]  /*1cd0*/  IMAD.WIDE R4, R9, 0x4, R4 ;  /* 0x0000000409047825 */ /* 0x002fcc00078e0204 */
        /* <DEDUP_REMOVED lines=18> */
.L_x_492:
[----:B------:R-:W-:Y:S01]  /*1e00*/  FMUL R0, R3, R0 ;  /* 0x0000000003007220 */ /* 0x000fe20000400000 */
[----:B------:R-:W-:-:S05]  /*1e10*/  LEA R3, R10, R1, 0x2 ;  /* 0x000000010a037211 */ /* 0x000fca00078e10ff */
[----:B------:R3:W-:Y:S02]  /*1e20*/  STL [R3], R0 ;  /* 0x0000000003007387 */ /* 0x0007e40000100800 */
.L_x_473:
[----:B------:R-:W4:Y:S01]  /*1e30*/  LDC R8, c[0x0][0x3c0] ;  /* 0x0000f000ff087b82 */ /* 0x000f220000000800 */
[----:B------:R-:W-:Y:S01]  /*1e40*/  UIADD3 UR9, UPT, UPT, UR9, 0x200, URZ ;  /* 0x0000020009097890 */ /* 0x000fe2000fffe0ff */
[----:B----4-:R-:W-:-:S13]  /*1e50*/  ISETP.GE.AND P0, PT, R8, 0x1, PT ;  /* 0x000000010800780c */ /* 0x010fda0003f06270 */
[----:B------:R-:W-:Y:S05]  /*1e60*/  @!P0 BRA `(.L_x_493) ;  /* 0x0000001c00488947 */ /* 0x000fea0003800000 */
[----:B------:R-:W4:Y:S01]  /*1e70*/  LDCU.64 UR10, c[0x0][0x3b8] ;  /* 0x00007700ff0a77ac */ /* 0x000f220008000a00 */
[----:B0-23--:R-:W0:Y:S01]  /*1e80*/  LDC.64 R2, c[0x0][0x3a0] ;  /* 0x0000e800ff027b82 */ /* 0x00de220000000a00 */
[----:B------:R-:W2:Y:S07]  /*1e90*/  LDCU UR5, c[0x0][0x3b4] ;  /* 0x00007680ff0577ac */ /* 0x000eae0008000800 */
[----:B-1----:R-:W1:Y:S08]  /*1ea0*/  LDC.64 R4, c[0x0][0x398] ;  /* 0x0000e600ff047b82 */ /* 0x002e700000000a00 */
[----:B------:R-:W3:Y:S01]  /*1eb0*/  LDC.64 R6, c[0x0][0x3a8] ;  /* 0x0000ea00ff067b82 */ /* 0x000ee20000000a00 */
[----:B----4-:R-:W-:Y:S01]  /*1ec0*/  UIADD3 UR4, UPT, UPT, UR11, -0x1, URZ ;  /* 0xffffffff0b047890 */ /* 0x010fe2000fffe0ff */
[----:B------:R-:W-:-:S05]  /*1ed0*/  MOV R11, UR10 ;  /* 0x0000000a000b7c02 */ /* 0x000fca0008000f00 */
[----:B------:R-:W-:-:S04]  /*1ee0*/  IMAD R0, R11, UR4, R26 ;  /* 0x000000040b007c24 */ /* 0x000fc8000f8e021a */
[----:B--2---:R-:W-:-:S04]  /*1ef0*/  IMAD R9, R0, UR5, R25 ;  /* 0x0000000500097c24 */ /* 0x004fc8000f8e0219 */
[----:B0-----:R-:W-:-:S04]  /*1f00*/  IMAD.WIDE R2, R9, 0x4, R2 ;  /* 0x0000000409027825 */ /* 0x001fc800078e0202 */
[C---:B-1----:R-:W-:Y:S02]  /*1f10*/  IMAD.WIDE R4, R9.reuse, 0x4, R4 ;  /* 0x0000000409047825 */ /* 0x042fe400078e0204 */
[----:B------:R-:W2:Y:S02]  /*1f20*/  LDG.E.CONSTANT R2, desc[UR12][R2.64] ;  /* 0x0000000c02027981 */ /* 0x000ea4000c1e9900 */
[----:B---3--:R-:W-:Y:S02]  /*1f30*/  IMAD.WIDE R6, R9, 0x4, R6 ;  /* 0x0000000409067825 */ /* 0x008fe400078e0206 */
[----:B------:R-:W2:Y:S04]  /*1f40*/  LDG.E.CONSTANT R5, desc[UR12][R4.64] ;  /* 0x0000000c04057981 */ /* 0x000ea8000c1e9900 */
[----:B------:R-:W3:Y:S01]  /*1f50*/  LDG.E.CONSTANT R7, desc[UR12][R6.64] ;  /* 0x0000000c06077981 */ /* 0x000ee2000c1e9900 */
[----:B------:R-:W-:-:S02]  /*1f60*/  UISETP.GE.AND UP0, UPT, UR11, 0x3, UPT ;  /* 0x000000030b00788c */ /* 0x000fc4000bf06270 */
[----:B------:R-:W-:Y:S01]  /*1f70*/  ULEA UR15, UR11, UR9, 0x2 ;  /* 0x000000090b0f7291 */ /* 0x000fe2000f8e10ff */
[----:B--2---:R-:W-:-:S04]  /*1f80*/  FMUL R24, R2, R5 ;  /* 0x0000000502187220 */ /* 0x004fc80000400000 */
[----:B---3--:R-:W-:Y:S02]  /*1f90*/  FMUL R24, R24, R7 ;  /* 0x0000000718187220 */ /* 0x008fe40000400000 */
[----:B------:R-:W-:Y:S05]  /*1fa0*/  BRA.U !UP0, `(.L_x_494) ;  /* 0x0000001908407547 */ /* 0x000fea000b800000 */
[----:B------:R-:W0:Y:S01]  /*1fb0*/  LDC R3, c[0x0][0x3b0] ;  /* 0x0000ec00ff037b82 */ /* 0x000e220000000800 */
[----:B------:R-:W-:Y:S01]  /*1fc0*/  UIADD3 UR4, UPT, UPT, UR11, -0x2, URZ ;  /* 0xfffffffe0b047890 */ /* 0x000fe2000fffe0ff */
[CC--:B------:R-:W-:Y:S01]  /*1fd0*/  LEA R0, R11.reuse, R26.reuse, 0x1 ;  /* 0x0000001a0b007211 */ /* 0x0c0fe200078e08ff */
[C---:B------:R-:W-:Y:S01]  /*1fe0*/  IMAD R6, R11.reuse, 0x3, R26 ;  /* 0x000000030b067824 */ /* 0x040fe200078e021a */
[----:B------:R-:W-:Y:S01]  /*1ff0*/  LEA R2, R11, R26, 0x2 ;  /* 0x0000001a0b027211 */ /* 0x000fe200078e10ff */
[----:B------:R-:W-:Y:S01]  /*2000*/  ULOP3.LUT UR4, UR4, 0xfffffffc, URZ, 0xc0, !UPT ;  /* 0xfffffffc04047892 */ /* 0x000fe2000f8ec0ff */
[----:B------:R-:W-:Y:S01]  /*2010*/  IADD3 R4, PT, PT, R26, UR10, RZ ;  /* 0x0000000a1a047c10 */ /* 0x000fe2000fffe0ff */
[--C-:B------:R-:W-:Y:S01]  /*2020*/  IMAD R7, R0, UR5, R25.reuse ;  /* 0x0000000500077c24 */ /* 0x100fe2000f8e0219 */
[----:B------:R-:W-:Y:S01]  /*2030*/  ULOP3.LUT UR18, UR11, 0x3, URZ, 0xc0, !UPT ;  /* 0x000000030b127892 */ /* 0x000fe2000f8ec0ff */
[--C-:B------:R-:W-:Y:S01]  /*2040*/  IMAD R6, R6, UR5, R25.reuse ;  /* 0x0000000506067c24 */ /* 0x100fe2000f8e0219 */
[----:B------:R-:W-:Y:S01]  /*2050*/  ULOP3.LUT UR16, UR11, 0xf, URZ, 0xc0, !UPT ;  /* 0x0000000f0b107892 */ /* 0x000fe2000f8ec0ff */
[--C-:B------:R-:W-:Y:S01]  /*2060*/  IMAD R5, R2, UR5, R25.reuse ;  /* 0x0000000502057c24 */ /* 0x100fe2000f8e0219 */
[----:B------:R-:W-:Y:S01]  /*2070*/  UIADD3 UR10, UPT, UPT, -UR4, URZ, URZ ;  /* 0x000000ff040a7290 */ /* 0x000fe2000fffe1ff */
[----:B------:R-:W-:Y:S01]  /*2080*/  IMAD R4, R4, UR5, R25 ;  /* 0x0000000504047c24 */ /* 0x000fe2000f8e0219 */
[----:B------:R-:W-:Y:S01]  /*2090*/  ULOP3.LUT UR11, UR11, 0x7, URZ, 0xc0, !UPT ;  /* 0x000000070b0b7892 */ /* 0x000fe2000f8ec0ff */
[----:B------:R-:W-:Y:S01]  /*20a0*/  UMOV UR4, URZ ;  /* 0x000000ff00047c82 */ /* 0x000fe20008000000 */
[----:B0-----:R-:W-:-:S10]  /*20b0*/  FMUL R3, R3, R3 ;  /* 0x0000000303037220 */ /* 0x001fd40000400000 */
.L_x_532:
[----:B0-----:R-:W0:Y:S02]  /*20c0*/  LDCU UR5, c[0x0][0x3bc] ;  /* 0x00007780ff0577ac */ /* 0x001e240008000800 */
[----:B0-----:R-:W-:-:S04]  /*20d0*/  UIADD3 UR5, UPT, UPT, UR5, -0x3, URZ ;  /* 0xfffffffd05057890 */ /* 0x001fc8000fffe0ff */
[----:B------:R-:W-:-:S03]  /*20e0*/  UISETP.GE.U32.AND UP0, UPT, UR5, 0x3, UPT ;  /* 0x000000030500788c */ /* 0x000fc6000bf06070 */
[----:B------:R-:W-:-:S06]  /*20f0*/  UMOV UR5, 0x1 ;  /* 0x0000000100057882 */ /* 0x000fcc0000000000 */
[----:B-1234-:R-:W-:Y:S05]  /*2100*/  BRA.U !UP0, `(.L_x_495) ;  /* 0x0000000908887547 */ /* 0x01efea000b800000 */
[----:B------:R0:W5:Y:S01]  /*2110*/  LDL R9, [R1+0x4] ;  /* 0x0000040001097983 */ /* 0x0001620000100800 */
[----:B------:R-:W1:Y:S01]  /*2120*/  LDC.64 R28, c[0x0][0x3a8] ;  /* 0x0000ea00ff1c7b82 */ /* 0x000e620000000a00 */
[----:B------:R-:W-:Y:S01]  /*2130*/  IADD3 R18, PT, PT, R1, 0x208, RZ ;  /* 0x0000020801127810 */ /* 0x000fe20007ffe0ff */
[----:B------:R-:W-:Y:S01]  /*2140*/  UMOV UR5, URZ ;  /* 0x000000ff00057c82 */ /* 0x000fe20008000000 */
[----:B------:R-:W-:Y:S01]  /*2150*/  MOV R22, R4 ;  /* 0x0000000400167202 */ /* 0x000fe20000000f00 */
[----:B------:R-:W-:Y:S01]  /*2160*/  UMOV UR7, UR10 ;  /* 0x0000000a00077c82 */ /* 0x000fe20008000000 */
[----:B------:R-:W-:Y:S02]  /*2170*/  MOV R21, R5 ;  /* 0x0000000500157202 */ /* 0x000fe40000000f00 */
[----:B------:R-:W-:Y:S02]  /*2180*/  MOV R20, R6 ;  /* 0x0000000600147202 */ /* 0x000fe40000000f00 */
[----:B0-----:R-:W-:-:S07]  /*2190*/  MOV R19, R7 ;  /* 0x0000000700137202 */ /* 0x001fce0000000f00 */
.L_x_512:
[----:B-1----:R-:W-:-:S06]  /*21a0*/  IMAD.WIDE R10, R22, 0x4, R28 ;  /* 0x00000004160a7825 */ /* 0x002fcc00078e021c */
[----:B------:R-:W2:Y:S01]  /*21b0*/  LDG.E.CONSTANT R10, desc[UR12][R10.64] ;  /* 0x0000000c0a0a7981 */ /* 0x000ea2000c1e9900 */
[----:B------:R-:W-:Y:S01]  /*21c0*/  UIADD3 UR8, UPT, UPT, UR5, 0x1, URZ ;  /* 0x0000000105087890 */ /* 0x000fe2000fffe0ff */
[----:B------:R-:W-:Y:S01]  /*21d0*/  BSSY.RECONVERGENT B2, `(.L_x_496) ;  /* 0x000000e000027945 */ /* 0x000fe20003800200 */
[----:B--2---:R-:W-:-:S04]  /*21e0*/  FMUL R8, R10, R10 ;  /* 0x0000000a0a087220 */ /* 0x004fc80000400000 */
        /* <DEDUP_REMOVED lines=9> */
[----:B------:R-:W-:Y:S02]  /*2280*/  MOV R0, R3 ;  /* 0x0000000300007202 */ /* 0x000fe40000000f00 */
[----:B------:R-:W-:-:S07]  /*2290*/  MOV R13, 0x22b0 ;  /* 0x000022b0000d7802 */ /* 0x000fce0000000f00 */
[----:B-----5:R-:W-:Y:S05]  /*22a0*/  CALL.REL.NOINC `($__internal_23_$__cuda_sm3x_div_rn_noftz_f32_slowpath) ;  /* 0x0000002400447944 */ /* 0x020fea0003c00000 */
.L_x_497:
[----:B------:R-:W-:Y:S05]  /*22b0*/  BSYNC.RECONVERGENT B2 ;  /* 0x0000000000027941 */ /* 0x000fea0003800200 */
.L_x_496:
[----:B------:R-:W-:-:S09]  /*22c0*/  ULEA UR8, UR8, UR19, 0x2 ;  /* 0x0000001308087291 */ /* 0x000fd2000f8e10ff */
[----:B------:R-:W2:Y:S04]  /*22d0*/  LDL R13, [UR8+-0x4] ;  /* 0xfffffc08ff0d7983 */ /* 0x000ea80008100800 */
[----:B------:R-:W2:Y:S01]  /*22e0*/  LDL.64 R10, [UR8+0x4] ;  /* 0x00000408ff0a7983 */ /* 0x000ea20008100a00 */
[----:B------:R-:W-:Y:S01]  /*22f0*/  FADD R17, R0, 2 ;  /* 0x4000000000117421 */ /* 0x000fe20000000000 */
[----:B------:R-:W-:Y:S03]  /*2300*/  BSSY.RECONVERGENT B2, `(.L_x_498) ;  /* 0x000000e000027945 */ /* 0x000fe60003800200 */
[----:B------:R-:W0:Y:S02]  /*2310*/  MUFU.RCP R2, R17 ;  /* 0x0000001100027308 */ /* 0x000e240000001000 */
[----:B0-----:R-:W-:-:S04]  /*2320*/  FFMA R15, -R17, R2, 1 ;  /* 0x3f800000110f7423 */ /* 0x001fc80000000102 */
[----:B------:R-:W-:Y:S01]  /*2330*/  FFMA R15, R2, R15, R2 ;  /* 0x0000000f020f7223 */ /* 0x000fe20000000002 */
[----:B--2---:R-:W-:-:S04]  /*2340*/  FADD R0, R13, R10 ;  /* 0x0000000a0d007221 */ /* 0x004fc80000000000 */
[----:B------:R-:W0:Y:S01]  /*2350*/  FCHK P0, R0, R17 ;  /* 0x0000001100007302 */ /* 0x000e220000000000 */
[----:B------:R-:W-:-:S04]  /*2360*/  FFMA R2, R0, R15, RZ ;  /* 0x0000000f00027223 */ /* 0x000fc800000000ff */
[----:B------:R-:W-:-:S04]  /*2370*/  FFMA R8, -R17, R2, R0 ;  /* 0x0000000211087223 */ /* 0x000fc80000000100 */
[----:B------:R-:W-:Y:S01]  /*2380*/  FFMA R15, R15, R8, R2 ;  /* 0x000000080f0f7223 */ /* 0x000fe20000000002 */
[----:B0-----:R-:W-:Y:S06]  /*2390*/  @!P0 BRA `(.L_x_499) ;  /* 0x0000000000108947 */ /* 0x001fec0003800000 */
[----:B------:R-:W-:Y:S02]  /*23a0*/  MOV R2, R17 ;  /* 0x0000001100027202 */ /* 0x000fe40000000f00 */
[----:B------:R-:W-:-:S07]  /*23b0*/  MOV R13, 0x23d0 ;  /* 0x000023d0000d7802 */ /* 0x000fce0000000f00 */
[----:B-----5:R-:W-:Y:S05]  /*23c0*/  CALL.REL.NOINC `($__internal_23_$__cuda_sm3x_div_rn_noftz_f32_slowpath) ;  /* 0x0000002000fc7944 */ /* 0x020fea0003c00000 */
[----:B------:R-:W-:-:S07]  /*23d0*/  MOV R15, R0 ;  /* 0x00000000000f7202 */ /* 0x000fce0000000f00 */
.L_x_499:
[----:B------:R-:W-:Y:S05]  /*23e0*/  BSYNC.RECONVERGENT B2 ;  /* 0x0000000000027941 */ /* 0x000fea0003800200 */
.L_x_498:
[----:B------:R-:W-:-:S06]  /*23f0*/  IMAD.WIDE R12, R19, 0x4, R28 ;  /* 0x00000004130c7825 */ /* 0x000fcc00078e021c */
[----:B------:R-:W2:Y:S01]  /*2400*/  LDG.E.CONSTANT R12, desc[UR12][R12.64] ;  /* 0x0000000c0c0c7981 */ /* 0x000ea2000c1e9900 */
[----:B------:R-:W-:Y:S03]  /*2410*/  BSSY.RECONVERGENT B2, `(.L_x_500) ;  /* 0x000000f000027945 */ /* 0x000fe60003800200 */
[----:B------:R0:W-:Y:S01]  /*2420*/  STL [R18+-0x4], R15 ;  /* 0xfffffc0f12007387 */ /* 0x0001e20000100800 */
[----:B--2---:R-:W-:-:S04]  /*2430*/  FMUL R8, R12, R12 ;  /* 0x0000000c0c087220 */ /* 0x004fc80000400000 */
[----:B------:R-:W1:Y:S08]  /*2440*/  MUFU.RCP R0, R8 ;  /* 0x0000000800007308 */ /* 0x000e700000001000 */
[----:B------:R-:W2:Y:S01]  /*2450*/  FCHK P0, R3, R8 ;  /* 0x0000000803007302 */ /* 0x000ea20000000000 */
[----:B-1----:R-:W-:-:S04]  /*2460*/  FFMA R17, -R8, R0, 1 ;  /* 0x3f80000008117423 */ /* 0x002fc80000000100 */
[----:B------:R-:W-:-:S04]  /*2470*/  FFMA R0, R0, R17, R0 ;  /* 0x0000001100007223 */ /* 0x000fc80000000000 */
[----:B------:R-:W-:-:S04]  /*2480*/  FFMA R2, R0, R3, RZ ;  /* 0x0000000300027223 */ /* 0x000fc800000000ff */
[----:B------:R-:W-:-:S04]  /*2490*/  FFMA R17, -R8, R2, R3 ;  /* 0x0000000208117223 */ /* 0x000fc80000000103 */
[----:B------:R-:W-:Y:S01]  /*24a0*/  FFMA R0, R0, R17, R2 ;  /* 0x0000001100007223 */ /* 0x000fe20000000002 */
[----:B0-2---:R-:W-:Y:S06]  /*24b0*/  @!P0 BRA `(.L_x_501) ;  /* 0x0000000000108947 */ /* 0x005fec0003800000 */
[----:B------:R-:W-:Y:S02]  /*24c0*/  MOV R2, R8 ;  /* 0x0000000800027202 */ /* 0x000fe40000000f00 */
[----:B------:R-:W-:Y:S02]  /*24d0*/  MOV R0, R3 ;  /* 0x0000000300007202 */ /* 0x000fe40000000f00 */
[----:B------:R-:W-:-:S07]  /*24e0*/  MOV R13, 0x2500 ;  /* 0x00002500000d7802 */ /* 0x000fce0000000f00 */
[----:B-----5:R-:W-:Y:S05]  /*24f0*/  CALL.REL.NOINC `($__internal_23_$__cuda_sm3x_div_rn_noftz_f32_slowpath) ;  /* 0x0000002000b07944 */ /* 0x020fea0003c00000 */
.L_x_501:
[----:B------:R-:W-:Y:S05]  /*2500*/  BSYNC.RECONVERGENT B2 ;  /* 0x0000000000027941 */ /* 0x000fea0003800200 */
.L_x_500:
[----:B------:R-:W-:Y:S01]  /*2510*/  FADD R15, R0, 2 ;  /* 0x40000000000f7421 */ /* 0x000fe20000000000 */
[----:B-----5:R-:W-:Y:S01]  /*2520*/  FADD R0, R11, R9 ;  /* 0x000000090b007221 */ /* 0x020fe20000000000 */
[----:B------:R-:W-:Y:S02]  /*2530*/  BSSY.RECONVERGENT B2, `(.L_x_502) ;  /* 0x000000d000027945 */ /* 0x000fe40003800200 */
        /* <DEDUP_REMOVED lines=10> */
[----:B------:R-:W-:Y:S05]  /*25e0*/  CALL.REL.NOINC `($__internal_23_$__cuda_sm3x_div_rn_noftz_f32_slowpath) ;  /* 0x0000002000747944 */ /* 0x000fea0003c00000 */
[----:B------:R-:W-:-:S07]  /*25f0*/  MOV R12, R0 ;  /* 0x00000000000c7202 */ /* 0x000fce0000000f00 */
.L_x_503:
[----:B------:R-:W-:Y:S05]  /*2600*/  BSYNC.RECONVERGENT B2 ;  /* 0x0000000000027941 */ /* 0x000fea0003800200 */
.L_x_502:
[----:B------:R-:W-:-:S06]  /*2610*/  IMAD.WIDE R8, R20, 0x4, R28 ;  /* 0x0000000414087825 */ /* 0x000fcc00078e021c */
[----:B------:R-:W2:Y:S01]  /*2620*/  LDG.E.CONSTANT R8, desc[UR12][R8.64] ;  /* 0x0000000c08087981 */ /* 0x000ea2000c1e9900 */
        /* <DEDUP_REMOVED lines=13> */
[----:B------:R-:W-:Y:S05]  /*2700*/  CALL.REL.NOINC `($__internal_23_$__cuda_sm3x_div_rn_noftz_f32_slowpath) ;  /* 0x00000020002c7944 */ /* 0x000fea0003c00000 */
.L_x_505:
[----:B------:R-:W-:Y:S05]  /*2710*/  BSYNC.RECONVERGENT B2 ;  /* 0x0000000000027941 */ /* 0x000fea0003800200 */
.L_x_504:
        /* <DEDUP_REMOVED lines=14> */
[----:B------:R-:W-:Y:S05]  /*2800*/  CALL.REL.NOINC `($__internal_23_$__cuda_sm3x_div_rn_noftz_f32_slowpath) ;  /* 0x0000001c00ec7944 */ /* 0x000fea0003c00000 */
[----:B------:R-:W-:-:S07]  /*2810*/  MOV R13, R0 ;  /* 0x00000000000d7202 */ /* 0x000fce0000000f00 */
.L_x_507:
[----:B------:R-:W-:Y:S05]  /*2820*/  BSYNC.RECONVERGENT B2 ;  /* 0x0000000000027941 */ /* 0x000fea0003800200 */
.L_x_506:
[----:B------:R-:W-:-:S06]  /*2830*/  IMAD.WIDE R14, R21, 0x4, R28 ;  /* 0x00000004150e7825 */ /* 0x000fcc00078e021c */
[----:B------:R-:W2:Y:S01]  /*2840*/  LDG.E.CONSTANT R14, desc[UR12][R14.64] ;  /* 0x0000000c0e0e7981 */ /* 0x000ea2000c1e9900 */
[----:B------:R-:W-:Y:S03]  /*2850*/  BSSY.RECONVERGENT B2, `(.L_x_508) ;  /* 0x000000f000027945 */ /* 0x000fe60003800200 */
[----:B------:R0:W-:Y:S01]  /*2860*/  STL.64 [R18], R12 ;  /* 0x0000000c12007387 */ /* 0x0001e20000100a00 */
        /* <DEDUP_REMOVED lines=12> */
[----:B------:R-:W-:Y:S05]  /*2930*/  CALL.REL.NOINC `($__internal_23_$__cuda_sm3x_div_rn_noftz_f32_slowpath) ;  /* 0x0000001c00a07944 */ /* 0x000fea0003c00000 */
.L_x_509:
[----:B------:R-:W-:Y:S05]  /*2940*/  BSYNC.RECONVERGENT B2 ;  /* 0x0000000000027941 */ /* 0x000fea0003800200 */
.L_x_508:
[----:B------:R-:W-:Y:S01]  /*2950*/  FADD R15, R0, 2 ;  /* 0x40000000000f7421 */ /* 0x000fe20000000000 */
[----:B------:R-:W-:Y:S01]  /*2960*/  FADD R0, R9, R11 ;  /* 0x0000000b09007221 */ /* 0x000fe20000000000 */
        /* <DEDUP_REMOVED lines=13> */
.L_x_511:
[----:B------:R-:W-:Y:S05]  /*2a40*/  BSYNC.RECONVERGENT B2 ;  /* 0x0000000000027941 */ /* 0x000fea0003800200 */
.L_x_510:
[----:B------:R-:W-:Y:S01]  /*2a50*/  UIADD3 UR7, UPT, UPT, UR7, 0x4, URZ ;  /* 0x0000000407077890 */ /* 0x000fe2000fffe0ff */
[----:B------:R-:W-:Y:S01]  /*2a60*/  MOV R0, UR6 ;  /* 0x0000000600007c02 */ /* 0x000fe20008000f00 */
[----:B------:R0:W-:Y:S01]  /*2a70*/  STL [R18+0x8], R13 ;  /* 0x0000080d12007387 */ /* 0x0001e20000100800 */
[----:B------:R-:W-:Y:S01]  /*2a80*/  MOV R11, UR6 ;  /* 0x00000006000b7c02 */ /* 0x000fe20008000f00 */
[----:B------:R-:W-:Y:S01]  /*2a90*/  UISETP.NE.AND UP0, UPT, UR7, URZ, UPT ;  /* 0x000000ff0700728c */ /* 0x000fe2000bf05270 */
[----:B------:R-:W-:Y:S01]  /*2aa0*/  MOV R15, UR6 ;  /* 0x00000006000f7c02 */ /* 0x000fe20008000f00 */
[----:B------:R-:W-:Y:S01]  /*2ab0*/  UIADD3 UR5, UPT, UPT, UR5, 0x4, URZ ;  /* 0x0000000405057890 */ /* 0x000fe2000fffe0ff */
[C---:B------:R-:W-:Y:S02]  /*2ac0*/  LEA R19, R0.reuse, R19, 0x2 ;  /* 0x0000001300137211 */ /* 0x040fe400078e10ff */
[----:B------:R-:W-:Y:S02]  /*2ad0*/  LEA R20, R11, R20, 0x2 ;  /* 0x000000140b147211 */ /* 0x000fe400078e10ff */
[----:B------:R-:W-:-:S02]  /*2ae0*/  LEA R21, R0, R21, 0x2 ;  /* 0x0000001500157211 */ /* 0x000fc400078e10ff */
[----:B------:R-:W-:Y:S02]  /*2af0*/  LEA R22, R15, R22, 0x2 ;  /* 0x000000160f167211 */ /* 0x000fe400078e10ff */
[----:B0-----:R-:W-:Y:S01]  /*2b00*/  IADD3 R18, PT, PT, R18, 0x10, RZ ;  /* 0x0000001012127810 */ /* 0x001fe20007ffe0ff */
[----:B------:R-:W-:Y:S06]  /*2b10*/  BRA.U UP0, `(.L_x_512) ;  /* 0xfffffff500a07547 */ /* 0x000fec000b83ffff */
[----:B------:R-:W-:-:S12]  /*2b20*/  UIADD3 UR5, UPT, UPT, UR5, 0x1, URZ ;  /* 0x0000000105057890 */ /* 0x000fd8000fffe0ff */
.L_x_495:
[----:B------:R-:W0:Y:S02]  /*2b30*/  LDCU UR7, c[0x0][0x3bc] ;  /* 0x00007780ff0777ac */ /* 0x000e240008000800 */
[----:B0-----:R-:W-:-:S04]  /*2b40*/  UIADD3 UR7, UPT, UPT, UR7, -0x2, URZ ;  /* 0xfffffffe07077890 */ /* 0x001fc8000fffe0ff */
[----:B------:R-:W-:-:S09]  /*2b50*/  ULOP3.LUT UP0, URZ, UR7, 0x3, URZ, 0xc0, !UPT ;  /* 0x0000000307ff7892 */ /* 0x000fd2000f80c0ff */
[----:B------:R-:W-:Y:S05]  /*2b60*/  BRA.U !UP0, `(.L_x_513) ;  /* 0x00000009081c7547 */ /* 0x000fea000b800000 */
[----:B------:R-:W-:-:S09]  /*2b70*/  UISETP.NE.AND UP0, UPT, UR18, 0x3, UPT ;  /* 0x000000031200788c */ /* 0x000fd2000bf05270 */
[----:B------:R-:W-:Y:S05]  /*2b80*/  BRA.U !UP0, `(.L_x_514) ;  /* 0x0000000508507547 */ /* 0x000fea000b800000 */
[----:B------:R-:W0:Y:S01]  /*2b90*/  LDCU UR7, c[0x0][0x3b8] ;  /* 0x00007700ff0777ac */ /* 0x000e220008000800 */
[----:B------:R-:W1:Y:S01]  /*2ba0*/  LDC.64 R10, c[0x0][0x3a8] ;  /* 0x0000ea00ff0a7b82 */ /* 0x000e620000000a00 */
[----:B------:R-:W2:Y:S01]  /*2bb0*/  LDCU UR8, c[0x0][0x3b4] ;  /* 0x00007680ff0877ac */ /* 0x000ea20008000800 */
[----:B0-----:R-:W-:-:S05]  /*2bc0*/  MOV R9, UR7 ;  /* 0x0000000700097c02 */ /* 0x001fca0008000f00 */
[----:B------:R-:W-:-:S04]  /*2bd0*/  IMAD R0, R9, UR5, R26 ;  /* 0x0000000509007c24 */ /* 0x000fc8000f8e021a */
[----:B--2---:R-:W-:-:S04]  /*2be0*/  IMAD R9, R0, UR8, R25 ;  /* 0x0000000800097c24 */ /* 0x004fc8000f8e0219 */
[----:B-1----:R-:W-:-:S06]  /*2bf0*/  IMAD.WIDE R10, R9, 0x4, R10 ;  /* 0x00000004090a7825 */ /* 0x002fcc00078e020a */
        /* <DEDUP_REMOVED lines=15> */
.L_x_516:
[----:B------:R-:W-:Y:S05]  /*2cf0*/  BSYNC.RECONVERGENT B2 ;  /* 0x0000000000027941 */ /* 0x000fea0003800200 */
.L_x_515:
[----:B------:R-:W-:Y:S02]  /*2d00*/  ULEA UR7, UR5, UR19, 0x2 ;  /* 0x0000001305077291 */ /* 0x000fe4000f8e10ff */
[----:B------:R-:W-:-:S07]  /*2d10*/  ULEA UR8, UR5, UR19, 0x2 ;  /* 0x0000001305087291 */ /* 0x000fce000f8e10ff */
[----:B------:R-:W2:Y:S04]  /*2d20*/  LDL R2, [UR7+0x4] ;  /* 0x00000407ff027983 */ /* 0x000ea80008100800 */
[----:B------:R-:W2:Y:S01]  /*2d30*/  LDL R11, [UR8+-0x4] ;  /* 0xfffffc08ff0b7983 */ /* 0x000ea20008100800 */
        /* <DEDUP_REMOVED lines=15> */
.L_x_518:
[----:B------:R-:W-:Y:S05]  /*2e30*/  BSYNC.RECONVERGENT B2 ;  /* 0x0000000000027941 */ /* 0x000fea0003800200 */
.L_x_517:
[----:B------:R-:W0:Y:S01]  /*2e40*/  LDC.64 R10, c[0x0][0x3a8] ;  /* 0x0000ea00ff0a7b82 */ /* 0x000e220000000a00 */
[----:B------:R-:W-:-:S05]  /*2e50*/  IADD3 R9, PT, PT, R9, UR6, RZ ;  /* 0x0000000609097c10 */ /* 0x000fca000fffe0ff */
[----:B0-----:R-:W-:-:S06]  /*2e60*/  IMAD.WIDE R8, R9, 0x4, R10 ;  /* 0x0000000409087825 */ /* 0x001fcc00078e020a */
[----:B------:R-:W2:Y:S01]  /*2e70*/  LDG.E.CONSTANT R8, desc[UR12][R8.64] ;  /* 0x0000000c08087981 */ /* 0x000ea2000c1e9900 */
[----:B------:R-:W-:Y:S01]  /*2e80*/  ULEA UR17, UR5, UR19, 0x2 ;  /* 0x0000001305117291 */ /* 0x000fe2000f8e10ff */
[----:B------:R-:W-:Y:S08]  /*2e90*/  BSSY.RECONVERGENT B2, `(.L_x_519) ;  /* 0x000000f000027945 */ /* 0x000ff00003800200 */
[----:B------:R0:W-:Y:S01]  /*2ea0*/  STL [UR17+0x200], R2 ;  /* 0x00020002ff007987 */ /* 0x0001e20008100811 */
        /* <DEDUP_REMOVED lines=13> */
.L_x_520:
[----:B------:R-:W-:Y:S05]  /*2f80*/  BSYNC.RECONVERGENT B2 ;  /* 0x0000000000027941 */ /* 0x000fea0003800200 */
.L_x_519:
[----:B------:R-:W2:Y:S04]  /*2f90*/  LDL R2, [UR7+0x8] ;  /* 0x00000807ff027983 */ /* 0x000ea80008100800 */
[----:B------:R-:W2:Y:S01]  /*2fa0*/  LDL R9, [UR8] ;  /* 0x00000008ff097983 */ /* 0x000ea20008100800 */
[----:B------:R-:W-:Y:S01]  /*2fb0*/  FADD R13, R0, 2 ;  /* 0x40000000000d7421 */ /* 0x000fe20000000000 */
[----:B------:R-:W-:Y:S01]  /*2fc0*/  UIADD3 UR5, UPT, UPT, UR5, 0x2, URZ ;  /* 0x0000000205057890 */ /* 0x000fe2000fffe0ff */
[----:B------:R-:W-:Y:S02]  /*2fd0*/  BSSY.RECONVERGENT B2, `(.L_x_521) ;  /* 0x000000e000027945 */ /* 0x000fe40003800200 */
        /* <DEDUP_REMOVED lines=13> */
.L_x_522:
[----:B------:R-:W-:Y:S05]  /*30b0*/  BSYNC.RECONVERGENT B2 ;  /* 0x0000000000027941 */ /* 0x000fea0003800200 */
.L_x_521:
[----:B------:R0:W-:Y:S02]  /*30c0*/  STL [UR17+0x204], R2 ;  /* 0x00020402ff007987 */ /* 0x0001e40008100811 */
.L_x_514:
[----:B------:R-:W1:Y:S02]  /*30d0*/  LDCU UR7, c[0x0][0x3bc] ;  /* 0x00007780ff0777ac */ /* 0x000e640008000800 */
[----:B-1----:R-:W-:-:S04]  /*30e0*/  ULOP3.LUT UR7, UR7, 0x1, URZ, 0xc0, !UPT ;  /* 0x0000000107077892 */ /* 0x002fc8000f8ec0ff */
[----:B------:R-:W-:-:S09]  /*30f0*/  UISETP.NE.U32.AND UP0, UPT, UR7, 0x1, UPT ;  /* 0x000000010700788c */ /* 0x000fd2000bf05070 */
[----:B------:R-:W-:Y:S05]  /*3100*/  BRA.U UP0, `(.L_x_513) ;  /* 0x0000000100b47547 */ /* 0x000fea000b800000 */
[----:B------:R-:W1:Y:S01]  /*3110*/  LDCU UR7, c[0x0][0x3b8] ;  /* 0x00007700ff0777ac */ /* 0x000e620008000800 */
[----:B------:R-:W2:Y:S01]  /*3120*/  LDC.64 R8, c[0x0][0x3a8] ;  /* 0x0000ea00ff087b82 */ /* 0x000ea20000000a00 */
[----:B------:R-:W3:Y:S01]  /*3130*/  LDCU UR8, c[0x0][0x3b4] ;  /* 0x00007680ff0877ac */ /* 0x000ee20008000800 */
[----:B-1----:R-:W-:-:S05]  /*3140*/  MOV R11, UR7 ;  /* 0x00000007000b7c02 */ /* 0x002fca0008000f00 */
[----:B------:R-:W-:-:S04]  /*3150*/  IMAD R0, R11, UR5, R26 ;  /* 0x000000050b007c24 */ /* 0x000fc8000f8e021a */
[----:B---3--:R-:W-:-:S04]  /*3160*/  IMAD R11, R0, UR8, R25 ;  /* 0x00000008000b7c24 */ /* 0x008fc8000f8e0219 */
[----:B--2---:R-:W-:-:S06]  /*3170*/  IMAD.WIDE R8, R11, 0x4, R8 ;  /* 0x000000040b087825 */ /* 0x004fcc00078e0208 */
[----:B------:R-:W2:Y:S01]  /*3180*/  LDG.E.CONSTANT R8, desc[UR12][R8.64] ;  /* 0x0000000c08087981 */ /* 0x000ea2000c1e9900 */
[----:B------:R-:W-:Y:S01]  /*3190*/  BSSY.RECONVERGENT B2, `(.L_x_523) ;  /* 0x000000e000027945 */ /* 0x000fe20003800200 */
[----:B--2---:R-:W-:-:S04]  /*31a0*/  FMUL R10, R8, R8 ;  /* 0x00000008080a7220 */ /* 0x004fc80000400000 */
[----:B------:R-:W1:Y:S08]  /*31b0*/  MUFU.RCP R0, R10 ;  /* 0x0000000a00007308 */ /* 0x000e700000001000 */
[----:B------:R-:W2:Y:S01]  /*31c0*/  FCHK P0, R3, R10 ;  /* 0x0000000a03007302 */ /* 0x000ea20000000000 */
[----:B-1----:R-:W-:-:S04]  /*31d0*/  FFMA R11, -R10, R0, 1 ;  /* 0x3f8000000a0b7423 */ /* 0x002fc80000000100 */
[----:B------:R-:W-:-:S04]  /*31e0*/  FFMA R0, R0, R11, R0 ;  /* 0x0000000b00007223 */ /* 0x000fc80000000000 */
[----:B0-----:R-:W-:-:S04]  /*31f0*/  FFMA R2, R0, R3, RZ ;  /* 0x0000000300027223 */ /* 0x001fc800000000ff */
[----:B------:R-:W-:-:S04]  /*3200*/  FFMA R11, -R10, R2, R3 ;  /* 0x000000020a0b7223 */ /* 0x000fc80000000103 */
[----:B------:R-:W-:Y:S01]  /*3210*/  FFMA R0, R0, R11, R2 ;  /* 0x0000000b00007223 */ /* 0x000fe20000000002 */
[----:B--2---:R-:W-:Y:S06]  /*3220*/  @!P0 BRA `(.L_x_524) ;  /* 0x0000000000108947 */ /* 0x004fec0003800000 */
[----:B------:R-:W-:Y:S02]  /*3230*/  MOV R2, R10 ;  /* 0x0000000a00027202 */ /* 0x000fe40000000f00 */
[----:B------:R-:W-:Y:S02]  /*3240*/  MOV R0, R3 ;  /* 0x0000000300007202 */ /* 0x000fe40000000f00 */
[----:B------:R-:W-:-:S07]  /*3250*/  MOV R13, 0x3270 ;  /* 0x00003270000d7802 */ /* 0x000fce0000000f00 */
[----:B------:R-:W-:Y:S05]  /*3260*/  CALL.REL.NOINC `($__internal_23_$__cuda_sm3x_div_rn_noftz_f32_slowpath) ;  /* 0x0000001400547944 */ /* 0x000fea0003c00000 */
.L_x_524:
[----:B------:R-:W-:Y:S05]  /*3270*/  BSYNC.RECONVERGENT B2 ;  /* 0x0000000000027941 */ /* 0x000fea0003800200 */
.L_x_523:
        /* <DEDUP_REMOVED lines=19> */
.L_x_526:
[----:B------:R-:W-:Y:S05]  /*33b0*/  BSYNC.RECONVERGENT B2 ;  /* 0x0000000000027941 */ /* 0x000fea0003800200 */
.L_x_525:
[----:B------:R-:W-:-:S09]  /*33c0*/  ULEA UR5, UR5, UR19, 0x2 ;  /* 0x0000001305057291 */ /* 0x000fd2000f8e10ff */
[----:B------:R1:W-:Y:S03]  /*33d0*/  STL [UR5+0x200], R2 ;  /* 0x00020002ff007987 */ /* 0x0003e60008100805 */
.L_x_513:
[----:B------:R-:W2:Y:S01]  /*33e0*/  LDCU UR7, c[0x0][0x3bc] ;  /* 0x00007780ff0777ac */ /* 0x000ea20008000800 */
[----:B------:R3:W-:Y:S01]  /*33f0*/  STL [R1+0x200], RZ ;  /* 0x000200ff01007387 */ /* 0x0007e20000100800 */
[----:B------:R-:W-:-:S03]  /*3400*/  UMOV UR5, URZ ;  /* 0x000000ff00057c82 */ /* 0x000fc60008000000 */
[----:B------:R3:W-:Y:S01]  /*3410*/  STL [UR15+-0x4], R24 ;  /* 0xfffffc18ff007987 */ /* 0x0007e2000810080f */
[----:B--2---:R-:W-:-:S09]  /*3420*/  UISETP.GE.U32.AND UP0, UPT, UR7, 0x10, UPT ;  /* 0x000000100700788c */ /* 0x004fd2000bf06070 */
[----:B---3--:R-:W-:Y:S05]  /*3430*/  BRA.U !UP0, `(.L_x_527) ;  /* 0x00000001083c7547 */ /* 0x008fea000b800000 */
[----:B------:R-:W-:Y:S01]  /*3440*/  ULOP3.LUT UR7, UR7, 0x7ffffff0, URZ, 0xc0, !UPT ;  /* 0x7ffffff007077892 */ /* 0x000fe2000f8ec0ff */
[----:B------:R-:W-:-:S11]  /*3450*/  UMOV UR5, URZ ;  /* 0x000000ff00057c82 */ /* 0x000fd60008000000 */
.L_x_528:
[----:B------:R-:W-:-:S09]  /*3460*/  ULEA UR8, UR5, UR19, 0x2 ;  /* 0x0000001305087291 */ /* 0x000fd2000f8e10ff */
[----:B--2---:R-:W2:Y:S04]  /*3470*/  LDL.128 R8, [UR8+0x200] ;  /* 0x00020008ff087983 */ /* 0x004ea80008100c00 */
[----:B------:R-:W3:Y:S04]  /*3480*/  LDL.128 R12, [UR8+0x210] ;  /* 0x00021008ff0c7983 */ /* 0x000ee80008100c00 */
[----:B------:R-:W4:Y:S04]  /*3490*/  LDL.128 R16, [UR8+0x220] ;  /* 0x00022008ff107983 */ /* 0x000f280008100c00 */
[----:B------:R-:W5:Y:S01]  /*34a0*/  LDL.128 R20, [UR8+0x230] ;  /* 0x00023008ff147983 */ /* 0x000f620008100c00 */
[----:B------:R-:W-:-:S04]  /*34b0*/  UIADD3 UR5, UPT, UPT, UR5, 0x10, URZ ;  /* 0x0000001005057890 */ /* 0x000fc8000fffe0ff */
[----:B------:R-:W-:Y:S01]  /*34c0*/  UISETP.NE.AND UP0, UPT, UR5, UR7, UPT ;  /* 0x000000070500728c */ /* 0x000fe2000bf05270 */
[----:B--2---:R2:W-:Y:S04]  /*34d0*/  STL.128 [UR8], R8 ;  /* 0x00000008ff007987 */ /* 0x0045e80008100c08 */
[----:B---3--:R2:W-:Y:S04]  /*34e0*/  STL.128 [UR8+0x10], R12 ;  /* 0x0000100cff007987 */ /* 0x0085e80008100c08 */
[----:B----4-:R2:W-:Y:S04]  /*34f0*/  STL.128 [UR8+0x20], R16 ;  /* 0x00002010ff007987 */ /* 0x0105e80008100c08 */
[----:B-----5:R2:W-:Y:S01]  /*3500*/  STL.128 [UR8+0x30], R20 ;  /* 0x00003014ff007987 */ /* 0x0205e20008100c08 */
[----:B------:R-:W-:Y:S05]  /*3510*/  BRA.U UP0, `(.L_x_528) ;  /* 0xfffffffd00d07547 */ /* 0x000fea000b83ffff */
[----:B------:R-:W-:-:S05]  /*3520*/  UMOV UR5, UR7 ;  /* 0x0000000700057c82 */ /* 0x000fca0008000000 */
.L_x_527:
[----:B------:R-:W-:-:S09]  /*3530*/  UISETP.NE.AND UP0, UPT, UR16, URZ, UPT ;  /* 0x000000ff1000728c */ /* 0x000fd2000bf05270 */
[----:B------:R-:W-:Y:S05]  /*3540*/  BRA.U !UP0, `(.L_x_529) ;  /* 0x0000000108c47547 */ /* 0x000fea000b800000 */
[----:B------:R-:W-:Y:S02]  /*3550*/  UIADD3 UR7, UPT, UPT, UR16, -0x1, URZ ;  /* 0xffffffff10077890 */ /* 0x000fe4000fffe0ff */
[----:B------:R-:W-:Y:S02]  /*3560*/  UISETP.NE.AND UP1, UPT, UR11, URZ, UPT ;  /* 0x000000ff0b00728c */ /* 0x000fe4000bf25270 */
[----:B------:R-:W-:-:S09]  /*3570*/  UISETP.GE.U32.AND UP0, UPT, UR7, 0x7, UPT ;  /* 0x000000070700788c */ /* 0x000fd2000bf06070 */
[----:B------:R-:W-:Y:S05]  /*3580*/  BRA.U !UP0, `(.L_x_530) ;  /* 0x0000000108487547 */ /* 0x000fea000b800000 */
[----:B------:R-:W-:-:S09]  /*3590*/  ULEA UR7, UR5, UR19, 0x2 ;  /* 0x0000001305077291 */ /* 0x000fd2000f8e10ff */
[----:B------:R-:W3:Y:S04]  /*35a0*/  LDL R0, [UR7+0x200] ;  /* 0x00020007ff007983 */ /* 0x000ee80008100800 */
[----:B01----:R-:W4:Y:S04]  /*35b0*/  LDL R2, [UR7+0x204] ;  /* 0x00020407ff027983 */ /* 0x003f280008100800 */
[----:B--2---:R-:W2:Y:S04]  /*35c0*/  LDL R8, [UR7+0x208] ;  /* 0x00020807ff087983 */ /* 0x004ea80008100800 */
[----:B------:R-:W5:Y:S04]  /*35d0*/  LDL R9, [UR7+0x20c] ;  /* 0x00020c07ff097983 */ /* 0x000f680008100800 */
[----:B------:R-:W5:Y:S04]  /*35e0*/  LDL R10, [UR7+0x210] ;  /* 0x00021007ff0a7983 */ /* 0x000f680008100800 */
[----:B------:R-:W5:Y:S04]  /*35f0*/  LDL R11, [UR7+0x214] ;  /* 0x00021407ff0b7983 */ /* 0x000f680008100800 */
[----:B------:R-:W5:Y:S04]  /*3600*/  LDL R12, [UR7+0x218] ;  /* 0x00021807ff0c7983 */ /* 0x000f680008100800 */
[----:B------:R-:W5:Y:S01]  /*3610*/  LDL R13, [UR7+0x21c] ;  /* 0x00021c07ff0d7983 */ /* 0x000f620008100800 */
[----:B------:R-:W-:-:S03]  /*3620*/  UIADD3 UR5, UPT, UPT, UR5, 0x8, URZ ;  /* 0x0000000805057890 */ /* 0x000fc6000fffe0ff */
[----:B---3--:R3:W-:Y:S04]  /*3630*/  STL [UR7], R0 ;  /* 0x00000000ff007987 */ /* 0x0087e80008100807 */
[----:B----4-:R3:W-:Y:S04]  /*3640*/  STL [UR7+0x4], R2 ;  /* 0x00000402ff007987 */ /* 0x0107e80008100807 */
[----:B--2---:R3:W-:Y:S04]  /*3650*/  STL [UR7+0x8], R8 ;  /* 0x00000808ff007987 */ /* 0x0047e80008100807 */
[----:B-----5:R3:W-:Y:S04]  /*3660*/  STL [UR7+0xc], R9 ;  /* 0x00000c09ff007987 */ /* 0x0207e80008100807 */
[----:B------:R3:W-:Y:S04]  /*3670*/  STL [UR7+0x10], R10 ;  /* 0x0000100aff007987 */ /* 0x0007e80008100807 */
[----:B------:R3:W-:Y:S04]  /*3680*/  STL [UR7+0x14], R11 ;  /* 0x0000140bff007987 */ /* 0x0007e80008100807 */
[----:B------:R3:W-:Y:S04]  /*3690*/  STL [UR7+0x18], R12 ;  /* 0x0000180cff007987 */ /* 0x0007e80008100807 */
[----:B------:R3:W-:Y:S02]  /*36a0*/  STL [UR7+0x1c], R13 ;  /* 0x00001c0dff007987 */ /* 0x0007e40008100807 */
.L_x_530:
[----:B------:R-:W-:Y:S05]  /*36b0*/  BRA.U !UP1, `(.L_x_529) ;  /* 0x0000000109687547 */ /* 0x000fea000b800000 */
[----:B------:R-:W-:Y:S02]  /*36c0*/  UIADD3 UR7, UPT, UPT, UR11, -0x1, URZ ;  /* 0xffffffff0b077890 */ /* 0x000fe4000fffe0ff */
[----:B------:R-:W-:Y:S02]  /*36d0*/  UISETP.NE.AND UP1, UPT, UR18, URZ, UPT ;  /* 0x000000ff1200728c */ /* 0x000fe4000bf25270 */
[----:B------:R-:W-:-:S09]  /*36e0*/  UISETP.GE.U32.AND UP0, UPT, UR7, 0x3, UPT ;  /* 0x000000030700788c */ /* 0x000fd2000bf06070 */
[----:B------:R-:W-:Y:S05]  /*36f0*/  BRA.U !UP0, `(.L_x_531) ;  /* 0x0000000108287547 */ /* 0x000fea000b800000 */
[----:B------:R-:W-:-:S09]  /*3700*/  ULEA UR7, UR5, UR19, 0x2 ;  /* 0x0000001305077291 */ /* 0x000fd2000f8e10ff */
[----:B---3--:R-:W3:Y:S04]  /*3710*/  LDL R0, [UR7+0x200] ;  /* 0x00020007ff007983 */ /* 0x008ee80008100800 */
[----:B01----:R-:W4:Y:S04]  /*3720*/  LDL R2, [UR7+0x204] ;  /* 0x00020407ff027983 */ /* 0x003f280008100800 */
[----:B--2---:R-:W2:Y:S04]  /*3730*/  LDL R8, [UR7+0x208] ;  /* 0x00020807ff087983 */ /* 0x004ea80008100800 */
[----:B------:R-:W5:Y:S01]  /*3740*/  LDL R9, [UR7+0x20c] ;  /* 0x00020c07ff097983 */ /* 0x000f620008100800 */
[----:B------:R-:W-:-:S03]  /*3750*/  UIADD3 UR5, UPT, UPT, UR5, 0x4, URZ ;  /* 0x0000000405057890 */ /* 0x000fc6000fffe0ff */
[----:B---3--:R0:W-:Y:S04]  /*3760*/  STL [UR7], R0 ;  /* 0x00000000ff007987 */ /* 0x0081e80008100807 */
[----:B----4-:R0:W-:Y:S04]  /*3770*/  STL [UR7+0x4], R2 ;  /* 0x00000402ff007987 */ /* 0x0101e80008100807 */
[----:B--2---:R0:W-:Y:S04]  /*3780*/  STL [UR7+0x8], R8 ;  /* 0x00000808ff007987 */ /* 0x0041e80008100807 */
[----:B-----5:R0:W-:Y:S02]  /*3790*/  STL [UR7+0xc], R9 ;  /* 0x00000c09ff007987 */ /* 0x0201e40008100807 */
.L_x_531:
[----:B------:R-:W-:Y:S05]  /*37a0*/  BRA.U !UP1, `(.L_x_529) ;  /* 0x00000001092c7547 */ /* 0x000fea000b800000 */
[----:B------:R-:W-:-:S09]  /*37b0*/  ULEA UR5, UR5, UR19, 0x2 ;  /* 0x0000001305057291 */ /* 0x000fd2000f8e10ff */
[----:B0--3--:R-:W3:Y:S01]  /*37c0*/  LDL R0, [UR5+0x200] ;  /* 0x00020005ff007983 */ /* 0x009ee20008100800 */
[----:B------:R-:W-:-:S03]  /*37d0*/  UISETP.NE.AND UP0, UPT, UR18, 0x1, UPT ;  /* 0x000000011200788c */ /* 0x000fc6000bf05270 */
[----:B---3--:R4:W-:Y:S06]  /*37e0*/  STL [UR5], R0 ;  /* 0x00000000ff007987 */ /* 0x0089ec0008100805 */
[----:B------:R-:W-:Y:S05]  /*37f0*/  BRA.U !UP0, `(.L_x_529) ;  /* 0x0000000108187547 */ /* 0x000fea000b800000 */
[----:B----4-:R-:W3:Y:S01]  /*3800*/  LDL R0, [UR5+0x204] ;  /* 0x00020405ff007983 */ /* 0x010ee20008100800 */
[----:B------:R-:W-:-:S03]  /*3810*/  UISETP.NE.AND UP0, UPT, UR18, 0x2, UPT ;  /* 0x000000021200788c */ /* 0x000fc6000bf05270 */
[----:B---3--:R0:W-:Y:S06]  /*3820*/  STL [UR5+0x4], R0 ;  /* 0x00000400ff007987 */ /* 0x0081ec0008100805 */
[----:B------:R-:W-:Y:S05]  /*3830*/  BRA.U !UP0, `(.L_x_529) ;  /* 0x0000000108087547 */ /* 0x000fea000b800000 */
[----:B0-----:R-:W3:Y:S04]  /*3840*/  LDL R0, [UR5+0x208] ;  /* 0x00020805ff007983 */ /* 0x001ee80008100800 */
[----:B---3--:R0:W-:Y:S02]  /*3850*/  STL [UR5+0x8], R0 ;  /* 0x00000800ff007987 */ /* 0x0081e40008100805 */
.L_x_529:
[----:B------:R-:W5:Y:S01]  /*3860*/  LDCU UR5, c[0x0][0x3c0] ;  /* 0x00007800ff0577ac */ /* 0x000f620008000800 */
[----:B------:R-:W-:-:S04]  /*3870*/  UIADD3 UR4, UPT, UPT, UR4, 0x1, URZ ;  /* 0x0000000104047890 */ /* 0x000fc8000fffe0ff */
[----:B-----5:R-:W-:-:S09]  /*3880*/  UISETP.NE.AND UP0, UPT, UR4, UR5, UPT ;  /* 0x000000050400728c */ /* 0x020fd2000bf05270 */
[----:B------:R-:W-:Y:S05]  /*3890*/  BRA.U !UP0, `(.L_x_493) ;  /* 0x0000000108bc7547 */ /* 0x000fea000b800000 */
[----:B------:R-:W-:Y:S05]  /*38a0*/  BRA `(.L_x_532) ;  /* 0xffffffe800047947 */ /* 0x000fea000383ffff */
.L_x_494:
[----:B------:R-:W-:-:S09]  /*38b0*/  UISETP.GE.AND UP0, UPT, UR11, 0x1, UPT ;  /* 0x000000010b00788c */ /* 0x000fd2000bf06270 */
[----:B------:R-:W-:Y:S05]  /*38c0*/  BRA.U !UP0, `(.L_x_533) ;  /* 0x0000000108387547 */ /* 0x000fea000b800000 */
[----:B------:R-:W0:Y:S01]  /*38d0*/  LDCU UR7, c[0x0][0x3c0] ;  /* 0x00007800ff0777ac */ /* 0x000e220008000800 */
[----:B------:R-:W-:Y:S01]  /*38e0*/  UISETP.NE.AND UP0, UPT, UR11, 0x1, UPT ;  /* 0x000000010b00788c */ /* 0x000fe2000bf05270 */
[----:B------:R-:W-:-:S10]  /*38f0*/  UMOV UR4, URZ ;  /* 0x000000ff00047c82 */ /* 0x000fd40008000000 */
.L_x_534:
[----:B------:R-:W-:Y:S01]  /*3900*/  PLOP3.LUT P0, PT, PT, PT, UP0, 0x80, 0x8 ;  /* 0x000000000008781c */ /* 0x000fe20003f0f008 */
[----:B-1----:R1:W-:Y:S04]  /*3910*/  STL [R1+0x200], RZ ;  /* 0x000200ff01007387 */ /* 0x0023e80000100800 */
[----:B------:R1:W-:Y:S04]  /*3920*/  STL [UR15+-0x4], R24 ;  /* 0xfffffc18ff007987 */ /* 0x0003e8000810080f */
[----:B------:R-:W2:Y:S04]  /*3930*/  LDL R0, [R1+0x200] ;  /* 0x0002000001007983 */ /* 0x000ea80000100800 */
[----:B------:R-:W3:Y:S01]  /*3940*/  @P0 LDL R2, [R1+0x204] ;  /* 0x0002040001020983 */ /* 0x000ee20000100800 */
[----:B------:R-:W-:-:S04]  /*3950*/  UIADD3 UR4, UPT, UPT, UR4, 0x1, URZ ;  /* 0x0000000104047890 */ /* 0x000fc8000fffe0ff */
[----:B0-----:R-:W-:Y:S01]  /*3960*/  UISETP.NE.AND UP1, UPT, UR4, UR7, UPT ;  /* 0x000000070400728c */ /* 0x001fe2000bf25270 */
[----:B--2---:R1:W-:Y:S04]  /*3970*/  STL [R1], R0 ;  /* 0x0000000001007387 */ /* 0x0043e80000100800 */
[----:B---3--:R1:W-:Y:S04]  /*3980*/  @P0 STL [R1+0x4], R2 ;  /* 0x0000040201000387 */ /* 0x0083e80000100800 */
[----:B------:R-:W-:Y:S05]  /*3990*/  BRA.U !UP1, `(.L_x_493) ;  /* 0x00000001097c7547 */ /* 0x000fea000b800000 */
[----:B------:R-:W-:Y:S05]  /*39a0*/  BRA `(.L_x_534) ;  /* 0xfffffffc00d47947 */ /* 0x000fea000383ffff */
.L_x_533:
[C---:B------:R-:W-:Y:S02]  /*39b0*/  ISETP.GE.U32.AND P0, PT, R8.reuse, 0x10, PT ;  /* 0x000000100800780c */ /* 0x040fe40003f06070 */
[----:B------:R-:W-:-:S04]  /*39c0*/  LOP3.LUT R0, R8, 0xf, RZ, 0xc0, !PT ;  /* 0x0000000f08007812 */ /* 0x000fc800078ec0ff */
[----:B------:R-:W-:-:S07]  /*39d0*/  ISETP.NE.AND P1, PT, R0, RZ, PT ;  /* 0x000000ff0000720c */ /* 0x000fce0003f25270 */
[----:B------:R-:W-:Y:S06]  /*39e0*/  @!P0 BRA `(.L_x_535) ;  /* 0x00000000001c8947 */ /* 0x000fec0003800000 */
[----:B------:R-:W-:Y:S01]  /*39f0*/  LOP3.LUT R2, R8, 0x7ffffff0, RZ, 0xc0, !PT ;  /* 0x7ffffff008027812 */ /* 0x000fe200078ec0ff */
[----:B------:R-:W-:-:S06]  /*3a00*/  UMOV UR4, URZ ;  /* 0x000000ff00047c82 */ /* 0x000fcc0008000000 */
.L_x_536:
[----:B------:R0:W-:Y:S01]  /*3a10*/  STL [R1+0x200], RZ ;  /* 0x000200ff01007387 */ /* 0x0001e20000100800 */
[----:B------:R-:W-:-:S03]  /*3a20*/  UIADD3 UR4, UPT, UPT, UR4, 0x10, URZ ;  /* 0x0000001004047890 */ /* 0x000fc6000fffe0ff */
[----:B------:R0:W-:Y:S03]  /*3a30*/  STL [UR15+-0x4], R24 ;  /* 0xfffffc18ff007987 */ /* 0x0001e6000810080f */
[----:B------:R-:W-:-:S13]  /*3a40*/  ISETP.NE.AND P0, PT, R2, UR4, PT ;  /* 0x0000000402007c0c */ /* 0x000fda000bf05270 */
[----:B0-----:R-:W-:Y:S05]  /*3a50*/  @P0 BRA `(.L_x_536) ;  /* 0xfffffffc00ec0947 */ /* 0x001fea000383ffff */
.L_x_535:
[----:B------:R-:W-:Y:S05]  /*3a60*/  @!P1 BRA `(.L_x_493) ;  /* 0x0000000000489947 */ /* 0x000fea0003800000 */
[----:B------:R-:W-:Y:S02]  /*3a70*/  ISETP.GE.U32.AND P0, PT, R0, 0x8, PT ;  /* 0x000000080000780c */ /* 0x000fe40003f06070 */
[----:B------:R-:W-:-:S11]  /*3a80*/  LOP3.LUT R0, R8, 0x7, RZ, 0xc0, !PT ;  /* 0x0000000708007812 */ /* 0x000fd600078ec0ff */
[----:B------:R0:W-:Y:S04]  /*3a90*/  @P0 STL [R1+0x200], RZ ;  /* 0x000200ff01000387 */ /* 0x0001e80000100800 */
[----:B------:R0:W-:Y:S01]  /*3aa0*/  @P0 STL [UR15+-0x4], R24 ;  /* 0xfffffc18ff000987 */ /* 0x0001e2000810080f */
[----:B------:R-:W-:-:S13]  /*3ab0*/  ISETP.NE.AND P0, PT, R0, RZ, PT ;  /* 0x000000ff0000720c */ /* 0x000fda0003f05270 */
[----:B0-----:R-:W-:Y:S05]  /*3ac0*/  @!P0 BRA `(.L_x_493) ;  /* 0x0000000000308947 */ /* 0x001fea0003800000 */
[----:B------:R-:W-:Y:S02]  /*3ad0*/  ISETP.GE.U32.AND P0, PT, R0, 0x4, PT ;  /* 0x000000040000780c */ /* 0x000fe40003f06070 */
[----:B------:R-:W-:-:S11]  /*3ae0*/  LOP3.LUT R0, R8, 0x3, RZ, 0xc0, !PT ;  /* 0x0000000308007812 */ /* 0x000fd600078ec0ff */
[----:B------:R0:W-:Y:S04]  /*3af0*/  @P0 STL [R1+0x200], RZ ;  /* 0x000200ff01000387 */ /* 0x0001e80000100800 */
[----:B------:R0:W-:Y:S01]  /*3b00*/  @P0 STL [UR15+-0x4], R24 ;  /* 0xfffffc18ff000987 */ /* 0x0001e2000810080f */
[----:B------:R-:W-:-:S13]  /*3b10*/  ISETP.NE.AND P0, PT, R0, RZ, PT ;  /* 0x000000ff0000720c */ /* 0x000fda0003f05270 */
[----:B0-----:R-:W-:Y:S05]  /*3b20*/  @!P0 BRA `(.L_x_493) ;  /* 0x0000000000188947 */ /* 0x001fea0003800000 */
[----:B------:R-:W-:-:S05]  /*3b30*/  UMOV UR4, URZ ;  /* 0x000000ff00047c82 */ /* 0x000fca0008000000 */
.L_x_537:
[----:B------:R0:W-:Y:S01]  /*3b40*/  STL [R1+0x200], RZ ;  /* 0x000200ff01007387 */ /* 0x0001e20000100800 */
[----:B------:R-:W-:-:S03]  /*3b50*/  UIADD3 UR4, UPT, UPT, UR4, 0x1, URZ ;  /* 0x0000000104047890 */ /* 0x000fc6000fffe0ff */
[----:B------:R0:W-:Y:S03]  /*3b60*/  STL [UR15+-0x4], R24 ;  /* 0xfffffc18ff007987 */ /* 0x0001e6000810080f */
[----:B------:R-:W-:-:S13]  /*3b70*/  ISETP.NE.AND P0, PT, R0, UR4, PT ;  /* 0x0000000400007c0c */ /* 0x000fda000bf05270 */
[----:B0-----:R-:W-:Y:S05]  /*3b80*/  @P0 BRA `(.L_x_537) ;  /* 0xfffffffc00ec0947 */ /* 0x001fea000383ffff */
.L_x_493:
[----:B------:R-:W5:Y:S02]  /*3b90*/  LDCU UR5, c[0x0][0x3bc] ;  /* 0x00007780ff0577ac */ /* 0x000f640008000800 */
[----:B-----5:R-:W-:-:S06]  /*3ba0*/  UISETP.GE.AND UP0, UPT, UR5, 0x1, UPT ;  /* 0x000000010500788c */ /* 0x020fcc000bf06270 */
[----:B------:R-:W-:-:S13]  /*3bb0*/  PLOP3.LUT P0, PT, PT, PT, UP0, 0x80, 0x8 ;  /* 0x000000000008781c */ /* 0x000fda0003f0f008 */
[----:B0-----:R-:W-:Y:S05]  /*3bc0*/  @!P0 EXIT ;  /* 0x000000000000894d */ /* 0x001fea0003800000 */
[----:B------:R-:W-:Y:S02]  /*3bd0*/  UIADD3 UR4, UPT, UPT, UR5, -0x1, URZ ;  /* 0xffffffff05047890 */ /* 0x000fe4000fffe0ff */
[----:B------:R-:W-:Y:S02]  /*3be0*/  ULOP3.LUT UR10, UR5, 0x7, URZ, 0xc0, !UPT ;  /* 0x00000007050a7892 */ /* 0x000fe4000f8ec0ff */
[----:B------:R-:W-:-:S03]  /*3bf0*/  UISETP.GE.U32.AND UP0, UPT, UR4, 0x7, UPT ;  /* 0x000000070400788c */ /* 0x000fc6000bf06070 */
[----:B------:R-:W-:-:S06]  /*3c00*/  UMOV UR4, URZ ;  /* 0x000000ff00047c82 */ /* 0x000fcc0008000000 */
[----:B------:R-:W-:Y:S05]  /*3c10*/  BRA.U !UP0, `(.L_x_538) ;  /* 0x0000000508747547 */ /* 0x000fea000b800000 */
[----:B--23--:R-:W0:Y:S01]  /*3c20*/  LDC R3, c[0x0][0x3b8] ;  /* 0x0000ee00ff037b82 */ /* 0x00ce220000000800 */
[----:B------:R-:W1:Y:S01]  /*3c30*/  LDCU UR11, c[0x0][0x3b4] ;  /* 0x00007680ff0b77ac */ /* 0x000e620008000800 */
[----:B------:R-:W-:Y:S02]  /*3c40*/  ULOP3.LUT UR4, UR5, 0x7ffffff8, URZ, 0xc0, !UPT ;  /* 0x7ffffff805047892 */ /* 0x000fe4000f8ec0ff */
[----:B------:R-:W-:-:S04]  /*3c50*/  UIADD3 UR8, UPT, UPT, UR14, 0x210, URZ ;  /* 0x000002100e087890 */ /* 0x000fc8000fffe0ff */
[----:B------:R-:W2:Y:S01]  /*3c60*/  LDC.64 R14, c[0x0][0x390] ;  /* 0x0000e400ff0e7b82 */ /* 0x000ea20000000a00 */
[----:B------:R-:W-:-:S07]  /*3c70*/  UIADD3 UR7, UPT, UPT, -UR4, URZ, URZ ;  /* 0x000000ff04077290 */ /* 0x000fce000fffe1ff */
[----:B------:R-:W3:Y:S01]  /*3c80*/  LDC.64 R16, c[0x0][0x380] ;  /* 0x0000e000ff107b82 */ /* 0x000ee20000000a00 */
[----:B-1--4-:R-:W-:-:S07]  /*3c90*/  IMAD R0, R26, UR11, R25 ;  /* 0x0000000b1a007c24 */ /* 0x012fce000f8e0219 */
[----:B------:R-:W1:Y:S01]  /*3ca0*/  LDC.64 R18, c[0x0][0x388] ;  /* 0x0000e200ff127b82 */ /* 0x000e620000000a00 */
[----:B0-----:R-:W-:Y:S01]  /*3cb0*/  IADD3 R22, PT, PT, R26, R3, RZ ;  /* 0x000000031a167210 */ /* 0x001fe20007ffe0ff */
[C-C-:B------:R-:W-:Y:S01]  /*3cc0*/  IMAD R8, R3.reuse, 0x3, R26.reuse ;  /* 0x0000000303087824 */ /* 0x140fe200078e021a */
[CC--:B------:R-:W-:Y:S01]  /*3cd0*/  LEA R2, R3.reuse, R26.reuse, 0x1 ;  /* 0x0000001a03027211 */ /* 0x0c0fe200078e08ff */
[C-C-:B------:R-:W-:Y:S01]  /*3ce0*/  IMAD R4, R3.reuse, 0x5, R26.reuse ;  /* 0x0000000503047824 */ /* 0x140fe200078e021a */
[C---:B------:R-:W-:Y:S01]  /*3cf0*/  LEA R12, R3.reuse, R26, 0x2 ;  /* 0x0000001a030c7211 */ /* 0x040fe200078e10ff */
[C-C-:B------:R-:W-:Y:S02]  /*3d00*/  IMAD R20, R3.reuse, 0x6, R26.reuse ;  /* 0x0000000603147824 */ /* 0x140fe400078e021a */
[----:B------:R-:W-:Y:S02]  /*3d10*/  IMAD R6, R3, 0x7, R26 ;  /* 0x0000000703067824 */ /* 0x000fe400078e021a */
[----:B------:R-:W-:-:S02]  /*3d20*/  IMAD R22, R22, UR11, R25 ;  /* 0x0000000b16167c24 */ /* 0x000fc4000f8e0219 */
[--C-:B------:R-:W-:Y:S02]  /*3d30*/  IMAD R2, R2, UR11, R25.reuse ;  /* 0x0000000b02027c24 */ /* 0x100fe4000f8e0219 */
[--C-:B------:R-:W-:Y:S02]  /*3d40*/  IMAD R3, R8, UR11, R25.reuse ;  /* 0x0000000b08037c24 */ /* 0x100fe4000f8e0219 */
[--C-:B------:R-:W-:Y:S02]  /*3d50*/  IMAD R12, R12, UR11, R25.reuse ;  /* 0x0000000b0c0c7c24 */ /* 0x100fe4000f8e0219 */
[--C-:B------:R-:W-:Y:S02]  /*3d60*/  IMAD R13, R4, UR11, R25.reuse ;  /* 0x0000000b040d7c24 */ /* 0x100fe4000f8e0219 */
[--C-:B------:R-:W-:Y:S02]  /*3d70*/  IMAD R20, R20, UR11, R25.reuse ;  /* 0x0000000b14147c24 */ /* 0x100fe4000f8e0219 */
[----:B--23--:R-:W-:-:S07]  /*3d80*/  IMAD R21, R6, UR11, R25 ;  /* 0x0000000b06157c24 */ /* 0x00cfce000f8e0219 */
.L_x_539:
[----:B------:R-:W2:Y:S04]  /*3d90*/  LDL.128 R4, [UR8+-0x10] ;  /* 0xfffff008ff047983 */ /* 0x000ea80008100c00 */
[----:B------:R-:W3:Y:S01]  /*3da0*/  LDL.128 R8, [UR8] ;  /* 0x00000008ff087983 */ /* 0x000ee20008100c00 */
[C---:B------:R-:W-:Y:S01]  /*3db0*/  IMAD.WIDE R28, R0.reuse, 0x4, R14 ;  /* 0x00000004001c7825 */ /* 0x040fe200078e020e */
[----:B------:R-:W-:Y:S01]  /*3dc0*/  UIADD3 UR7, UPT, UPT, UR7, 0x8, URZ ;  /* 0x0000000807077890 */ /* 0x000fe2000fffe0ff */
[----:B------:R-:W-:Y:S01]  /*3dd0*/  MOV R23, UR6 ;  /* 0x0000000600177c02 */ /* 0x000fe20008000f00 */
[----:B------:R-:W-:Y:S01]  /*3de0*/  UIADD3 UR8, UPT, UPT, UR8, 0x20, URZ ;  /* 0x0000002008087890 */ /* 0x000fe2000fffe0ff */
[----:B------:R-:W-:Y:S01]  /*3df0*/  MOV R27, UR6 ;  /* 0x00000006001b7c02 */ /* 0x000fe20008000f00 */
[----:B------:R-:W-:Y:S01]  /*3e00*/  UISETP.NE.AND UP0, UPT, UR7, URZ, UPT ;  /* 0x000000ff0700728c */ /* 0x000fe2000bf05270 */
[----:B--2---:R0:W-:Y:S02]  /*3e10*/  STG.E desc[UR12][R28.64], R4 ;  /* 0x000000041c007986 */ /* 0x0041e4000c10190c */
[----:B0-----:R-:W-:-:S05]  /*3e20*/  IMAD.WIDE R28, R0, 0x4, R16 ;  /* 0x00000004001c7825 */ /* 0x001fca00078e0210 */
[----:B------:R1:W-:Y:S02]  /*3e30*/  STG.E desc[UR12][R28.64], RZ ;  /* 0x000000ff1c007986 */ /* 0x0003e4000c10190c */
[----:B-1----:R-:W-:-:S05]  /*3e40*/  IMAD.WIDE R28, R0, 0x4, R18 ;  /* 0x00000004001c7825 */ /* 0x002fca00078e0212 */
[----:B------:R0:W-:Y:S02]  /*3e50*/  STG.E desc[UR12][R28.64], RZ ;  /* 0x000000ff1c007986 */ /* 0x0001e4000c10190c */
[----:B0-----:R-:W-:-:S05]  /*3e60*/  IMAD.WIDE R28, R22, 0x4, R14 ;  /* 0x00000004161c7825 */ /* 0x001fca00078e020e */
[----:B------:R0:W-:Y:S02]  /*3e70*/  STG.E desc[UR12][R28.64], R5 ;  /* 0x000000051c007986 */ /* 0x0001e4000c10190c */
[----:B0-----:R-:W-:-:S04]  /*3e80*/  IMAD.WIDE R4, R22, 0x4, R16 ;  /* 0x0000000416047825 */ /* 0x001fc800078e0210 */
[----:B------:R-:W-:Y:S01]  /*3e90*/  IMAD.WIDE R28, R22, 0x4, R18 ;  /* 0x00000004161c7825 */ /* 0x000fe200078e0212 */
[----:B------:R0:W-:Y:S01]  /*3ea0*/  STG.E desc[UR12][R4.64], RZ ;  /* 0x000000ff04007986 */ /* 0x0001e2000c10190c */
[----:B------:R-:W-:-:S03]  /*3eb0*/  LEA R22, R23, R22, 0x3 ;  /* 0x0000001617167211 */ /* 0x000fc600078e18ff */
[----:B------:R1:W-:Y:S01]  /*3ec0*/  STG.E desc[UR12][R28.64], RZ ;  /* 0x000000ff1c007986 */ /* 0x0003e2000c10190c */
[----:B0-----:R-:W-:-:S04]  /*3ed0*/  IMAD.WIDE R4, R2, 0x4, R14 ;  /* 0x0000000402047825 */ /* 0x001fc800078e020e */
[C---:B-1----:R-:W-:Y:S01]  /*3ee0*/  IMAD.WIDE R28, R2.reuse, 0x4, R16 ;  /* 0x00000004021c7825 */ /* 0x042fe200078e0210 */
[----:B------:R0:W-:Y:S04]  /*3ef0*/  STG.E desc[UR12][R4.64], R6 ;  /* 0x0000000604007986 */ /* 0x0001e8000c10190c */
[----:B------:R1:W-:Y:S01]  /*3f00*/  STG.E desc[UR12][R28.64], RZ ;  /* 0x000000ff1c007986 */ /* 0x0003e2000c10190c */
[----:B0-----:R-:W-:Y:S01]  /*3f10*/  IMAD.WIDE R4, R2, 0x4, R18 ;  /* 0x0000000402047825 */ /* 0x001fe200078e0212 */
[----:B------:R-:W-:-:S03]  /*3f20*/  LEA R2, R27, R2, 0x3 ;  /* 0x000000021b027211 */ /* 0x000fc600078e18ff */
[C---:B-1----:R-:W-:Y:S01]  /*3f30*/  IMAD.WIDE R28, R3.reuse, 0x4, R14 ;  /* 0x00000004031c7825 */ /* 0x042fe200078e020e */
[----:B------:R0:W-:Y:S04]  /*3f40*/  STG.E desc[UR12][R4.64], RZ ;  /* 0x000000ff04007986 */ /* 0x0001e8000c10190c */
[----:B------:R1:W-:Y:S01]  /*3f50*/  STG.E desc[UR12][R28.64], R7 ;  /* 0x000000071c007986 */ /* 0x0003e2000c10190c */
[----:B0-----:R-:W-:-:S05]  /*3f60*/  IMAD.WIDE R4, R3, 0x4, R16 ;  /* 0x0000000403047825 */ /* 0x001fca00078e0210 */
[----:B------:R0:W-:Y:S01]  /*3f70*/  STG.E desc[UR12][R4.64], RZ ;  /* 0x000000ff04007986 */ /* 0x0001e2000c10190c */
[----:B-1----:R-:W-:-:S04]  /*3f80*/  IMAD.WIDE R6, R3, 0x4, R18 ;  /* 0x0000000403067825 */ /* 0x002fc800078e0212 */
[C---:B------:R-:W-:Y:S01]  /*3f90*/  IMAD.WIDE R28, R12.reuse, 0x4, R16 ;  /* 0x000000040c1c7825 */ /* 0x040fe200078e0210 */
[----:B------:R1:W-:Y:S03]  /*3fa0*/  STG.E desc[UR12][R6.64], RZ ;  /* 0x000000ff06007986 */ /* 0x0003e6000c10190c */
[----:B0-----:R-:W-:-:S05]  /*3fb0*/  IMAD.WIDE R4, R12, 0x4, R14 ;  /* 0x000000040c047825 */ /* 0x001fca00078e020e */
[----:B---3--:R0:W-:Y:S01]  /*3fc0*/  STG.E desc[UR12][R4.64], R8 ;  /* 0x0000000804007986 */ /* 0x0081e2000c10190c */
[----:B-1----:R-:W-:-:S03]  /*3fd0*/  IMAD.WIDE R6, R13, 0x4, R14 ;  /* 0x000000040d067825 */ /* 0x002fc600078e020e */
[----:B------:R1:W-:Y:S01]  /*3fe0*/  STG.E desc[UR12][R28.64], RZ ;  /* 0x000000ff1c007986 */ /* 0x0003e2000c10190c */
[----:B0-----:R-:W-:Y:S01]  /*3ff0*/  IMAD.WIDE R4, R12, 0x4, R18 ;  /* 0x000000040c047825 */ /* 0x001fe200078e0212 */
[----:B-1----:R-:W-:-:S04]  /*4000*/  MOV R29, UR6 ;  /* 0x00000006001d7c02 */ /* 0x002fc80008000f00 */
[----:B------:R0:W-:Y:S01]  /*4010*/  STG.E desc[UR12][R4.64], RZ ;  /* 0x000000ff04007986 */ /* 0x0001e2000c10190c */
[----:B------:R-:W-:-:S03]  /*4020*/  LEA R12, R29, R12, 0x3 ;  /* 0x0000000c1d0c7211 */ /* 0x000fc600078e18ff */
[----:B------:R1:W-:Y:S01]  /*4030*/  STG.E desc[UR12][R6.64], R9 ;  /* 0x0000000906007986 */ /* 0x0003e2000c10190c */
[----:B0-----:R-:W-:-:S05]  /*4040*/  IMAD.WIDE R4, R13, 0x4, R16 ;  /* 0x000000040d047825 */ /* 0x001fca00078e0210 */
[----:B------:R0:W-:Y:S01]  /*4050*/  STG.E desc[UR12][R4.64], RZ ;  /* 0x000000ff04007986 */ /* 0x0001e2000c10190c */
[----:B-1----:R-:W-:-:S04]  /*4060*/  IMAD.WIDE R8, R13, 0x4, R18 ;  /* 0x000000040d087825 */ /* 0x002fc800078e0212 */
[C---:B------:R-:W-:Y:S01]  /*4070*/  IMAD.WIDE R6, R20.reuse, 0x4, R14 ;  /* 0x0000000414067825 */ /* 0x040fe200078e020e */
[----:B------:R1:W-:Y:S03]  /*4080*/  STG.E desc[UR12][R8.64], RZ ;  /* 0x000000ff08007986 */ /* 0x0003e6000c10190c */
[C---:B0-----:R-:W-:Y:S01]  /*4090*/  IMAD.WIDE R4, R20.reuse, 0x4, R16 ;  /* 0x0000000414047825 */ /* 0x041fe200078e0210 */
[----:B------:R0:W-:Y:S04]  /*40a0*/  STG.E desc[UR12][R6.64], R10 ;  /* 0x0000000a06007986 */ /* 0x0001e8000c10190c */
[----:B------:R2:W-:Y:S01]  /*40b0*/  STG.E desc[UR12][R4.64], RZ ;  /* 0x000000ff04007986 */ /* 0x0005e2000c10190c */
[----:B-1----:R-:W-:-:S05]  /*40c0*/  IMAD.WIDE R8, R20, 0x4, R18 ;  /* 0x0000000414087825 */ /* 0x002fca00078e0212 */
[----:B------:R1:W-:Y:S01]  /*40d0*/  STG.E desc[UR12][R8.64], RZ ;  /* 0x000000ff08007986 */ /* 0x0003e2000c10190c */
[----:B0-----:R-:W-:Y:S01]  /*40e0*/  IMAD.WIDE R6, R21, 0x4, R14 ;  /* 0x0000000415067825 */ /* 0x001fe200078e020e */
[----:B------:R-:W-:-:S03]  /*40f0*/  MOV R10, UR6 ;  /* 0x00000006000a7c02 */ /* 0x000fc60008000f00 */
[C---:B--2---:R-:W-:Y:S01]  /*4100*/  IMAD.WIDE R4, R21.reuse, 0x4, R16 ;  /* 0x0000000415047825 */ /* 0x044fe200078e0210 */
[----:B------:R0:W-:Y:S01]  /*4110*/  STG.E desc[UR12][R6.64], R11 ;  /* 0x0000000b06007986 */ /* 0x0001e2000c10190c */
[----:B------:R-:W-:Y:S02]  /*4120*/  LEA R3, R10, R3, 0x3 ;  /* 0x000000030a037211 */ /* 0x000fe400078e18ff */
[----:B-1----:R-:W-:Y:S01]  /*4130*/  IMAD.WIDE R8, R21, 0x4, R18 ;  /* 0x0000000415087825 */ /* 0x002fe200078e0212 */
[----:B------:R1:W-:Y:S04]  /*4140*/  STG.E desc[UR12][R4.64], RZ ;  /* 0x000000ff04007986 */ /* 0x0003e8000c10190c */
[----:B------:R2:W-:Y:S01]  /*4150*/  STG.E desc[UR12][R8.64], RZ ;  /* 0x000000ff08007986 */ /* 0x0005e2000c10190c */
[----:B0-----:R-:W-:-:S02]  /*4160*/  MOV R6, UR6 ;  /* 0x0000000600067c02 */ /* 0x001fc40008000f00 */
[----:B-1----:R-:W-:Y:S02]  /*4170*/  MOV R5, UR6 ;  /* 0x0000000600057c02 */ /* 0x002fe40008000f00 */
[----:B------:R-:W-:Y:S02]  /*4180*/  MOV R4, UR6 ;  /* 0x0000000600047c02 */ /* 0x000fe40008000f00 */
[----:B------:R-:W-:Y:S02]  /*4190*/  MOV R7, UR6 ;  /* 0x0000000600077c02 */ /* 0x000fe40008000f00 */
[----:B------:R-:W-:Y:S02]  /*41a0*/  LEA R13, R6, R13, 0x3 ;  /* 0x0000000d060d7211 */ /* 0x000fe400078e18ff */
[----:B------:R-:W-:Y:S02]  /*41b0*/  LEA R20, R5, R20, 0x3 ;  /* 0x0000001405147211 */ /* 0x000fe400078e18ff */
[----:B------:R-:W-:-:S02]  /*41c0*/  LEA R21, R4, R21, 0x3 ;  /* 0x0000001504157211 */ /* 0x000fc400078e18ff */
[----:B------:R-:W-:Y:S01]  /*41d0*/  LEA R0, R7, R0, 0x3 ;  /* 0x0000000007007211 */ /* 0x000fe200078e18ff */
[----:B--2---:R-:W-:Y:S06]  /*41e0*/  BRA.U UP0, `(.L_x_539) ;  /* 0xfffffff900e87547 */ /* 0x004fec000b83ffff */
.L_x_538:
[----:B------:R-:W-:-:S13]  /*41f0*/  ISETP.NE.AND P0, PT, RZ, UR10, PT ;  /* 0x0000000aff007c0c */ /* 0x000fda000bf05270 */
[----:B------:R-:W-:Y:S05]  /*4200*/  @!P0 EXIT ;  /* 0x000000000000894d */ /* 0x000fea0003800000 */
[----:B------:R-:W-:Y:S02]  /*4210*/  UISETP.GE.U32.AND UP0, UPT, UR10, 0x4, UPT ;  /* 0x000000040a00788c */ /* 0x000fe4000bf06070 */
[----:B------:R-:W-:-:S07]  /*4220*/  ULOP3.LUT UR8, UR5, 0x3, URZ, 0xc0, !UPT ;  /* 0x0000000305087892 */ /* 0x000fce000f8ec0ff */
[----:B------:R-:W-:Y:S05]  /*4230*/  BRA.U !UP0, `(.L_x_540) ;  /* 0x00000001089c7547 */ /* 0x000fea000b800000 */
[----:B------:R-:W-:Y:S01]  /*4240*/  ULEA UR7, UR4, UR9, 0x2 ;  /* 0x0000000904077291 */ /* 0x000fe2000f8e10ff */
[----:B--2---:R-:W0:Y:S01]  /*4250*/  LDC.64 R22, c[0x0][0x390] ;  /* 0x0000e400ff167b82 */ /* 0x004e220000000a00 */
[----:B------:R-:W2:Y:S07]  /*4260*/  LDCU UR10, c[0x0][0x3b4] ;  /* 0x00007680ff0a77ac */ /* 0x000eae0008000800 */
[----:B------:R-:W5:Y:S01]  /*4270*/  LDL.64 R16, [UR7] ;  /* 0x00000007ff107983 */ /* 0x000f620008100a00 */
[----:B------:R-:W0:Y:S03]  /*4280*/  LDC.64 R20, c[0x0][0x380] ;  /* 0x0000e000ff147b82 */ /* 0x000e260000000a00 */
[----:B---3--:R-:W3:Y:S01]  /*4290*/  LDL.64 R8, [UR7+0x8] ;  /* 0x00000807ff087983 */ /* 0x008ee20008100a00 */
[----:B------:R-:W1:Y:S04]  /*42a0*/  LDCU UR7, c[0x0][0x3b8] ;  /* 0x00007700ff0777ac */ /* 0x000e680008000800 */
[----:B------:R-:W0:Y:S01]  /*42b0*/  LDC.64 R18, c[0x0][0x388] ;  /* 0x0000e200ff127b82 */ /* 0x000e220000000a00 */
[----:B-1----:R-:W-:-:S05]  /*42c0*/  MOV R3, UR7 ;  /* 0x0000000700037c02 */ /* 0x002fca0008000f00 */
[----:B----4-:R-:W-:Y:S01]  /*42d0*/  IMAD R0, R3, UR4, R26 ;  /* 0x0000000403007c24 */ /* 0x010fe2000f8e021a */
[----:B------:R-:W-:-:S03]  /*42e0*/  UIADD3 UR4, UPT, UPT, UR4, 0x4, URZ ;  /* 0x0000000404047890 */ /* 0x000fc6000fffe0ff */
[----:B--2---:R-:W-:-:S04]  /*42f0*/  IMAD R5, R0, UR10, R25 ;  /* 0x0000000a00057c24 */ /* 0x004fc8000f8e0219 */
[C---:B0-----:R-:W-:Y:S01]  /*4300*/  IMAD.WIDE R28, R5.reuse, 0x4, R22 ;  /* 0x00000004051c7825 */ /* 0x041fe200078e0216 */
[----:B------:R-:W-:-:S03]  /*4310*/  IADD3 R13, PT, PT, R5, UR6, RZ ;  /* 0x00000006050d7c10 */ /* 0x000fc6000fffe0ff */
[----:B------:R-:W-:Y:S01]  /*4320*/  IMAD.WIDE R2, R5, 0x4, R20 ;  /* 0x0000000405027825 */ /* 0x000fe200078e0214 */
[----:B------:R-:W-:-:S03]  /*4330*/  IADD3 R0, PT, PT, R13, UR6, RZ ;  /* 0x000000060d007c10 */ /* 0x000fc6000fffe0ff */
[----:B------:R-:W-:Y:S01]  /*4340*/  IMAD.WIDE R4, R5, 0x4, R18 ;  /* 0x0000000405047825 */ /* 0x000fe200078e0212 */
[----:B------:R-:W-:-:S03]  /*4350*/  IADD3 R27, PT, PT, R0, UR6, RZ ;  /* 0x00000006001b7c10 */ /* 0x000fc6000fffe0ff */
[----:B------:R-:W-:-:S04]  /*4360*/  IMAD.WIDE R14, R13, 0x4, R20 ;  /* 0x000000040d0e7825 */ /* 0x000fc800078e0214 */
[----:B------:R-:W-:-:S04]  /*4370*/  IMAD.WIDE R10, R0, 0x4, R22 ;  /* 0x00000004000a7825 */ /* 0x000fc800078e0216 */
[----:B------:R-:W-:-:S04]  /*4380*/  IMAD.WIDE R6, R0, 0x4, R20 ;  /* 0x0000000400067825 */ /* 0x000fc800078e0214 */
[----:B------:R-:W-:Y:S01]  /*4390*/  IMAD.WIDE R20, R27, 0x4, R20 ;  /* 0x000000041b147825 */ /* 0x000fe200078e0214 */
[----:B-----5:R-:W-:Y:S04]  /*43a0*/  STG.E desc[UR12][R28.64], R16 ;  /* 0x000000101c007986 */ /* 0x020fe8000c10190c */
[----:B------:R0:W-:Y:S04]  /*43b0*/  STG.E desc[UR12][R2.64], RZ ;  /* 0x000000ff02007986 */ /* 0x0001e8000c10190c */
[----:B------:R1:W-:Y:S01]  /*43c0*/  STG.E desc[UR12][R4.64], RZ ;  /* 0x000000ff04007986 */ /* 0x0003e2000c10190c */
[----:B0-----:R-:W-:-:S04]  /*43d0*/  IMAD.WIDE R2, R13, 0x4, R22 ;  /* 0x000000040d027825 */ /* 0x001fc800078e0216 */
[--C-:B------:R-:W-:Y:S01]  /*43e0*/  IMAD.WIDE R12, R13, 0x4, R18.reuse ;  /* 0x000000040d0c7825 */ /* 0x100fe200078e0212 */
[----:B------:R0:W-:Y:S03]  /*43f0*/  STG.E desc[UR12][R2.64], R17 ;  /* 0x0000001102007986 */ /* 0x0001e6000c10190c */
[----:B-1----:R-:W-:Y:S01]  /*4400*/  IMAD.WIDE R4, R0, 0x4, R18 ;  /* 0x0000000400047825 */ /* 0x002fe200078e0212 */
[----:B------:R0:W-:Y:S03]  /*4410*/  STG.E desc[UR12][R14.64], RZ ;  /* 0x000000ff0e007986 */ /* 0x0001e6000c10190c */
[C---:B------:R-:W-:Y:S01]  /*4420*/  IMAD.WIDE R22, R27.reuse, 0x4, R22 ;  /* 0x000000041b167825 */ /* 0x040fe200078e0216 */
[----:B------:R0:W-:Y:S03]  /*4430*/  STG.E desc[UR12][R12.64], RZ ;  /* 0x000000ff0c007986 */ /* 0x0001e6000c10190c */
[----:B------:R-:W-:Y:S01]  /*4440*/  IMAD.WIDE R18, R27, 0x4, R18 ;  /* 0x000000041b127825 */ /* 0x000fe200078e0212 */
[----:B---3--:R0:W-:Y:S04]  /*4450*/  STG.E desc[UR12][R10.64], R8 ;  /* 0x000000080a007986 */ /* 0x0081e8000c10190c */
[----:B------:R0:W-:Y:S04]  /*4460*/  STG.E desc[UR12][R6.64], RZ ;  /* 0x000000ff06007986 */ /* 0x0001e8000c10190c */
[----:B------:R0:W-:Y:S04]  /*4470*/  STG.E desc[UR12][R4.64], RZ ;  /* 0x000000ff04007986 */ /* 0x0001e8000c10190c */
[----:B------:R0:W-:Y:S04]  /*4480*/  STG.E desc[UR12][R22.64], R9 ;  /* 0x0000000916007986 */ /* 0x0001e8000c10190c */
[----:B------:R0:W-:Y:S04]  /*4490*/  STG.E desc[UR12][R20.64], RZ ;  /* 0x000000ff14007986 */ /* 0x0001e8000c10190c */
[----:B------:R0:W-:Y:S02]  /*44a0*/  STG.E desc[UR12][R18.64], RZ ;  /* 0x000000ff12007986 */ /* 0x0001e4000c10190c */
.L_x_540:
[----:B------:R-:W-:-:S13]  /*44b0*/  ISETP.NE.AND P0, PT, RZ, UR8, PT ;  /* 0x00000008ff007c0c */ /* 0x000fda000bf05270 */
[----:B------:R-:W-:Y:S05]  /*44c0*/  @!P0 EXIT ;  /* 0x000000000000894d */ /* 0x000fea0003800000 */
[----:B------:R-:W-:-:S09]  /*44d0*/  UISETP.NE.AND UP0, UPT, UR8, 0x1, UPT ;  /* 0x000000010800788c */ /* 0x000fd2000bf05270 */
[----:B------:R-:W-:Y:S05]  /*44e0*/  BRA.U !UP0, `(.L_x_541) ;  /* 0x0000000108607547 */ /* 0x000fea000b800000 */
[----:B------:R-:W-:Y:S01]  /*44f0*/  ULEA UR7, UR4, UR9, 0x2 ;  /* 0x0000000904077291 */ /* 0x000fe2000f8e10ff */
[----:B0-----:R-:W0:Y:S01]  /*4500*/  LDC.64 R6, c[0x0][0x390] ;  /* 0x0000e400ff067b82 */ /* 0x001e220000000a00 */
[----:B------:R-:W5:Y:S07]  /*4510*/  LDCU UR8, c[0x0][0x3b4] ;  /* 0x00007680ff0877ac */ /* 0x000f6e0008000800 */
[----:B-123--:R-:W2:Y:S01]  /*4520*/  LDL.64 R2, [UR7] ;  /* 0x00000007ff027983 */ /* 0x00eea20008100a00 */
[----:B------:R-:W1:Y:S01]  /*4530*/  LDC.64 R10, c[0x0][0x380] ;  /* 0x0000e000ff0a7b82 */ /* 0x000e620000000a00 */
[----:B------:R-:W3:Y:S07]  /*4540*/  LDCU UR7, c[0x0][0x3b8] ;  /* 0x00007700ff0777ac */ /* 0x000eee0008000800 */
[----:B------:R-:W1:Y:S01]  /*4550*/  LDC.64 R4, c[0x0][0x388] ;  /* 0x0000e200ff047b82 */ /* 0x000e620000000a00 */
[----:B---3--:R-:W-:-:S05]  /*4560*/  MOV R9, UR7 ;  /* 0x0000000700097c02 */ /* 0x008fca0008000f00 */
[----:B----4-:R-:W-:Y:S01]  /*4570*/  IMAD R0, R9, UR4, R26 ;  /* 0x0000000409007c24 */ /* 0x010fe2000f8e021a */
[----:B------:R-:W-:-:S03]  /*4580*/  UIADD3 UR4, UPT, UPT, UR4, 0x2, URZ ;  /* 0x0000000204047890 */ /* 0x000fc6000fffe0ff */
[----:B-----5:R-:W-:-:S04]  /*4590*/  IMAD R15, R0, UR8, R25 ;  /* 0x00000008000f7c24 */ /* 0x020fc8000f8e0219 */
[C---:B0-----:R-:W-:Y:S01]  /*45a0*/  IMAD.WIDE R8, R15.reuse, 0x4, R6 ;  /* 0x000000040f087825 */ /* 0x041fe200078e0206 */
[----:B------:R-:W-:-:S03]  /*45b0*/  IADD3 R17, PT, PT, R15, UR6, RZ ;  /* 0x000000060f117c10 */ /* 0x000fc6000fffe0ff */
[----:B-1----:R-:W-:-:S04]  /*45c0*/  IMAD.WIDE R12, R15, 0x4, R10 ;  /* 0x000000040f0c7825 */ /* 0x002fc800078e020a */
[----:B------:R-:W-:-:S04]  /*45d0*/  IMAD.WIDE R14, R15, 0x4, R4 ;  /* 0x000000040f0e7825 */ /* 0x000fc800078e0204 */
[----:B------:R-:W-:-:S04]  /*45e0*/  IMAD.WIDE R6, R17, 0x4, R6 ;  /* 0x0000000411067825 */ /* 0x000fc800078e0206 */
[----:B------:R-:W-:-:S04]  /*45f0*/  IMAD.WIDE R10, R17, 0x4, R10 ;  /* 0x00000004110a7825 */ /* 0x000fc800078e020a */
[----:B------:R-:W-:Y:S01]  /*4600*/  IMAD.WIDE R4, R17, 0x4, R4 ;  /* 0x0000000411047825 */ /* 0x000fe200078e0204 */
[----:B--2---:R0:W-:Y:S04]  /*4610*/  STG.E desc[UR12][R8.64], R2 ;  /* 0x0000000208007986 */ /* 0x0041e8000c10190c */
[----:B------:R0:W-:Y:S04]  /*4620*/  STG.E desc[UR12][R12.64], RZ ;  /* 0x000000ff0c007986 */ /* 0x0001e8000c10190c */
[----:B------:R0:W-:Y:S04]  /*4630*/  STG.E desc[UR12][R14.64], RZ ;  /* 0x000000ff0e007986 */ /* 0x0001e8000c10190c */
[----:B------:R0:W-:Y:S04]  /*4640*/  STG.E desc[UR12][R6.64], R3 ;  /* 0x0000000306007986 */ /* 0x0001e8000c10190c */
[----:B------:R0:W-:Y:S04]  /*4650*/  STG.E desc[UR12][R10.64], RZ ;  /* 0x000000ff0a007986 */ /* 0x0001e8000c10190c */
[----:B------:R0:W-:Y:S02]  /*4660*/  STG.E desc[UR12][R4.64], RZ ;  /* 0x000000ff04007986 */ /* 0x0001e4000c10190c */
.L_x_541:
[----:B------:R-:W-:-:S04]  /*4670*/  ULOP3.LUT UR5, UR5, 0x1, URZ, 0xc0, !UPT ;  /* 0x0000000105057892 */ /* 0x000fc8000f8ec0ff */
[----:B------:R-:W-:-:S06]  /*4680*/  UISETP.NE.U32.AND UP0, UPT, UR5, 0x1, UPT ;  /* 0x000000010500788c */ /* 0x000fcc000bf05070 */
[----:B------:R-:W-:-:S13]  /*4690*/  PLOP3.LUT P0, PT, PT, PT, UP0, 0x80, 0x8 ;  /* 0x000000000008781c */ /* 0x000fda0003f0f008 */
[----:B------:R-:W-:Y:S05]  /*46a0*/  @P0 EXIT ;  /* 0x000000000000094d */ /* 0x000fea0003800000 */
[----:B------:R-:W-:Y:S01]  /*46b0*/  ULEA UR5, UR4, UR9, 0x2 ;  /* 0x0000000904057291 */ /* 0x000fe2000f8e10ff */
[----:B0123--:R-:W0:Y:S01]  /*46c0*/  LDC.64 R2, c[0x0][0x390] ;  /* 0x0000e400ff027b82 */ /* 0x00fe220000000a00 */
[----:B------:R-:W1:Y:S07]  /*46d0*/  LDCU UR6, c[0x0][0x3b4] ;  /* 0x00007680ff0677ac */ /* 0x000e6e0008000800 */
[----:B------:R-:W2:Y:S01]  /*46e0*/  LDL R9, [UR5] ;  /* 0x00000005ff097983 */ /* 0x000ea20008100800 */
[----:B------:R-:W3:Y:S01]  /*46f0*/  LDC.64 R4, c[0x0][0x380] ;  /* 0x0000e000ff047b82 */ /* 0x000ee20000000a00 */
[----:B------:R-:W5:Y:S07]  /*4700*/  LDCU UR5, c[0x0][0x3b8] ;  /* 0x00007700ff0577ac */ /* 0x000f6e0008000800 */
[----:B------:R-:W4:Y:S01]  /*4710*/  LDC.64 R6, c[0x0][0x388] ;  /* 0x0000e200ff067b82 */ /* 0x000f220000000a00 */
[----:B-----5:R-:W-:-:S05]  /*4720*/  MOV R11, UR5 ;  /* 0x00000005000b7c02 */ /* 0x020fca0008000f00 */
[----:B------:R-:W-:-:S04]  /*4730*/  IMAD R26, R11, UR4, R26 ;  /* 0x000000040b1a7c24 */ /* 0x000fc8000f8e021a */
[----:B-1----:R-:W-:-:S04]  /*4740*/  IMAD R25, R26, UR6, R25 ;  /* 0x000000061a197c24 */ /* 0x002fc8000f8e0219 */
[----:B0-----:R-:W-:-:S04]  /*4750*/  IMAD.WIDE R2, R25, 0x4, R2 ;  /* 0x0000000419027825 */ /* 0x001fc800078e0202 */
[----:B---3--:R-:W-:-:S04]  /*4760*/  IMAD.WIDE R4, R25, 0x4, R4 ;  /* 0x0000000419047825 */ /* 0x008fc800078e0204 */
[----:B----4-:R-:W-:Y:S01]  /*4770*/  IMAD.WIDE R6, R25, 0x4, R6 ;  /* 0x0000000419067825 */ /* 0x010fe200078e0206 */
[----:B--2---:R-:W-:Y:S04]  /*4780*/  STG.E desc[UR12][R2.64], R9 ;  /* 0x0000000902007986 */ /* 0x004fe8000c10190c */
[----:B------:R-:W-:Y:S04]  /*4790*/  STG.E desc[UR12][R4.64], RZ ;  /* 0x000000ff04007986 */ /* 0x000fe8000c10190c */
[----:B------:R-:W-:Y:S01]  /*47a0*/  STG.E desc[UR12][R6.64], RZ ;  /* 0x000000ff06007986 */ /* 0x000fe2000c10190c */
[----:B------:R-:W-:Y:S05]  /*47b0*/  EXIT ;  /* 0x000000000000794d */ /* 0x000fea0003800000 */
        .weak           $__internal_23_$__cuda_sm3x_div_rn_noftz_f32_slowpath
        .type           $__internal_23_$__cuda_sm3x_div_rn_noftz_f32_slowpath,@function
        .size           $__internal_23_$__cuda_sm3x_div_rn_noftz_f32_slowpath,(.L_x_759 - $__internal_23_$__cuda_sm3x_div_rn_noftz_f32_slowpath)
$__internal_23_$__cuda_sm3x_div_rn_noftz_f32_slowpath:
        /* <DEDUP_REMOVED lines=34> */
.L_x_543:
[----:B------:R-:W-:Y:S01]  /*49e0*/  LEA R17, R14, 0xc0800000, 0x17 ;  /* 0xc08000000e117811 */ /* 0x000fe200078eb8ff */
[----:B------:R-:W-:Y:S01]  /*49f0*/  BSSY.RECONVERGENT B1, `(.L_x_548) ;  /* 0x0000036000017945 */ /* 0x000fe20003800200 */
[----:B------:R-:W-:Y:S02]  /*4a00*/  IADD3 R16, PT, PT, R16, -0x7f, RZ ;  /* 0xffffff8110107810 */ /* 0x000fe40007ffe0ff */
[----:B------:R-:W-:-:S03]  /*4a10*/  IADD3 R17, PT, PT, -R17, R2, RZ ;  /* 0x0000000211117210 */ /* 0x000fc60007ffe1ff */
[C---:B------:R-:W-:Y:S01]  /*4a20*/  IMAD R0, R16.reuse, -0x800000, R0 ;  /* 0xff80000010007824 */ /* 0x040fe200078e0200 */
[----:B------:R0:W1:Y:S01]  /*4a30*/  MUFU.RCP R2, R17 ;  /* 0x0000001100027308 */ /* 0x0000620000001000 */
[----:B------:R-:W-:-:S04]  /*4a40*/  IADD3 R16, PT, PT, R16, 0x7f, -R14 ;  /* 0x0000007f10107810 */ /* 0x000fc80007ffe80e */
[----:B------:R-:W-:Y:S01]  /*4a50*/  IADD3 R8, PT, PT, R16, R8, RZ ;  /* 0x0000000810087210 */ /* 0x000fe20007ffe0ff */
[----:B0-----:R-:W-:-:S04]  /*4a60*/  FADD.FTZ R17, -R17, -RZ ;  /* 0x800000ff11117221 */ /* 0x001fc80000010100 */
        /* <DEDUP_REMOVED lines=23> */
[----:B------:R-:W-:Y:S02]  /*4be0*/  ISETP.NE.AND P2, PT, R16, RZ, PT ;  /* 0x000000ff1000720c */ /* 0x000fe40003f45270 */
[----:B------:R-:W-:Y:S02]  /*4bf0*/  LOP3.LUT R8, R8, 0x7fffff, RZ, 0xc0, !PT ;  /* 0x007fffff08087812 */ /* 0x000fe400078ec0ff */
[----:B------:R-:W-:Y:S02]  /*4c00*/  ISETP.NE.AND P1, PT, R16, RZ, PT ;  /* 0x000000ff1000720c */ /* 0x000fe40003f25270 */
[----:B------:R-:W-:Y:S02]  /*4c10*/  LOP3.LUT R14, R8, 0x800000, RZ, 0xfc, !PT ;  /* 0x00800000080e7812 */ /* 0x000fe400078efcff */
[----:B------:R-:W-:-:S02]  /*4c20*/  IADD3 R8, PT, PT, R16, 0x20, RZ ;  /* 0x0000002010087810 */ /* 0x000fc40007ffe0ff */
        /* <DEDUP_REMOVED lines=14> */
.L_x_550:
[----:B------:R-:W-:-:S04]  /*4d10*/  LOP3.LUT R0, R0, 0x80000000, RZ, 0xc0, !PT ;  /* 0x8000000000007812 */ /* 0x000fc800078ec0ff */
[----:B------:R-:W-:Y:S01]  /*4d20*/  LOP3.LUT R0, R0, 0x7f800000, RZ, 0xfc, !PT ;  /* 0x7f80000000007812 */ /* 0x000fe200078efcff */
[----:B------:R-:W-:Y:S06]  /*4d30*/  BRA `(.L_x_551) ;  /* 0x0000000000047947 */ /* 0x000fec0003800000 */
.L_x_549:
[----:B------:R-:W-:-:S07]  /*4d40*/  LEA R0, R8, R0, 0x17 ;  /* 0x0000000008007211 */ /* 0x000fce00078eb8ff */
.L_x_551:
[----:B------:R-:W-:Y:S05]  /*4d50*/  BSYNC.RECONVERGENT B1 ;  /* 0x0000000000017941 */ /* 0x000fea0003800200 */
.L_x_548:
[----:B------:R-:W-:Y:S05]  /*4d60*/  BRA `(.L_x_552) ;  /* 0x0000000000207947 */ /* 0x000fea0003800000 */
.L_x_547:
[----:B------:R-:W-:-:S04]  /*4d70*/  LOP3.LUT R0, R2, 0x80000000, R0, 0x48, !PT ;  /* 0x8000000002007812 */ /* 0x000fc800078e4800 */
[----:B------:R-:W-:Y:S01]  /*4d80*/  LOP3.LUT R0, R0, 0x7f800000, RZ, 0xfc, !PT ;  /* 0x7f80000000007812 */ /* 0x000fe200078efcff */
[----:B------:R-:W-:Y:S06]  /*4d90*/  BRA `(.L_x_552) ;  /* 0x0000000000147947 */ /* 0x000fec0003800000 */
.L_x_546:
[----:B------:R-:W-:Y:S01]  /*4da0*/  LOP3.LUT R0, R2, 0x80000000, R0, 0x48, !PT ;  /* 0x8000000002007812 */ /* 0x000fe200078e4800 */
[----:B------:R-:W-:Y:S06]  /*4db0*/  BRA `(.L_x_552) ;  /* 0x00000000000c7947 */ /* 0x000fec0003800000 */
.L_x_545:
[----:B------:R-:W0:Y:S01]  /*4dc0*/  MUFU.RSQ R0, -QNAN ;  /* 0xffc0000000007908 */ /* 0x000e220000001400 */
[----:B------:R-:W-:Y:S05]  /*4dd0*/  BRA `(.L_x_552) ;  /* 0x0000000000047947 */ /* 0x000fea0003800000 */
.L_x_544:
[----:B------:R-:W-:-:S07]  /*4de0*/  FADD.FTZ R0, R0, R2 ;  /* 0x0000000200007221 */ /* 0x000fce0000010000 */
.L_x_552:
[----:B------:R-:W-:Y:S05]  /*4df0*/  BSYNC.RECONVERGENT B0 ;  /* 0x0000000000007941 */ /* 0x000fea0003800200 */
.L_x_542:
[----:B------:R-:W-:Y:S01]  /*4e00*/  HFMA2 R15, -RZ, RZ, 0, 0 ;  /* 0x00000000ff0f7431 */ /* 0x000fe200000001ff */
[----:B------:R-:W-:-:S04]  /*4e10*/  MOV R14, R13 ;  /* 0x0000000d000e7202 */ /* 0x000fc80000000f00 */
[----:B0-----:R-:W-:Y:S05]  /*4e20*/  RET.REL.NODEC R14 `(_Z25solveSpinDiffusion_kernelPfS_S_PKfS1_S1_fiiii) ;  /* 0xffffffb00e747950 */ /* 0x001fea0003c3ffff */
.L_x_553:
        /* <DEDUP_REMOVED lines=13> */
.L_x_759:


//--------------------- .text._Z26addNonCollinearRKKY_kernelPfS_S_PKfS1_S1_S1_PKhffiifiii --------------------------
	.section	.text._Z26addNonCollinearRKKY_kernelPfS_S_PKfS1_S1_S1_PKhffiifiii,"ax",@progbits
	.align	128
        .global         _Z26addNonCollinearRKKY_kernelPfS_S_PKfS1_S1_S1_PKhffiifiii
        .type           _Z26addNonCollinearRKKY_kernelPfS_S_PKfS1_S1_S1_PKhffiifiii,@function
        .size           _Z26addNonCollinearRKKY_kernelPfS_S_PKfS1_S1_S1_PKhffiifiii,(.L_x_760 - _Z26addNonCollinearRKKY_kernelPfS_S_PKfS1_S1_S1_PKhffiifiii)
        .other          _Z26addNonCollinearRKKY_kernelPfS_S_PKfS1_S1_S1_PKhffiifiii,@"STO_CUDA_ENTRY STV_DEFAULT"
_Z26addNonCollinearRKKY_kernelPfS_S_PKfS1_S1_S1_PKhffiifiii:
.text._Z26addNonCollinearRKKY_kernelPfS_S_PKfS1_S1_S1_PKhffiifiii:
[----:B------:R-:W-:Y:S01]  /*0000*/  LDC R1, c[0x0][0x37c] ;  /* 0x0000df00ff017b82 */ /* 0x000fe20000000800 */
[----:B------:R-:W0:Y:S07]  /*0010*/  S2R R3, SR_TID.X ;  /* 0x0000000000037919 */ /* 0x000e2e0000002100 */
[----:B------:R-:W1:Y:S08]  /*0020*/  LDC R0, c[0x0][0x3d4] ;  /* 0x0000f500ff007b82 */ /* 0x000e700000000800 */
[----:B------:R-:W1:Y:S08]  /*0030*/  LDC.64 R16, c[0x0][0x3d8] ;  /* 0x0000f600ff107b82 */ /* 0x000e700000000a00 */
[----:B------:R-:W0:Y:S08]  /*0040*/  S2UR UR4, SR_CTAID.X ;  /* 0x00000000000479c3 */ /* 0x000e300000002500 */
[----:B------:R-:W0:Y:S01]  /*0050*/  LDC R12, c[0x0][0x360] ;  /* 0x0000d800ff0c7b82 */ /* 0x000e220000000800 */
[----:B-1----:R-:W-:-:S02]  /*0060*/  IMAD R5, R16, R0, RZ ;  /* 0x0000000010057224 */ /* 0x002fc400078e02ff */
[----:B0-----:R-:W-:Y:S02]  /*0070*/  IMAD R12, R12, UR4, R3 ;  /* 0x000000040c0c7c24 */ /* 0x001fe4000f8e0203 */
[----:B------:R-:W-:-:S05]  /*0080*/  IMAD R3, R5, R17, RZ ;  /* 0x0000001105037224 */ /* 0x000fca00078e02ff */
[----:B------:R-:W-:-:S13]  /*0090*/  ISETP.GE.AND P0, PT, R12, R3, PT ;  /* 0x000000030c00720c */ /* 0x000fda0003f06270 */
[----:B------:R-:W-:Y:S05]  /*00a0*/  @P0 EXIT ;  /* 0x000000000000094d */ /* 0x000fea0003800000 */
[----:B------:R-:W0:Y:S01]  /*00b0*/  LDC.64 R2, c[0x0][0x3b0] ;  /* 0x0000ec00ff027b82 */ /* 0x000e220000000a00 */
[----:B------:R-:W1:Y:S01]  /*00c0*/  LDCU.64 UR4, c[0x0][0x358] ;  /* 0x00006b00ff0477ac */ /* 0x000e620008000a00 */
[----:B------:R-:W2:Y:S01]  /*00d0*/  LDCU UR6, c[0x0][0x3c0] ;  /* 0x00007800ff0677ac */ /* 0x000ea20008000800 */
[----:B0-----:R-:W-:-:S05]  /*00e0*/  IMAD.WIDE R2, R12, 0x4, R2 ;  /* 0x000000040c027825 */ /* 0x001fca00078e0202 */
[----:B-1----:R-:W3:Y:S02]  /*00f0*/  LDG.E.CONSTANT R11, desc[UR4][R2.64] ;  /* 0x00000004020b7981 */ /* 0x002ee4000c1e9900 */
[----:B---3--:R-:W-:-:S04]  /*0100*/  FSETP.GTU.AND P0, PT, R11, RZ, PT ;  /* 0x000000ff0b00720b */ /* 0x008fc80003f0c000 */
[----:B--2---:R-:W-:-:S13]  /*0110*/  FSETP.EQ.OR P0, PT, RZ, UR6, !P0 ;  /* 0x00000006ff007c0b */ /* 0x004fda000c702400 */
[----:B------:R-:W-:Y:S05]  /*0120*/  @P0 EXIT ;  /* 0x000000000000094d */ /* 0x000fea0003800000 */
[----:B------:R-:W0:Y:S01]  /*0130*/  LDCU.64 UR8, c[0x0][0x3b8] ;  /* 0x00007700ff0877ac */ /* 0x000e220008000a00 */
[----:B------:R-:W1:Y:S01]  /*0140*/  LDCU.64 UR10, c[0x0][0x3c8] ;  /* 0x00007900ff0a77ac */ /* 0x000e620008000a00 */
[----:B0-----:R-:W-:-:S04]  /*0150*/  IADD3 R2, P0, PT, R12, UR8, RZ ;  /* 0x000000080c027c10 */ /* 0x001fc8000ff1e0ff */
[----:B------:R-:W-:-:S05]  /*0160*/  LEA.HI.X.SX32 R3, R12, UR9, 0x1, P0 ;  /* 0x000000090c037c11 */ /* 0x000fca00080f0eff */
[----:B------:R-:W1:Y:S02]  /*0170*/  LDG.E.U8.CONSTANT R4, desc[UR4][R2.64] ;  /* 0x0000000402047981 */ /* 0x000e64000c1e9100 */
[C---:B-1----:R-:W-:Y:S02]  /*0180*/  ISETP.NE.AND P2, PT, R4.reuse, UR11, PT ;  /* 0x0000000b04007c0c */ /* 0x042fe4000bf45270 */
[----:B------:R-:W-:-:S13]  /*0190*/  ISETP.NE.AND P0, PT, R4, UR10, PT ;  /* 0x0000000a04007c0c */ /* 0x000fda000bf05270 */
[----:B------:R-:W-:Y:S05]  /*01a0*/  @P2 EXIT P0 ;  /* 0x000000000000294d */ /* 0x000fea0000000000 */
[----:B------:R-:W0:Y:S08]  /*01b0*/  LDC.64 R18, c[0x0][0x3a0] ;  /* 0x0000e800ff127b82 */ /* 0x000e300000000a00 */
[----:B------:R-:W1:Y:S08]  /*01c0*/  LDC.64 R14, c[0x0][0x3a8] ;  /* 0x0000ea00ff0e7b82 */ /* 0x000e700000000a00 */
[----:B------:R-:W2:Y:S01]  /*01d0*/  LDC.64 R20, c[0x0][0x398] ;  /* 0x0000e600ff147b82 */ /* 0x000ea20000000a00 */
[----:B0-----:R-:W-:-:S05]  /*01e0*/  IMAD.WIDE R24, R12, 0x4, R18 ;  /* 0x000000040c187825 */ /* 0x001fca00078e0212 */
[----:B------:R-:W5:Y:S01]  /*01f0*/  LDG.E.CONSTANT R9, desc[UR4][R24.64] ;  /* 0x0000000418097981 */ /* 0x000f62000c1e9900 */
[----:B-1----:R-:W-:-:S05]  /*0200*/  IMAD.WIDE R26, R12, 0x4, R14 ;  /* 0x000000040c1a7825 */ /* 0x002fca00078e020e */
[----:B------:R-:W5:Y:S01]  /*0210*/  LDG.E.CONSTANT R8, desc[UR4][R26.64] ;  /* 0x000000041a087981 */ /* 0x000f62000c1e9900 */
[----:B------:R-:W-:Y:S01]  /*0220*/  IABS R7, R5 ;  /* 0x0000000500077213 */ /* 0x000fe20000000000 */
[----:B--2---:R-:W-:-:S03]  /*0230*/  IMAD.WIDE R22, R12, 0x4, R20 ;  /* 0x000000040c167825 */ /* 0x004fc600078e0214 */
[----:B------:R-:W0:Y:S02]  /*0240*/  I2F.RP R6, R7 ;  /* 0x0000000700067306 */ /* 0x000e240000209400 */
[----:B------:R1:W5:Y:S06]  /*0250*/  LDG.E.CONSTANT R10, desc[UR4][R22.64] ;  /* 0x00000004160a7981 */ /* 0x00036c000c1e9900 */
[----:B0-----:R-:W0:Y:S02]  /*0260*/  MUFU.RCP R6, R6 ;  /* 0x0000000600067308 */ /* 0x001e240000001000 */
[----:B0-----:R-:W-:-:S06]  /*0270*/  IADD3 R2, PT, PT, R6, 0xffffffe, RZ ;  /* 0x0ffffffe06027810 */ /* 0x001fcc0007ffe0ff */
[----:B------:R0:W2:Y:S02]  /*0280*/  F2I.FTZ.U32.TRUNC.NTZ R3, R2 ;  /* 0x0000000200037305 */ /* 0x0000a4000021f000 */
[----:B0-----:R-:W-:Y:S01]  /*0290*/  HFMA2 R2, -RZ, RZ, 0, 0 ;  /* 0x00000000ff027431 */ /* 0x001fe200000001ff */
[----:B--2---:R-:W-:-:S05]  /*02a0*/  IADD3 R28, PT, PT, RZ, -R3, RZ ;  /* 0x80000003ff1c7210 */ /* 0x004fca0007ffe0ff */
[----:B------:R-:W-:Y:S01]  /*02b0*/  IMAD R13, R28, R7, RZ ;  /* 0x000000071c0d7224 */ /* 0x000fe200078e02ff */
[----:B-1----:R-:W-:Y:S02]  /*02c0*/  IABS R22, R12 ;  /* 0x0000000c00167213 */ /* 0x002fe40000000000 */
[----:B------:R-:W-:Y:S01]  /*02d0*/  IABS R23, R5 ;  /* 0x0000000500177213 */ /* 0x000fe20000000000 */
[----:B------:R-:W-:-:S03]  /*02e0*/  IMAD.HI.U32 R3, R3, R13, R2 ;  /* 0x0000000d03037227 */ /* 0x000fc600078e0002 */
[----:B------:R-:W-:-:S03]  /*02f0*/  IADD3 R23, PT, PT, RZ, -R23, RZ ;  /* 0x80000017ff177210 */ /* 0x000fc60007ffe0ff */
[----:B------:R-:W-:Y:S01]  /*0300*/  IMAD.HI.U32 R2, R3, R22, RZ ;  /* 0x0000001603027227 */ /* 0x000fe200078e00ff */
[----:B------:R-:W-:-:S03]  /*0310*/  IABS R6, R0 ;  /* 0x0000000000067213 */ /* 0x000fc60000000000 */
[----:B------:R-:W-:Y:S01]  /*0320*/  IMAD R22, R2, R23, R22 ;  /* 0x0000001702167224 */ /* 0x000fe200078e0216 */
[----:B------:R-:W0:Y:S04]  /*0330*/  I2F.RP R13, R6 ;  /* 0x00000006000d7306 */ /* 0x000e280000209400 */
[----:B------:R-:W-:Y:S02]  /*0340*/  ISETP.GT.U32.AND P3, PT, R7, R22, PT ;  /* 0x000000160700720c */ /* 0x000fe40003f64070 */
[----:B------:R-:W-:Y:S02]  /*0350*/  LOP3.LUT R3, R12, R5, RZ, 0x3c, !PT ;  /* 0x000000050c037212 */ /* 0x000fe400078e3cff */
[----:B0-----:R-:W0:Y:S09]  /*0360*/  MUFU.RCP R13, R13 ;  /* 0x0000000d000d7308 */ /* 0x001e320000001000 */
[----:B------:R-:W-:-:S04]  /*0370*/  @!P3 IADD3 R22, PT, PT, R22, -R7, RZ ;  /* 0x800000071616b210 */ /* 0x000fc80007ffe0ff */
[----:B------:R-:W-:Y:S02]  /*0380*/  ISETP.GE.U32.AND P0, PT, R22, R7, PT ;  /* 0x000000071600720c */ /* 0x000fe40003f06070 */
[----:B------:R-:W-:Y:S02]  /*0390*/  ISETP.GE.AND P1, PT, R3, RZ, PT ;  /* 0x000000ff0300720c */ /* 0x000fe40003f26270 */
[----:B------:R-:W-:Y:S02]  /*03a0*/  @!P3 IADD3 R2, PT, PT, R2, 0x1, RZ ;  /* 0x000000010202b810 */ /* 0x000fe40007ffe0ff */
[----:B------:R-:W-:Y:S02]  /*03b0*/  ISETP.NE.AND P3, PT, R5, RZ, PT ;  /* 0x000000ff0500720c */ /* 0x000fe40003f65270 */
[----:B0-----:R-:W-:-:S05]  /*03c0*/  IADD3 R3, PT, PT, R13, 0xffffffe, RZ ;  /* 0x0ffffffe0d037810 */ /* 0x001fca0007ffe0ff */
[----:B------:R-:W-:-:S04]  /*03d0*/  @P0 IADD3 R2, PT, PT, R2, 0x1, RZ ;  /* 0x0000000102020810 */ /* 0x000fc80007ffe0ff */
[----:B------:R-:W-:Y:S01]  /*03e0*/  MOV R7, R2 ;  /* 0x0000000200077202 */ /* 0x000fe20000000f00 */
[----:B------:R-:W0:Y:S03]  /*03f0*/  F2I.FTZ.U32.TRUNC.NTZ R3, R3 ;  /* 0x0000000300037305 */ /* 0x000e26000021f000 */
[----:B------:R-:W-:Y:S02]  /*0400*/  @!P1 IADD3 R7, PT, PT, -R7, RZ, RZ ;  /* 0x000000ff07079210 */ /* 0x000fe40007ffe1ff */
[----:B------:R-:W-:-:S04]  /*0410*/  @!P3 LOP3.LUT R7, RZ, R5, RZ, 0x33, !PT ;  /* 0x00000005ff07b212 */ /* 0x000fc800078e33ff */
[----:B------:R-:W-:-:S05]  /*0420*/  IADD3 R2, PT, PT, -R7, RZ, RZ ;  /* 0x000000ff07027210 */ /* 0x000fca0007ffe1ff */
[----:B------:R-:W-:Y:S02]  /*0430*/  IMAD R5, R5, R2, R12 ;  /* 0x0000000205057224 */ /* 0x000fe400078e020c */
[----:B------:R-:W-:Y:S01]  /*0440*/  HFMA2 R2, -RZ, RZ, 0, 0 ;  /* 0x00000000ff027431 */ /* 0x000fe200000001ff */
[----:B0-----:R-:W-:Y:S02]  /*0450*/  IADD3 R13, PT, PT, RZ, -R3, RZ ;  /* 0x80000003ff0d7210 */ /* 0x001fe40007ffe0ff */
[----:B------:R-:W-:-:S03]  /*0460*/  IABS R22, R5 ;  /* 0x0000000500167213 */ /* 0x000fc60000000000 */
[----:B------:R-:W-:-:S04]  /*0470*/  IMAD R13, R13, R6, RZ ;  /* 0x000000060d0d7224 */ /* 0x000fc800078e02ff */
[----:B------:R-:W-:Y:S01]  /*0480*/  IMAD.HI.U32 R2, R3, R13, R2 ;  /* 0x0000000d03027227 */ /* 0x000fe200078e0002 */
[----:B------:R-:W-:-:S05]  /*0490*/  MOV R3, R22 ;  /* 0x0000001600037202 */ /* 0x000fca0000000f00 */
[----:B------:R-:W-:-:S05]  /*04a0*/  IMAD.HI.U32 R2, R2, R3, RZ ;  /* 0x0000000302027227 */ /* 0x000fca00078e00ff */
[----:B------:R-:W-:-:S05]  /*04b0*/  IADD3 R13, PT, PT, -R2, RZ, RZ ;  /* 0x000000ff020d7210 */ /* 0x000fca0007ffe1ff */
[----:B------:R-:W-:-:S05]  /*04c0*/  IMAD R3, R6, R13, R3 ;  /* 0x0000000d06037224 */ /* 0x000fca00078e0203 */
[----:B------:R-:W-:-:S13]  /*04d0*/  ISETP.GT.U32.AND P3, PT, R6, R3, PT ;  /* 0x000000030600720c */ /* 0x000fda0003f64070 */
[----:B------:R-:W-:-:S04]  /*04e0*/  @!P3 IADD3 R3, PT, PT, R3, -R6, RZ ;  /* 0x800000060303b210 */ /* 0x000fc80007ffe0ff */
[----:B------:R-:W-:Y:S02]  /*04f0*/  ISETP.GE.U32.AND P0, PT, R3, R6, PT ;  /* 0x000000060300720c */ /* 0x000fe40003f06070 */
[----:B------:R-:W-:Y:S02]  /*0500*/  LOP3.LUT R3, R5, R0, RZ, 0x3c, !PT ;  /* 0x0000000005037212 */ /* 0x000fe400078e3cff */
[----:B------:R-:W-:Y:S02]  /*0510*/  @!P3 IADD3 R2, PT, PT, R2, 0x1, RZ ;  /* 0x000000010202b810 */ /* 0x000fe40007ffe0ff */
[----:B------:R-:W-:Y:S02]  /*0520*/  ISETP.GE.AND P1, PT, R3, RZ, PT ;  /* 0x000000ff0300720c */ /* 0x000fe40003f26270 */
[----:B------:R-:W-:-:S05]  /*0530*/  ISETP.NE.AND P3, PT, R0, RZ, PT ;  /* 0x000000ff0000720c */ /* 0x000fca0003f65270 */
[----:B------:R-:W-:Y:S02]  /*0540*/  @P0 IADD3 R2, PT, PT, R2, 0x1, RZ ;  /* 0x0000000102020810 */ /* 0x000fe40007ffe0ff */
[----:B------:R-:W-:Y:S02]  /*0550*/  ISETP.NE.AND P0, PT, R4, UR10, PT ;  /* 0x0000000a04007c0c */ /* 0x000fe4000bf05270 */
[----:B------:R-:W-:-:S04]  /*0560*/  MOV R6, R2 ;  /* 0x0000000200067202 */ /* 0x000fc80000000f00 */
[----:B------:R-:W-:Y:S02]  /*0570*/  @!P1 IADD3 R6, PT, PT, -R6, RZ, RZ ;  /* 0x000000ff06069210 */ /* 0x000fe40007ffe1ff */
[----:B------:R-:W-:-:S04]  /*0580*/  @!P3 LOP3.LUT R6, RZ, R0, RZ, 0x33, !PT ;  /* 0x00000000ff06b212 */ /* 0x000fc800078e33ff */
[----:B------:R-:W-:Y:S01]  /*0590*/  IADD3 R2, PT, PT, -R6, RZ, RZ ;  /* 0x000000ff06027210 */ /* 0x000fe20007ffe1ff */
[----:B------:R-:W-:Y:S01]  /*05a0*/  BSSY.RECONVERGENT B0, `(.L_x_554) ;  /* 0x000014a000007945 */ /* 0x000fe20003800200 */
[----:B------:R-:W-:-:S03]  /*05b0*/  HFMA2 R4, -RZ, RZ, 0, 0 ;  /* 0x00000000ff047431 */ /* 0x000fc600000001ff */
[----:B------:R-:W-:Y:S02]  /*05c0*/  IMAD R5, R0, R2, R5 ;  /* 0x0000000200057224 */ /* 0x000fe400078e0205 */
[----:B------:R-:W-:Y:S01]  /*05d0*/  HFMA2 R2, -RZ, RZ, 0, 0 ;  /* 0x00000000ff027431 */ /* 0x000fe200000001ff */
[----:B------:R-:W-:Y:S01]  /*05e0*/  MOV R3, RZ ;  /* 0x000000ff00037202 */ /* 0x000fe20000000f00 */
[----:B------:R-:W-:Y:S06]  /*05f0*/  @P0 BRA `(.L_x_555) ;  /* 0x0000001400100947 */ /* 0x000fec0003800000 */
[----:B------:R-:W-:Y:S01]  /*0600*/  IADD3 R2, PT, PT, R7, 0x1, RZ ;  /* 0x0000000107027810 */ /* 0x000fe20007ffe0ff */
[----:B------:R-:W-:Y:S01]  /*0610*/  BSSY.RECONVERGENT B3, `(.L_x_556) ;  /* 0x0000030000037945 */ /* 0x000fe20003800200 */
[----:B------:R-:W-:Y:S02]  /*0620*/  MOV R4, RZ ;  /* 0x000000ff00047202 */ /* 0x000fe40000000f00 */
[----:B------:R-:W-:Y:S02]  /*0630*/  ISETP.GE.AND P0, PT, R2, R17, PT ;  /* 0x000000110200720c */ /* 0x000fe40003f06270 */
[----:B------:R-:W-:-:S11]  /*0640*/  CS2R R2, SRZ ;  /* 0x0000000000027805 */ /* 0x000fd6000001ff00 */
[----:B------:R-:W-:Y:S05]  /*0650*/  @P0 BRA `(.L_x_557) ;  /* 0x0000000000ac0947 */ /* 0x000fea0003800000 */
[----:B------:R-:W-:-:S05]  /*0660*/  IMAD R13, R7, R16, R16 ;  /* 0x00000010070d7224 */ /* 0x000fca00078e0210 */
[----:B------:R-:W-:-:S05]  /*0670*/  IADD3 R13, PT, PT, R6, R13, RZ ;  /* 0x0000000d060d7210 */ /* 0x000fca0007ffe0ff */
[----:B------:R-:W-:-:S05]  /*0680*/  IMAD R13, R13, R0, R5 ;  /* 0x000000000d0d7224 */ /* 0x000fca00078e0205 */
[----:B------:R-:W-:-:S04]  /*0690*/  IADD3 R16, P0, PT, R13, UR8, RZ ;  /* 0x000000080d107c10 */ /* 0x000fc8000ff1e0ff */
[----:B------:R-:W-:-:S05]  /*06a0*/  LEA.HI.X.SX32 R17, R13, UR9, 0x1, P0 ;  /* 0x000000090d117c11 */ /* 0x000fca00080f0eff */
[----:B------:R-:W2:Y:S02]  /*06b0*/  LDG.E.U8.CONSTANT R16, desc[UR4][R16.64] ;  /* 0x0000000410107981 */ /* 0x000ea4000c1e9100 */
[----:B--2---:R-:W-:-:S13]  /*06c0*/  ISETP.NE.AND P0, PT, R16, UR11, PT ;  /* 0x0000000b10007c0c */ /* 0x004fda000bf05270 */
[----:B------:R-:W-:Y:S05]  /*06d0*/  @P0 BRA `(.L_x_557) ;  /* 0x00000000008c0947 */ /* 0x000fea0003800000 */
[C---:B------:R-:W-:Y:S01]  /*06e0*/  IMAD.WIDE R18, R13.reuse, 0x4, R18 ;  /* 0x000000040d127825 */ /* 0x040fe200078e0212 */
[----:B------:R-:W0:Y:S01]  /*06f0*/  LDCU UR7, c[0x0][0x3d0] ;  /* 0x00007a00ff0777ac */ /* 0x000e220008000800 */
[----:B------:R-:W1:Y:S02]  /*0700*/  LDC R4, c[0x0][0x3c4] ;  /* 0x0000f100ff047b82 */ /* 0x000e640000000800 */
[C---:B------:R-:W-:Y:S01]  /*0710*/  IMAD.WIDE R20, R13.reuse, 0x4, R20 ;  /* 0x000000040d147825 */ /* 0x040fe200078e0214 */
[----:B------:R-:W2:Y:S03]  /*0720*/  LDG.E.CONSTANT R2, desc[UR4][R18.64] ;  /* 0x0000000412027981 */ /* 0x000ea6000c1e9900 */
[----:B------:R-:W-:Y:S01]  /*0730*/  IMAD.WIDE R14, R13, 0x4, R14 ;  /* 0x000000040d0e7825 */ /* 0x000fe200078e020e */
[----:B------:R-:W3:Y:S04]  /*0740*/  LDG.E.CONSTANT R23, desc[UR4][R20.64] ;  /* 0x0000000414177981 */ /* 0x000ee8000c1e9900 */
[----:B------:R-:W4:Y:S01]  /*0750*/  LDG.E.CONSTANT R3, desc[UR4][R14.64] ;  /* 0x000000040e037981 */ /* 0x000f22000c1e9900 */
[----:B------:R-:W-:Y:S01]  /*0760*/  FMUL R0, R11, 1.2566371196953696199e-06 ;  /* 0x35a8a9b90b007820 */ /* 0x000fe20000400000 */
[----:B------:R-:W-:Y:S03]  /*0770*/  BSSY.RECONVERGENT B4, `(.L_x_558) ;  /* 0x0000012000047945 */ /* 0x000fe60003800200 */
[----:B0-----:R-:W-:-:S04]  /*0780*/  FMUL R0, R0, UR7 ;  /* 0x0000000700007c20 */ /* 0x001fc80008400000 */
[----:B------:R-:W0:Y:S01]  /*0790*/  MUFU.RCP R17, R0 ;  /* 0x0000000000117308 */ /* 0x000e220000001000 */
[----:B--2--5:R-:W-:-:S04]  /*07a0*/  FMUL R13, R9, R2 ;  /* 0x00000002090d7220 */ /* 0x024fc80000400000 */
[----:B---3--:R-:W-:-:S04]  /*07b0*/  FFMA R13, R10, R23, R13 ;  /* 0x000000170a0d7223 */ /* 0x008fc8000000000d */
[----:B----4-:R-:W-:-:S04]  /*07c0*/  FFMA R13, R8, R3, R13 ;  /* 0x00000003080d7223 */ /* 0x010fc8000000000d */
[----:B-1----:R-:W-:Y:S01]  /*07d0*/  FFMA R13, R13, R4, 1 ;  /* 0x3f8000000d0d7423 */ /* 0x002fe20000000004 */
[----:B0-----:R-:W-:-:S03]  /*07e0*/  FFMA R4, -R0, R17, 1 ;  /* 0x3f80000000047423 */ /* 0x001fc60000000111 */
[----:B------:R-:W-:Y:S01]  /*07f0*/  FMUL R19, R13, UR6 ;  /* 0x000000060d137c20 */ /* 0x000fe20008400000 */
[----:B------:R-:W-:-:S03]  /*0800*/  FFMA R4, R17, R4, R17 ;  /* 0x0000000411047223 */ /* 0x000fc60000000011 */
[----:B------:R-:W0:Y:S01]  /*0810*/  FCHK P0, R19, R0 ;  /* 0x0000000013007302 */ /* 0x000e220000000000 */
[----:B------:R-:W-:-:S04]  /*0820*/  FFMA R13, R19, R4, RZ ;  /* 0x00000004130d7223 */ /* 0x000fc800000000ff */
[----:B------:R-:W-:-:S04]  /*0830*/  FFMA R14, -R0, R13, R19 ;  /* 0x0000000d000e7223 */ /* 0x000fc80000000113 */
[----:B------:R-:W-:Y:S01]  /*0840*/  FFMA R14, R4, R14, R13 ;  /* 0x0000000e040e7223 */ /* 0x000fe2000000000d */
[----:B0-----:R-:W-:Y:S06]  /*0850*/  @!P0 BRA `(.L_x_559) ;  /* 0x00000000000c8947 */ /* 0x001fec0003800000 */
[----:B------:R-:W-:-:S07]  /*0860*/  MOV R14, 0x880 ;  /* 0x00000880000e7802 */ /* 0x000fce0000000f00 */
[----:B------:R-:W-:Y:S05]  /*0870*/  CALL.REL.NOINC `($__internal_24_$__cuda_sm3x_div_rn_noftz_f32_slowpath) ;  /* 0x0000001800587944 */ /* 0x000fea0003c00000 */
[----:B------:R-:W-:-:S07]  /*0880*/  MOV R14, R0 ;  /* 0x00000000000e7202 */ /* 0x000fce0000000f00 */
.L_x_559:
[----:B------:R-:W-:Y:S05]  /*0890*/  BSYNC.RECONVERGENT B4 ;  /* 0x0000000000047941 */ /* 0x000fea0003800200 */
.L_x_558:
[----:B------:R-:W0:Y:S01]  /*08a0*/  LDC R4, c[0x0][0x3c4] ;  /* 0x0000f100ff047b82 */ /* 0x000e220000000800 */
[----:B------:R-:W-:Y:S02]  /*08b0*/  HFMA2 R13, -RZ, RZ, 1.75, 0 ;  /* 0x3f000000ff0d7431 */ /* 0x000fe400000001ff */
[-C--:B------:R-:W-:Y:S01]  /*08c0*/  FMUL R0, R3, R14.reuse ;  /* 0x0000000e03007220 */ /* 0x080fe20000400000 */
[-C--:B------:R-:W-:Y:S02]  /*08d0*/  FFMA R3, R2, R14.reuse, RZ ;  /* 0x0000000e02037223 */ /* 0x080fe400000000ff */
[----:B0-----:R-:W-:Y:S01]  /*08e0*/  FFMA R13, R4, -R13, 1 ;  /* 0x3f800000040d7423 */ /* 0x001fe2000000080d */
[----:B------:R-:W-:-:S03]  /*08f0*/  FFMA R4, R23, R14, RZ ;  /* 0x0000000e17047223 */ /* 0x000fc600000000ff */
[----:B------:R-:W-:-:S07]  /*0900*/  FFMA R2, R0, R13, RZ ;  /* 0x0000000d00027223 */ /* 0x000fce00000000ff */
.L_x_557:
[----:B------:R-:W-:Y:S05]  /*0910*/  BSYNC.RECONVERGENT B3 ;  /* 0x0000000000037941 */ /* 0x000fea0003800200 */
.L_x_556:
[----:B------:R-:W-:Y:S01]  /*0920*/  ISETP.GE.AND P0, PT, R7, 0x1, PT ;  /* 0x000000010700780c */ /* 0x000fe20003f06270 */
[----:B------:R-:W-:-:S12]  /*0930*/  BSSY.RECONVERGENT B3, `(.L_x_560) ;  /* 0x0000034000037945 */ /* 0x000fd80003800200 */
[----:B------:R-:W-:Y:S05]  /*0940*/  @!P0 BRA `(.L_x_561) ;  /* 0x0000000000c88947 */ /* 0x000fea0003800000 */
[----:B------:R-:W0:Y:S01]  /*0950*/  LDCU UR7, c[0x0][0x3d8] ;  /* 0x00007b00ff0777ac */ /* 0x000e220008000800 */
[----:B------:R-:W-:Y:S01]  /*0960*/  IADD3 R13, PT, PT, R7, -0x1, RZ ;  /* 0xffffffff070d7810 */ /* 0x000fe20007ffe0ff */
[----:B------:R-:W1:Y:S01]  /*0970*/  LDCU UR10, c[0x0][0x3d4] ;  /* 0x00007a80ff0a77ac */ /* 0x000e620008000800 */
[----:B------:R-:W2:Y:S03]  /*0980*/  LDCU.64 UR12, c[0x0][0x3b8] ;  /* 0x00007700ff0c77ac */ /* 0x000ea60008000a00 */
        /* <DEDUP_REMOVED lines=8> */
[----:B------:R-:W0:Y:S01]  /*0a10*/  LDC.64 R20, c[0x0][0x3a0] ;  /* 0x0000e800ff147b82 */ /* 0x000e220000000a00 */
[----:B------:R-:W1:Y:S07]  /*0a20*/  LDCU UR7, c[0x0][0x3d0] ;  /* 0x00007a00ff0777ac */ /* 0x000e6e0008000800 */
[----:B------:R-:W2:Y:S08]  /*0a30*/  LDC.64 R18, c[0x0][0x398] ;  /* 0x0000e600ff127b82 */ /* 0x000eb00000000a00 */
[----:B------:R-:W3:Y:S01]  /*0a40*/  LDC.64 R16, c[0x0][0x3a8] ;  /* 0x0000ea00ff107b82 */ /* 0x000ee20000000a00 */
[----:B0-----:R-:W-:-:S07]  /*0a50*/  IMAD.WIDE R20, R13, 0x4, R20 ;  /* 0x000000040d147825 */ /* 0x001fce00078e0214 */
[----:B------:R-:W0:Y:S01]  /*0a60*/  LDC.64 R14, c[0x0][0x3c0] ;  /* 0x0000f000ff0e7b82 */ /* 0x000e220000000a00 */
[----:B------:R-:W4:Y:S01]  /*0a70*/  LDG.E.CONSTANT R22, desc[UR4][R20.64] ;  /* 0x0000000414167981 */ /* 0x000f22000c1e9900 */
[----:B--2---:R-:W-:-:S05]  /*0a80*/  IMAD.WIDE R18, R13, 0x4, R18 ;  /* 0x000000040d127825 */ /* 0x004fca00078e0212 */
[----:B------:R-:W2:Y:S01]  /*0a90*/  LDG.E.CONSTANT R25, desc[UR4][R18.64] ;  /* 0x0000000412197981 */ /* 0x000ea2000c1e9900 */
[----:B---3--:R-:W-:-:S05]  /*0aa0*/  IMAD.WIDE R16, R13, 0x4, R16 ;  /* 0x000000040d107825 */ /* 0x008fca00078e0210 */
[----:B------:R-:W3:Y:S01]  /*0ab0*/  LDG.E.CONSTANT R23, desc[UR4][R16.64] ;  /* 0x0000000410177981 */ /* 0x000ee2000c1e9900 */
[----:B------:R-:W-:-:S04]  /*0ac0*/  FMUL R0, R11, 1.2566371196953696199e-06 ;  /* 0x35a8a9b90b007820 */ /* 0x000fc80000400000 */
[----:B-1----:R-:W-:-:S04]  /*0ad0*/  FMUL R24, R0, UR7 ;  /* 0x0000000700187c20 */ /* 0x002fc80008400000 */
[----:B------:R-:W1:Y:S01]  /*0ae0*/  MUFU.RCP R27, R24 ;  /* 0x00000018001b7308 */ /* 0x000e620000001000 */
[----:B------:R-:W-:Y:S01]  /*0af0*/  BSSY.RECONVERGENT B4, `(.L_x_562) ;  /* 0x0000010000047945 */ /* 0x000fe20003800200 */
[----:B----45:R-:W-:-:S04]  /*0b00*/  FMUL R13, R9, R22 ;  /* 0x00000016090d7220 */ /* 0x030fc80000400000 */
[----:B--2---:R-:W-:-:S04]  /*0b10*/  FFMA R13, R10, R25, R13 ;  /* 0x000000190a0d7223 */ /* 0x004fc8000000000d */
[----:B---3--:R-:W-:-:S04]  /*0b20*/  FFMA R0, R8, R23, R13 ;  /* 0x0000001708007223 */ /* 0x008fc8000000000d */
[----:B0-----:R-:W-:-:S04]  /*0b30*/  FFMA R15, R0, R15, 1 ;  /* 0x3f800000000f7423 */ /* 0x001fc8000000000f */
[----:B------:R-:W-:Y:S01]  /*0b40*/  FMUL R19, R15, R14 ;  /* 0x0000000e0f137220 */ /* 0x000fe20000400000 */
[----:B-1----:R-:W-:-:S03]  /*0b50*/  FFMA R0, -R24, R27, 1 ;  /* 0x3f80000018007423 */ /* 0x002fc6000000011b */
[----:B------:R-:W0:Y:S01]  /*0b60*/  FCHK P0, R19, R24 ;  /* 0x0000001813007302 */ /* 0x000e220000000000 */
[----:B------:R-:W-:-:S04]  /*0b70*/  FFMA R0, R27, R0, R27 ;  /* 0x000000001b007223 */ /* 0x000fc8000000001b */
[----:B------:R-:W-:-:S04]  /*0b80*/  FFMA R13, R0, R19, RZ ;  /* 0x00000013000d7223 */ /* 0x000fc800000000ff */
[----:B------:R-:W-:-:S04]  /*0b90*/  FFMA R14, -R24, R13, R19 ;  /* 0x0000000d180e7223 */ /* 0x000fc80000000113 */
[----:B------:R-:W-:Y:S01]  /*0ba0*/  FFMA R0, R0, R14, R13 ;  /* 0x0000000e00007223 */ /* 0x000fe2000000000d */
[----:B0-----:R-:W-:Y:S06]  /*0bb0*/  @!P0 BRA `(.L_x_563) ;  /* 0x00000000000c8947 */ /* 0x001fec0003800000 */
[----:B------:R-:W-:Y:S02]  /*0bc0*/  MOV R0, R24 ;  /* 0x0000001800007202 */ /* 0x000fe40000000f00 */
[----:B------:R-:W-:-:S07]  /*0bd0*/  MOV R14, 0xbf0 ;  /* 0x00000bf0000e7802 */ /* 0x000fce0000000f00 */
[----:B------:R-:W-:Y:S05]  /*0be0*/  CALL.REL.NOINC `($__internal_24_$__cuda_sm3x_div_rn_noftz_f32_slowpath) ;  /* 0x00000014007c7944 */ /* 0x000fea0003c00000 */
.L_x_563:
[----:B------:R-:W-:Y:S05]  /*0bf0*/  BSYNC.RECONVERGENT B4 ;  /* 0x0000000000047941 */ /* 0x000fea0003800200 */
.L_x_562:
[----:B------:R-:W0:Y:S01]  /*0c00*/  LDC R13, c[0x0][0x3c4] ;  /* 0x0000f100ff0d7b82 */ /* 0x000e220000000800 */
[----:B------:R-:W-:Y:S02]  /*0c10*/  HFMA2 R14, -RZ, RZ, 1.75, 0 ;  /* 0x3f000000ff0e7431 */ /* 0x000fe400000001ff */
[-C--:B------:R-:W-:Y:S01]  /*0c20*/  FMUL R23, R23, R0.reuse ;  /* 0x0000000017177220 */ /* 0x080fe20000400000 */
[-C--:B------:R-:W-:Y:S01]  /*0c30*/  FFMA R4, R25, R0.reuse, R4 ;  /* 0x0000000019047223 */ /* 0x080fe20000000004 */
[----:B------:R-:W-:Y:S01]  /*0c40*/  FFMA R3, R22, R0, R3 ;  /* 0x0000000016037223 */ /* 0x000fe20000000003 */
[----:B0-----:R-:W-:-:S04]  /*0c50*/  FFMA R13, R13, -R14, 1 ;  /* 0x3f8000000d0d7423 */ /* 0x001fc8000000080e */
[----:B------:R-:W-:-:S07]  /*0c60*/  FFMA R2, R13, R23, R2 ;  /* 0x000000170d027223 */ /* 0x000fce0000000002 */
.L_x_561:
[----:B------:R-:W-:Y:S05]  /*0c70*/  BSYNC.RECONVERGENT B3 ;  /* 0x0000000000037941 */ /* 0x000fea0003800200 */
.L_x_560:
[----:B------:R-:W0:Y:S01]  /*0c80*/  LDC R13, c[0x0][0x3d4] ;  /* 0x0000f500ff0d7b82 */ /* 0x000e220000000800 */
[----:B------:R-:W-:Y:S01]  /*0c90*/  IADD3 R0, PT, PT, R5, 0x1, RZ ;  /* 0x0000000105007810 */ /* 0x000fe20007ffe0ff */
[----:B------:R-:W-:Y:S03]  /*0ca0*/  BSSY.RECONVERGENT B3, `(.L_x_564) ;  /* 0x0000035000037945 */ /* 0x000fe60003800200 */
[----:B0-----:R-:W-:-:S13]  /*0cb0*/  ISETP.GE.AND P0, PT, R0, R13, PT ;  /* 0x0000000d0000720c */ /* 0x001fda0003f06270 */
[----:B------:R-:W-:Y:S05]  /*0cc0*/  @P0 BRA `(.L_x_565) ;  /* 0x0000000000c80947 */ /* 0x000fea0003800000 */
[----:B------:R-:W0:Y:S01]  /*0cd0*/  LDCU UR7, c[0x0][0x3d8] ;  /* 0x00007b00ff0777ac */ /* 0x000e220008000800 */
[----:B------:R-:W1:Y:S01]  /*0ce0*/  LDCU.64 UR12, c[0x0][0x3b8] ;  /* 0x00007700ff0c77ac */ /* 0x000e620008000a00 */
[----:B0-----:R-:W-:Y:S01]  /*0cf0*/  IMAD R0, R7, UR7, R6 ;  /* 0x0000000707007c24 */ /* 0x001fe2000f8e0206 */
[----:B------:R-:W0:Y:S03]  /*0d00*/  LDCU UR7, c[0x0][0x3cc] ;  /* 0x00007980ff0777ac */ /* 0x000e260008000800 */
[----:B------:R-:W-:-:S05]  /*0d10*/  IMAD R0, R0, R13, R5 ;  /* 0x0000000d00007224 */ /* 0x000fca00078e0205 */
[----:B------:R-:W-:-:S04]  /*0d20*/  IADD3 R13, PT, PT, R0, 0x1, RZ ;  /* 0x00000001000d7810 */ /* 0x000fc80007ffe0ff */
[----:B-1----:R-:W-:-:S04]  /*0d30*/  IADD3 R14, P0, PT, R13, UR12, RZ ;  /* 0x0000000c0d0e7c10 */ /* 0x002fc8000ff1e0ff */
        /* <DEDUP_REMOVED lines=14> */
[----:B------:R3:W2:Y:S01]  /*0e20*/  LDG.E.CONSTANT R23, desc[UR4][R16.64] ;  /* 0x0000000410177981 */ /* 0x0006a2000c1e9900 */
[----:B------:R-:W-:-:S04]  /*0e30*/  FMUL R13, R11, 1.2566371196953696199e-06 ;  /* 0x35a8a9b90b0d7820 */ /* 0x000fc80000400000 */
[----:B-1----:R-:W-:-:S04]  /*0e40*/  FMUL R13, R13, UR7 ;  /* 0x000000070d0d7c20 */ /* 0x002fc80008400000 */
[----:B------:R-:W3:Y:S01]  /*0e50*/  MUFU.RCP R24, R13 ;  /* 0x0000000d00187308 */ /* 0x000ee20000001000 */
[----:B0-----:R-:W-:Y:S01]  /*0e60*/  FMUL R14, R14, 0.5 ;  /* 0x3f0000000e0e7820 */ /* 0x001fe20000400000 */
[----:B------:R-:W-:Y:S01]  /*0e70*/  BSSY.RECONVERGENT B4, `(.L_x_566) ;  /* 0x0000010000047945 */ /* 0x000fe20003800200 */
[----:B---3--:R-:W-:Y:S01]  /*0e80*/  FFMA R17, -R13, R24, 1 ;  /* 0x3f8000000d117423 */ /* 0x008fe20000000118 */
[----:B----45:R-:W-:-:S04]  /*0e90*/  FMUL R27, R9, R22 ;  /* 0x00000016091b7220 */ /* 0x030fc80000400000 */
[----:B--2---:R-:W-:-:S04]  /*0ea0*/  FFMA R27, R10, R25, R27 ;  /* 0x000000190a1b7223 */ /* 0x004fc8000000001b */
[----:B------:R-:W-:-:S04]  /*0eb0*/  FFMA R0, R8, R23, R27 ;  /* 0x0000001708007223 */ /* 0x000fc8000000001b */
[----:B------:R-:W-:-:S04]  /*0ec0*/  FFMA R15, R0, R15, 1 ;  /* 0x3f800000000f7423 */ /* 0x000fc8000000000f */
[----:B------:R-:W-:-:S04]  /*0ed0*/  FMUL R19, R14, R15 ;  /* 0x0000000f0e137220 */ /* 0x000fc80000400000 */
        /* <DEDUP_REMOVED lines=9> */
.L_x_567:
[----:B------:R-:W-:Y:S05]  /*0f70*/  BSYNC.RECONVERGENT B4 ;  /* 0x0000000000047941 */ /* 0x000fea0003800200 */
.L_x_566:
[----:B------:R-:W0:Y:S01]  /*0f80*/  LDC R13, c[0x0][0x3c4] ;  /* 0x0000f100ff0d7b82 */ /* 0x000e220000000800 */
[----:B------:R-:W-:Y:S02]  /*0f90*/  HFMA2 R14, -RZ, RZ, 1.75, 0 ;  /* 0x3f000000ff0e7431 */ /* 0x000fe400000001ff */
[-C--:B------:R-:W-:Y:S01]  /*0fa0*/  FMUL R23, R23, R0.reuse ;  /* 0x0000000017177220 */ /* 0x080fe20000400000 */
[-C--:B------:R-:W-:Y:S01]  /*0fb0*/  FFMA R4, R25, R0.reuse, R4 ;  /* 0x0000000019047223 */ /* 0x080fe20000000004 */
[----:B------:R-:W-:Y:S01]  /*0fc0*/  FFMA R3, R22, R0, R3 ;  /* 0x0000000016037223 */ /* 0x000fe20000000003 */
[----:B0-----:R-:W-:-:S04]  /*0fd0*/  FFMA R13, -R13, R14, 1 ;  /* 0x3f8000000d0d7423 */ /* 0x001fc8000000010e */
[----:B------:R-:W-:-:S07]  /*0fe0*/  FFMA R2, R23, R13, R2 ;  /* 0x0000000d17027223 */ /* 0x000fce0000000002 */
.L_x_565:
[----:B------:R-:W-:Y:S05]  /*0ff0*/  BSYNC.RECONVERGENT B3 ;  /* 0x0000000000037941 */ /* 0x000fea0003800200 */
.L_x_564:
[----:B------:R-:W-:Y:S01]  /*1000*/  ISETP.GE.AND P0, PT, R5, 0x1, PT ;  /* 0x000000010500780c */ /* 0x000fe20003f06270 */
[----:B------:R-:W-:-:S12]  /*1010*/  BSSY.RECONVERGENT B3, `(.L_x_568) ;  /* 0x0000035000037945 */ /* 0x000fd80003800200 */
[----:B------:R-:W-:Y:S05]  /*1020*/  @!P0 BRA `(.L_x_569) ;  /* 0x0000000000cc8947 */ /* 0x000fea0003800000 */
[----:B------:R-:W0:Y:S01]  /*1030*/  LDCU UR7, c[0x0][0x3d8] ;  /* 0x00007b00ff0777ac */ /* 0x000e220008000800 */
[----:B------:R-:W1:Y:S01]  /*1040*/  LDCU UR10, c[0x0][0x3d4] ;  /* 0x00007a80ff0a77ac */ /* 0x000e620008000800 */
[----:B------:R-:W2:Y:S01]  /*1050*/  LDCU.64 UR12, c[0x0][0x3b8] ;  /* 0x00007700ff0c77ac */ /* 0x000ea20008000a00 */
[----:B0-----:R-:W-:Y:S01]  /*1060*/  IMAD R0, R7, UR7, R6 ;  /* 0x0000000707007c24 */ /* 0x001fe2000f8e0206 */
[----:B------:R-:W0:Y:S03]  /*1070*/  LDCU UR7, c[0x0][0x3cc] ;  /* 0x00007980ff0777ac */ /* 0x000e260008000800 */
[----:B-1----:R-:W-:-:S05]  /*1080*/  IMAD R0, R0, UR10, R5 ;  /* 0x0000000a00007c24 */ /* 0x002fca000f8e0205 */
[----:B------:R-:W-:-:S04]  /*1090*/  IADD3 R13, PT, PT, R0, -0x1, RZ ;  /* 0xffffffff000d7810 */ /* 0x000fc80007ffe0ff */
        /* <DEDUP_REMOVED lines=11> */
[----:B------:R0:W4:Y:S01]  /*1150*/  LDG.E.CONSTANT R22, desc[UR4][R20.64] ;  /* 0x0000000414167981 */ /* 0x000122000c1e9900 */
[----:B--2---:R-:W-:-:S05]  /*1160*/  IMAD.WIDE R18, R13, 0x4, R18 ;  /* 0x000000040d127825 */ /* 0x004fca00078e0212 */
[----:B------:R-:W2:Y:S01]  /*1170*/  LDG.E.CONSTANT R23, desc[UR4][R18.64] ;  /* 0x0000000412177981 */ /* 0x000ea2000c1e9900 */
[----:B---3--:R-:W-:-:S05]  /*1180*/  IMAD.WIDE R16, R13, 0x4, R16 ;  /* 0x000000040d107825 */ /* 0x008fca00078e0210 */
[----:B------:R-:W3:Y:S01]  /*1190*/  LDG.E.CONSTANT R25, desc[UR4][R16.64] ;  /* 0x0000000410197981 */ /* 0x000ee2000c1e9900 */
[----:B------:R-:W-:-:S04]  /*11a0*/  FMUL R13, R11, 1.2566371196953696199e-06 ;  /* 0x35a8a9b90b0d7820 */ /* 0x000fc80000400000 */
[----:B-1----:R-:W-:-:S04]  /*11b0*/  FMUL R13, R13, UR7 ;  /* 0x000000070d0d7c20 */ /* 0x002fc80008400000 */
[----:B------:R-:W1:Y:S01]  /*11c0*/  MUFU.RCP R24, R13 ;  /* 0x0000000d00187308 */ /* 0x000e620000001000 */
[----:B0-----:R-:W-:Y:S01]  /*11d0*/  FMUL R21, R14, 0.5 ;  /* 0x3f0000000e157820 */ /* 0x001fe20000400000 */
[----:B------:R-:W-:Y:S01]  /*11e0*/  BSSY.RECONVERGENT B4, `(.L_x_570) ;  /* 0x0000010000047945 */ /* 0x000fe20003800200 */
[----:B----45:R-:W-:-:S04]  /*11f0*/  FMUL R27, R9, R22 ;  /* 0x00000016091b7220 */ /* 0x030fc80000400000 */
[----:B--2---:R-:W-:-:S04]  /*1200*/  FFMA R27, R10, R23, R27 ;  /* 0x000000170a1b7223 */ /* 0x004fc8000000001b */
[----:B---3--:R-:W-:-:S04]  /*1210*/  FFMA R0, R8, R25, R27 ;  /* 0x0000001908007223 */ /* 0x008fc8000000001b */
[----:B------:R-:W-:-:S04]  /*1220*/  FFMA R0, R0, R15, 1 ;  /* 0x3f80000000007423 */ /* 0x000fc8000000000f */
        /* <DEDUP_REMOVED lines=11> */
.L_x_571:
[----:B------:R-:W-:Y:S05]  /*12e0*/  BSYNC.RECONVERGENT B4 ;  /* 0x0000000000047941 */ /* 0x000fea0003800200 */
.L_x_570:
[----:B------:R-:W0:Y:S01]  /*12f0*/  LDC R13, c[0x0][0x3c4] ;  /* 0x0000f100ff0d7b82 */ /* 0x000e220000000800 */
[----:B------:R-:W-:Y:S02]  /*1300*/  HFMA2 R14, -RZ, RZ, 1.75, 0 ;  /* 0x3f000000ff0e7431 */ /* 0x000fe400000001ff */
[-C--:B------:R-:W-:Y:S01]  /*1310*/  FMUL R25, R25, R0.reuse ;  /* 0x0000000019197220 */ /* 0x080fe20000400000 */
[-C--:B------:R-:W-:Y:S01]  /*1320*/  FFMA R4, R23, R0.reuse, R4 ;  /* 0x0000000017047223 */ /* 0x080fe20000000004 */
[----:B------:R-:W-:Y:S01]  /*1330*/  FFMA R3, R22, R0, R3 ;  /* 0x0000000016037223 */ /* 0x000fe20000000003 */
[----:B0-----:R-:W-:-:S04]  /*1340*/  FFMA R13, -R13, R14, 1 ;  /* 0x3f8000000d0d7423 */ /* 0x001fc8000000010e */
[----:B------:R-:W-:-:S07]  /*1350*/  FFMA R2, R13, R25, R2 ;  /* 0x000000190d027223 */ /* 0x000fce0000000002 */
.L_x_569:
[----:B------:R-:W-:Y:S05]  /*1360*/  BSYNC.RECONVERGENT B3 ;  /* 0x0000000000037941 */ /* 0x000fea0003800200 */
.L_x_568:
[----:B------:R-:W0:Y:S01]  /*1370*/  LDC R13, c[0x0][0x3d8] ;  /* 0x0000f600ff0d7b82 */ /* 0x000e220000000800 */
[----:B------:R-:W-:Y:S01]  /*1380*/  IADD3 R0, PT, PT, R6, 0x1, RZ ;  /* 0x0000000106007810 */ /* 0x000fe20007ffe0ff */
[----:B------:R-:W-:Y:S03]  /*1390*/  BSSY.RECONVERGENT B3, `(.L_x_572) ;  /* 0x0000035000037945 */ /* 0x000fe60003800200 */
[----:B0-----:R-:W-:-:S13]  /*13a0*/  ISETP.GE.AND P0, PT, R0, R13, PT ;  /* 0x0000000d0000720c */ /* 0x001fda0003f06270 */
[----:B------:R-:W-:Y:S05]  /*13b0*/  @P0 BRA `(.L_x_573) ;  /* 0x0000000000c80947 */ /* 0x000fea0003800000 */
[----:B------:R-:W0:Y:S01]  /*13c0*/  LDC R15, c[0x0][0x3d4] ;  /* 0x0000f500ff0f7b82 */ /* 0x000e220000000800 */
[----:B------:R-:W1:Y:S01]  /*13d0*/  LDCU.64 UR12, c[0x0][0x3b8] ;  /* 0x00007700ff0c77ac */ /* 0x000e620008000a00 */
[----:B------:R-:W-:Y:S01]  /*13e0*/  IMAD R0, R7, R13, R6 ;  /* 0x0000000d07007224 */ /* 0x000fe200078e0206 */
[----:B------:R-:W2:Y:S03]  /*13f0*/  LDCU UR7, c[0x0][0x3cc] ;  /* 0x00007980ff0777ac */ /* 0x000ea60008000800 */
[----:B0-----:R-:W-:-:S05]  /*1400*/  IMAD R0, R0, R15, R15 ;  /* 0x0000000f00007224 */ /* 0x001fca00078e020f */
[----:B------:R-:W-:-:S04]  /*1410*/  IADD3 R13, PT, PT, R5, R0, RZ ;  /* 0x00000000050d7210 */ /* 0x000fc80007ffe0ff */
[----:B-1----:R-:W-:-:S04]  /*1420*/  IADD3 R14, P0, PT, R13, UR12, RZ ;  /* 0x0000000c0d0e7c10 */ /* 0x002fc8000ff1e0ff */
[----:B------:R-:W-:-:S05]  /*1430*/  LEA.HI.X.SX32 R15, R13, UR13, 0x1, P0 ;  /* 0x0000000d0d0f7c11 */ /* 0x000fca00080f0eff */
[----:B------:R-:W2:Y:S02]  /*1440*/  LDG.E.U8.CONSTANT R14, desc[UR4][R14.64] ;  /* 0x000000040e0e7981 */ /* 0x000ea4000c1e9100 */
[----:B--2---:R-:W-:-:S13]  /*1450*/  ISETP.NE.AND P0, PT, R14, UR7, PT ;  /* 0x000000070e007c0c */ /* 0x004fda000bf05270 */
        /* <DEDUP_REMOVED lines=32> */
.L_x_575:
[----:B------:R-:W-:Y:S05]  /*1660*/  BSYNC.RECONVERGENT B4 ;  /* 0x0000000000047941 */ /* 0x000fea0003800200 */
.L_x_574:
[----:B------:R-:W0:Y:S01]  /*1670*/  LDC R13, c[0x0][0x3c4] ;  /* 0x0000f100ff0d7b82 */ /* 0x000e220000000800 */
[----:B------:R-:W-:Y:S02]  /*1680*/  HFMA2 R14, -RZ, RZ, 1.75, 0 ;  /* 0x3f000000ff0e7431 */ /* 0x000fe400000001ff */
[-C--:B------:R-:W-:Y:S01]  /*1690*/  FMUL R25, R25, R0.reuse ;  /* 0x0000000019197220 */ /* 0x080fe20000400000 */
[-C--:B------:R-:W-:Y:S01]  /*16a0*/  FFMA R4, R23, R0.reuse, R4 ;  /* 0x0000000017047223 */ /* 0x080fe20000000004 */
[----:B------:R-:W-:Y:S01]  /*16b0*/  FFMA R3, R22, R0, R3 ;  /* 0x0000000016037223 */ /* 0x000fe20000000003 */
[----:B0-----:R-:W-:-:S04]  /*16c0*/  FFMA R13, -R13, R14, 1 ;  /* 0x3f8000000d0d7423 */ /* 0x001fc8000000010e */
[----:B------:R-:W-:-:S07]  /*16d0*/  FFMA R2, R13, R25, R2 ;  /* 0x000000190d027223 */ /* 0x000fce0000000002 */
.L_x_573:
[----:B------:R-:W-:Y:S05]  /*16e0*/  BSYNC.RECONVERGENT B3 ;  /* 0x0000000000037941 */ /* 0x000fea0003800200 */
.L_x_572:
[----:B------:R-:W-:-:S13]  /*16f0*/  ISETP.GE.AND P0, PT, R6, 0x1, PT ;  /* 0x000000010600780c */ /* 0x000fda0003f06270 */
[----:B------:R-:W-:Y:S05]  /*1700*/  @!P0 BRA `(.L_x_555) ;  /* 0x0000000000cc8947 */ /* 0x000fea0003800000 */
[----:B------:R-:W0:Y:S01]  /*1710*/  LDCU UR7, c[0x0][0x3d8] ;  /* 0x00007b00ff0777ac */ /* 0x000e220008000800 */
[----:B------:R-:W1:Y:S01]  /*1720*/  LDCU UR10, c[0x0][0x3d4] ;  /* 0x00007a80ff0a77ac */ /* 0x000e620008000800 */
[----:B------:R-:W2:Y:S01]  /*1730*/  LDCU.64 UR12, c[0x0][0x3b8] ;  /* 0x00007700ff0c77ac */ /* 0x000ea20008000a00 */
[----:B0-----:R-:W-:Y:S01]  /*1740*/  IMAD R0, R7, UR7, R6 ;  /* 0x0000000707007c24 */ /* 0x001fe2000f8e0206 */
[----:B------:R-:W0:Y:S04]  /*1750*/  LDCU UR7, c[0x0][0x3cc] ;  /* 0x00007980ff0777ac */ /* 0x000e280008000800 */
[----:B------:R-:W-:-:S05]  /*1760*/  IADD3 R0, PT, PT, R0, -0x1, RZ ;  /* 0xffffffff00007810 */ /* 0x000fca0007ffe0ff */
        /* <DEDUP_REMOVED lines=37> */
.L_x_577:
[----:B------:R-:W-:Y:S05]  /*19c0*/  BSYNC.RECONVERGENT B3 ;  /* 0x0000000000037941 */ /* 0x000fea0003800200 */
.L_x_576:
[----:B------:R-:W0:Y:S01]  /*19d0*/  LDC R13, c[0x0][0x3c4] ;  /* 0x0000f100ff0d7b82 */ /* 0x000e220000000800 */
[----:B------:R-:W-:Y:S02]  /*19e0*/  HFMA2 R14, -RZ, RZ, 1.75, 0 ;  /* 0x3f000000ff0e7431 */ /* 0x000fe400000001ff */
[-C--:B------:R-:W-:Y:S01]  /*19f0*/  FMUL R25, R25, R0.reuse ;  /* 0x0000000019197220 */ /* 0x080fe20000400000 */
[-C--:B------:R-:W-:Y:S01]  /*1a00*/  FFMA R4, R23, R0.reuse, R4 ;  /* 0x0000000017047223 */ /* 0x080fe20000000004 */
[----:B------:R-:W-:Y:S01]  /*1a10*/  FFMA R3, R22, R0, R3 ;  /* 0x0000000016037223 */ /* 0x000fe20000000003 */
[----:B0-----:R-:W-:-:S04]  /*1a20*/  FFMA R13, -R13, R14, 1 ;  /* 0x3f8000000d0d7423 */ /* 0x001fc8000000010e */
[----:B------:R-:W-:-:S07]  /*1a30*/  FFMA R2, R13, R25, R2 ;  /* 0x000000190d027223 */ /* 0x000fce0000000002 */
.L_x_555:
[----:B------:R-:W-:Y:S05]  /*1a40*/  BSYNC.RECONVERGENT B0 ;  /* 0x0000000000007941 */ /* 0x000fea0003800200 */
.L_x_554:
[----:B------:R-:W-:Y:S04]  /*1a50*/  BSSY.RECONVERGENT B0, `(.L_x_578) ;  /* 0x000006e000007945 */ /* 0x000fe80003800200 */
[----:B------:R-:W-:Y:S05]  /*1a60*/  @P2 BRA `(.L_x_579) ;  /* 0x0000000400b02947 */ /* 0x000fea0003800000 */
[----:B------:R-:W0:Y:S01]  /*1a70*/  LDCU UR6, c[0x0][0x3dc] ;  /* 0x00007b80ff0677ac */ /* 0x000e220008000800 */
[----:B------:R-:W-:Y:S01]  /*1a80*/  IADD3 R0, PT, PT, R7, 0x1, RZ ;  /* 0x0000000107007810 */ /* 0x000fe20007ffe0ff */
[----:B------:R-:W-:Y:S03]  /*1a90*/  BSSY.RECONVERGENT B3, `(.L_x_580) ;  /* 0x0000035000037945 */ /* 0x000fe60003800200 */
[----:B0-----:R-:W-:-:S13]  /*1aa0*/  ISETP.GE.AND P0, PT, R0, UR6, PT ;  /* 0x0000000600007c0c */ /* 0x001fda000bf06270 */
[----:B------:R-:W-:Y:S05]  /*1ab0*/  @P0 BRA `(.L_x_581) ;  /* 0x0000000000c80947 */ /* 0x000fea0003800000 */
[----:B------:R-:W0:Y:S01]  /*1ac0*/  LDC R0, c[0x0][0x3d8] ;  /* 0x0000f600ff007b82 */ /* 0x000e220000000800 */
[----:B------:R-:W1:Y:S01]  /*1ad0*/  LDCU UR6, c[0x0][0x3d4] ;  /* 0x00007a80ff0677ac */ /* 0x000e620008000800 */
[----:B------:R-:W2:Y:S01]  /*1ae0*/  LDCU.64 UR8, c[0x0][0x3b8] ;  /* 0x00007700ff0877ac */ /* 0x000ea20008000a00 */
[----:B0-----:R-:W-:-:S05]  /*1af0*/  IMAD R13, R7, R0, R0 ;  /* 0x00000000070d7224 */ /* 0x001fca00078e0200 */
[----:B------:R-:W-:-:S05]  /*1b00*/  IADD3 R0, PT, PT, R6, R13, RZ ;  /* 0x0000000d06007210 */ /* 0x000fca0007ffe0ff */
[----:B-1----:R-:W-:Y:S01]  /*1b10*/  IMAD R13, R0, UR6, R5 ;  /* 0x00000006000d7c24 */ /* 0x002fe2000f8e0205 */
[----:B------:R-:W0:Y:S04]  /*1b20*/  LDCU UR6, c[0x0][0x3c8] ;  /* 0x00007900ff0677ac */ /* 0x000e280008000800 */
        /* <DEDUP_REMOVED lines=35> */
.L_x_583:
[----:B------:R-:W-:Y:S05]  /*1d60*/  BSYNC.RECONVERGENT B4 ;  /* 0x0000000000047941 */ /* 0x000fea0003800200 */
.L_x_582:
[----:B------:R-:W0:Y:S01]  /*1d70*/  LDC R13, c[0x0][0x3c4] ;  /* 0x0000f100ff0d7b82 */ /* 0x000e220000000800 */
[----:B------:R-:W-:Y:S02]  /*1d80*/  HFMA2 R14, -RZ, RZ, 1.75, 0 ;  /* 0x3f000000ff0e7431 */ /* 0x000fe400000001ff */
[-C--:B------:R-:W-:Y:S01]  /*1d90*/  FMUL R25, R25, R0.reuse ;  /* 0x0000000019197220 */ /* 0x080fe20000400000 */
[-C--:B------:R-:W-:Y:S01]  /*1da0*/  FFMA R4, R23, R0.reuse, R4 ;  /* 0x0000000017047223 */ /* 0x080fe20000000004 */
[----:B------:R-:W-:Y:S01]  /*1db0*/  FFMA R3, R22, R0, R3 ;  /* 0x0000000016037223 */ /* 0x000fe20000000003 */
[----:B0-----:R-:W-:-:S04]  /*1dc0*/  FFMA R13, R13, -R14, 1 ;  /* 0x3f8000000d0d7423 */ /* 0x001fc8000000080e */
[----:B------:R-:W-:-:S07]  /*1dd0*/  FFMA R2, R13, R25, R2 ;  /* 0x000000190d027223 */ /* 0x000fce0000000002 */
.L_x_581:
[----:B------:R-:W-:Y:S05]  /*1de0*/  BSYNC.RECONVERGENT B3 ;  /* 0x0000000000037941 */ /* 0x000fea0003800200 */
.L_x_580:
[----:B------:R-:W-:-:S13]  /*1df0*/  ISETP.GE.AND P0, PT, R7, 0x1, PT ;  /* 0x000000010700780c */ /* 0x000fda0003f06270 */
        /* <DEDUP_REMOVED lines=17> */
[----:B0-----:R-:W-:-:S05]  /*1f10*/  IMAD.WIDE R18, R5, 0x4, R18 ;  /* 0x0000000405127825 */ /* 0x001fca00078e0212 */
[----:B------:R-:W4:Y:S01]  /*1f20*/  LDG.E.CONSTANT R6, desc[UR4][R18.64] ;  /* 0x0000000412067981 */ /* 0x000f22000c1e9900 */
[----:B--2---:R-:W-:-:S05]  /*1f30*/  IMAD.WIDE R16, R5, 0x4, R16 ;  /* 0x0000000405107825 */ /* 0x004fca00078e0210 */
[----:B------:R-:W2:Y:S01]  /*1f40*/  LDG.E.CONSTANT R7, desc[UR4][R16.64] ;  /* 0x0000000410077981 */ /* 0x000ea2000c1e9900 */
[----:B---3--:R-:W-:Y:S02]  /*1f50*/  IMAD.WIDE R20, R5, 0x4, R14 ;  /* 0x0000000405147825 */ /* 0x008fe400078e020e */
[----:B------:R-:W0:Y:S03]  /*1f60*/  LDC.64 R14, c[0x0][0x3c0] ;  /* 0x0000f000ff0e7b82 */ /* 0x000e260000000a00 */
[----:B------:R-:W3:Y:S01]  /*1f70*/  LDG.E.CONSTANT R5, desc[UR4][R20.64] ;  /* 0x0000000414057981 */ /* 0x000ee2000c1e9900 */
[----:B------:R-:W-:-:S04]  /*1f80*/  FMUL R11, R11, 1.2566371196953696199e-06 ;  /* 0x35a8a9b90b0b7820 */ /* 0x000fc80000400000 */
[----:B-1----:R-:W-:-:S04]  /*1f90*/  FMUL R22, R11, UR6 ;  /* 0x000000060b167c20 */ /* 0x002fc80008400000 */
[----:B------:R-:W1:Y:S01]  /*1fa0*/  MUFU.RCP R11, R22 ;  /* 0x00000016000b7308 */ /* 0x000e620000001000 */
[----:B------:R-:W-:Y:S01]  /*1fb0*/  BSSY.RECONVERGENT B3, `(.L_x_584) ;  /* 0x0000010000037945 */ /* 0x000fe20003800200 */
[----:B-1----:R-:W-:-:S04]  /*1fc0*/  FFMA R0, -R22, R11, 1 ;  /* 0x3f80000016007423 */ /* 0x002fc8000000010b */
[----:B------:R-:W-:Y:S01]  /*1fd0*/  FFMA R0, R11, R0, R11 ;  /* 0x000000000b007223 */ /* 0x000fe2000000000b */
[----:B----45:R-:W-:-:S04]  /*1fe0*/  FMUL R9, R9, R6 ;  /* 0x0000000609097220 */ /* 0x030fc80000400000 */
[----:B--2---:R-:W-:-:S04]  /*1ff0*/  FFMA R9, R10, R7, R9 ;  /* 0x000000070a097223 */ /* 0x004fc80000000009 */
[----:B---3--:R-:W-:-:S04]  /*2000*/  FFMA R8, R8, R5, R9 ;  /* 0x0000000508087223 */ /* 0x008fc80000000009 */
[----:B0-----:R-:W-:-:S04]  /*2010*/  FFMA R15, R8, R15, 1 ;  /* 0x3f800000080f7423 */ /* 0x001fc8000000000f */
[----:B------:R-:W-:-:S04]  /*2020*/  FMUL R19, R15, R14 ;  /* 0x0000000e0f137220 */ /* 0x000fc80000400000 */
[----:B------:R-:W0:Y:S01]  /*2030*/  FCHK P0, R19, R22 ;  /* 0x0000001613007302 */ /* 0x000e220000000000 */
[----:B------:R-:W-:-:S04]  /*2040*/  FFMA R9, R0, R19, RZ ;  /* 0x0000001300097223 */ /* 0x000fc800000000ff */
[----:B------:R-:W-:-:S04]  /*2050*/  FFMA R8, -R22, R9, R19 ;  /* 0x0000000916087223 */ /* 0x000fc80000000113 */
[----:B------:R-:W-:Y:S01]  /*2060*/  FFMA R0, R0, R8, R9 ;  /* 0x0000000800007223 */ /* 0x000fe20000000009 */
[----:B0-----:R-:W-:Y:S06]  /*2070*/  @!P0 BRA `(.L_x_585) ;  /* 0x00000000000c8947 */ /* 0x001fec0003800000 */
[----:B------:R-:W-:Y:S02]  /*2080*/  MOV R0, R22 ;  /* 0x0000001600007202 */ /* 0x000fe40000000f00 */
[----:B------:R-:W-:-:S07]  /*2090*/  MOV R14, 0x20b0 ;  /* 0x000020b0000e7802 */ /* 0x000fce0000000f00 */
[----:B------:R-:W-:Y:S05]  /*20a0*/  CALL.REL.NOINC `($__internal_24_$__cuda_sm3x_div_rn_noftz_f32_slowpath) ;  /* 0x00000000004c7944 */ /* 0x000fea0003c00000 */
.L_x_585:
[----:B------:R-:W-:Y:S05]  /*20b0*/  BSYNC.RECONVERGENT B3 ;  /* 0x0000000000037941 */ /* 0x000fea0003800200 */
.L_x_584:
[----:B------:R-:W0:Y:S01]  /*20c0*/  LDC R8, c[0x0][0x3c4] ;  /* 0x0000f100ff087b82 */ /* 0x000e220000000800 */
[----:B------:R-:W-:Y:S02]  /*20d0*/  HFMA2 R9, -RZ, RZ, 1.75, 0 ;  /* 0x3f000000ff097431 */ /* 0x000fe400000001ff */
[-C--:B------:R-:W-:Y:S01]  /*20e0*/  FMUL R5, R5, R0.reuse ;  /* 0x0000000005057220 */ /* 0x080fe20000400000 */
[-C--:B------:R-:W-:Y:S01]  /*20f0*/  FFMA R4, R7, R0.reuse, R4 ;  /* 0x0000000007047223 */ /* 0x080fe20000000004 */
[----:B------:R-:W-:Y:S01]  /*2100*/  FFMA R3, R6, R0, R3 ;  /* 0x0000000006037223 */ /* 0x000fe20000000003 */
[----:B0-----:R-:W-:-:S04]  /*2110*/  FFMA R9, R8, -R9, 1 ;  /* 0x3f80000008097423 */ /* 0x001fc80000000809 */
[----:B------:R-:W-:-:S07]  /*2120*/  FFMA R2, R9, R5, R2 ;  /* 0x0000000509027223 */ /* 0x000fce0000000002 */
.L_x_579:
[----:B------:R-:W-:Y:S05]  /*2130*/  BSYNC.RECONVERGENT B0 ;  /* 0x0000000000007941 */ /* 0x000fea0003800200 */
.L_x_578:
[----:B------:R-:W0:Y:S08]  /*2140*/  LDC.64 R6, c[0x0][0x380] ;  /* 0x0000e000ff067b82 */ /* 0x000e300000000a00 */
[----:B-----5:R-:W1:Y:S08]  /*2150*/  LDC.64 R8, c[0x0][0x388] ;  /* 0x0000e200ff087b82 */ /* 0x020e700000000a00 */
        /* <DEDUP_REMOVED lines=8> */
        .weak           $__internal_24_$__cuda_sm3x_div_rn_noftz_f32_slowpath
        .type           $__internal_24_$__cuda_sm3x_div_rn_noftz_f32_slowpath,@function
        .size           $__internal_24_$__cuda_sm3x_div_rn_noftz_f32_slowpath,(.L_x_760 - $__internal_24_$__cuda_sm3x_div_rn_noftz_f32_slowpath)
$__internal_24_$__cuda_sm3x_div_rn_noftz_f32_slowpath:
        /* <DEDUP_REMOVED lines=27> */
[----:B------:R-:W-:-:S04]  /*2390*/  IADD3 R15, PT, PT, R16, -0x1, RZ ;  /* 0xffffffff100f7810 */ /* 0x000fc80007ffe0ff */
[----:B------:R-:W-:Y:S02]  /*23a0*/  ISETP.GE.AND P0, PT, R15, RZ, PT ;  /* 0x000000ff0f00720c */ /* 0x000fe40003f06270 */
[----:B------:R-:W-:-:S04]  /*23b0*/  IADD3 R15, PT, PT, R13, -0x1, RZ ;  /* 0xffffffff0d0f7810 */ /* 0x000fc80007ffe0ff */
[----:B------:R-:W-:-:S07]  /*23c0*/  ISETP.GE.AND P1, PT, R15, RZ, PT ;  /* 0x000000ff0f00720c */ /* 0x000fce0003f26270 */
[----:B------:R-:W-:Y:S01]  /*23d0*/  @P0 MOV R15, RZ ;  /* 0x000000ff000f0202 */ /* 0x000fe20000000f00 */
[----:B------:R-:W-:Y:S01]  /*23e0*/  @!P0 FFMA R19, R19, 1.84467440737095516160e+19, RZ ;  /* 0x5f80000013138823 */ /* 0x000fe200000000ff */
[----:B------:R-:W-:-:S04]  /*23f0*/  @!P0 MOV R15, 0xffffffc0 ;  /* 0xffffffc0000f8802 */ /* 0x000fc80000000f00 */
[----:B------:R-:W-:Y:S01]  /*2400*/  @!P1 FFMA R0, R0, 1.84467440737095516160e+19, RZ ;  /* 0x5f80000000009823 */ /* 0x000fe200000000ff */
[----:B------:R-:W-:-:S07]  /*2410*/  @!P1 IADD3 R15, PT, PT, R15, 0x40, RZ ;  /* 0x000000400f0f9810 */ /* 0x000fce0007ffe0ff */
.L_x_587:
[----:B------:R-:W-:Y:S01]  /*2420*/  LEA R17, R13, 0xc0800000, 0x17 ;  /* 0xc08000000d117811 */ /* 0x000fe200078eb8ff */
[----:B------:R-:W-:Y:S01]  /*2430*/  BSSY.RECONVERGENT B2, `(.L_x_592) ;  /* 0x0000036000027945 */ /* 0x000fe20003800200 */
[----:B------:R-:W-:Y:S02]  /*2440*/  IADD3 R16, PT, PT, R16, -0x7f, RZ ;  /* 0xffffff8110107810 */ /* 0x000fe40007ffe0ff */
[----:B------:R-:W-:-:S03]  /*2450*/  IADD3 R24, PT, PT, -R17, R0, RZ ;  /* 0x0000000011187210 */ /* 0x000fc60007ffe1ff */
[----:B------:R-:W-:Y:S01]  /*2460*/  IMAD R0, R16, -0x800000, R19 ;  /* 0xff80000010007824 */ /* 0x000fe200078e0213 */
[----:B------:R-:W0:Y:S01]  /*2470*/  MUFU.RCP R18, R24 ;  /* 0x0000001800127308 */ /* 0x000e220000001000 */
[----:B------:R-:W-:Y:S01]  /*2480*/  FADD.FTZ R17, -R24, -RZ ;  /* 0x800000ff18117221 */ /* 0x000fe20000010100 */
        /* <DEDUP_REMOVED lines=25> */
[----:B------:R-:W-:Y:S02]  /*2620*/  IADD3 R17, PT, PT, R13, 0x20, RZ ;  /* 0x000000200d117810 */ /* 0x000fe40007ffe0ff */
[----:B------:R-:W-:Y:S02]  /*2630*/  LOP3.LUT R15, R15, 0x7fffff, RZ, 0xc0, !PT ;  /* 0x007fffff0f0f7812 */ /* 0x000fe400078ec0ff */
[----:B------:R-:W-:Y:S02]  /*2640*/  ISETP.NE.AND P3, PT, R13, RZ, PT ;  /* 0x000000ff0d00720c */ /* 0x000fe40003f65270 */
[----:B------:R-:W-:Y:S02]  /*2650*/  LOP3.LUT R18, R15, 0x800000, RZ, 0xfc, !PT ;  /* 0x008000000f127812 */ /* 0x000fe400078efcff */
[----:B------:R-:W-:-:S02]  /*2660*/  ISETP.NE.AND P1, PT, R13, RZ, PT ;  /* 0x000000ff0d00720c */ /* 0x000fc40003f25270 */
        /* <DEDUP_REMOVED lines=14> */
.L_x_594:
[----:B------:R-:W-:-:S04]  /*2750*/  LOP3.LUT R0, R0, 0x80000000, RZ, 0xc0, !PT ;  /* 0x8000000000007812 */ /* 0x000fc800078ec0ff */
[----:B------:R-:W-:Y:S01]  /*2760*/  LOP3.LUT R0, R0, 0x7f800000, RZ, 0xfc, !PT ;  /* 0x7f80000000007812 */ /* 0x000fe200078efcff */
[----:B------:R-:W-:Y:S06]  /*2770*/  BRA `(.L_x_595) ;  /* 0x0000000000047947 */ /* 0x000fec0003800000 */
.L_x_593:
[----:B------:R-:W-:-:S07]  /*2780*/  LEA R0, R15, R0, 0x17 ;  /* 0x000000000f007211 */ /* 0x000fce00078eb8ff */
.L_x_595:
[----:B------:R-:W-:Y:S05]  /*2790*/  BSYNC.RECONVERGENT B2 ;  /* 0x0000000000027941 */ /* 0x000fea0003800200 */
.L_x_592:
[----:B------:R-:W-:Y:S05]  /*27a0*/  BRA `(.L_x_596) ;  /* 0x0000000000207947 */ /* 0x000fea0003800000 */
.L_x_591:
[----:B------:R-:W-:-:S04]  /*27b0*/  LOP3.LUT R0, R0, 0x80000000, R19, 0x48, !PT ;  /* 0x8000000000007812 */ /* 0x000fc800078e4813 */
[----:B------:R-:W-:Y:S01]  /*27c0*/  LOP3.LUT R0, R0, 0x7f800000, RZ, 0xfc, !PT ;  /* 0x7f80000000007812 */ /* 0x000fe200078efcff */
[----:B------:R-:W-:Y:S06]  /*27d0*/  BRA `(.L_x_596) ;  /* 0x0000000000147947 */ /* 0x000fec0003800000 */
.L_x_590:
[----:B------:R-:W-:Y:S01]  /*27e0*/  LOP3.LUT R0, R0, 0x80000000, R19, 0x48, !PT ;  /* 0x8000000000007812 */ /* 0x000fe200078e4813 */
[----:B------:R-:W-:Y:S06]  /*27f0*/  BRA `(.L_x_596) ;  /* 0x00000000000c7947 */ /* 0x000fec0003800000 */
.L_x_589:
[----:B------:R-:W0:Y:S01]  /*2800*/  MUFU.RSQ R0, -QNAN ;  /* 0xffc0000000007908 */ /* 0x000e220000001400 */
[----:B------:R-:W-:Y:S05]  /*2810*/  BRA `(.L_x_596) ;  /* 0x0000000000047947 */ /* 0x000fea0003800000 */
.L_x_588:
[----:B------:R-:W-:-:S07]  /*2820*/  FADD.FTZ R0, R19, R0 ;  /* 0x0000000013007221 */ /* 0x000fce0000010000 */
.L_x_596:
[----:B------:R-:W-:Y:S05]  /*2830*/  BSYNC.RECONVERGENT B1 ;  /* 0x0000000000017941 */ /* 0x000fea0003800200 */
.L_x_586:
[----:B------:R-:W-:-:S04]  /*2840*/  HFMA2 R15, -RZ, RZ, 0, 0 ;  /* 0x00000000ff0f7431 */ /* 0x000fc800000001ff */
[----:B0-----:R-:W-:Y:S05]  /*2850*/  RET.REL.NODEC R14 `(_Z26addNonCollinearRKKY_kernelPfS_S_PKfS1_S1_S1_PKhffiifiii) ;  /* 0xffffffd40ee87950 */ /* 0x001fea0003c3ffff */
.L_x_597:
        /* <DEDUP_REMOVED lines=10> */
.L_x_760:


//--------------------- .text._Z23addInterlayerDMI_kernelPfS_S_PKfS1_S1_S1_PKhfiifffiii --------------------------
	.section	.text._Z23addInterlayerDMI_kernelPfS_S_PKfS1_S1_S1_PKhfiifffiii,"ax",@progbits
	.align	128
        .global         _Z23addInterlayerDMI_kernelPfS_S_PKfS1_S1_S1_PKhfiifffiii
        .type           _Z23addInterlayerDMI_kernelPfS_S_PKfS1_S1_S1_PKhfiifffiii,@function
        .size           _Z23addInterlayerDMI_kernelPfS_S_PKfS1_S1_S1_PKhfiifffiii,(.L_x_761 - _Z23addInterlayerDMI_kernelPfS_S_PKfS1_S1_S1_PKhfiifffiii)
        .other          _Z23addInterlayerDMI_kernelPfS_S_PKfS1_S1_S1_PKhfiifffiii,@"STO_CUDA_ENTRY STV_DEFAULT"
_Z23addInterlayerDMI_kernelPfS_S_PKfS1_S1_S1_PKhfiifffiii:
.text._Z23addInterlayerDMI_kernelPfS_S_PKfS1_S1_S1_PKhfiifffiii:
        /* <DEDUP_REMOVED lines=20> */
[----:B------:R-:W1:Y:S01]  /*0140*/  LDCU UR10, c[0x0][0x3c8] ;  /* 0x00007900ff0a77ac */ /* 0x000e620008000800 */
[----:B------:R-:W2:Y:S01]  /*0150*/  LDCU UR7, c[0x0][0x3c4] ;  /* 0x00007880ff0777ac */ /* 0x000ea20008000800 */
[----:B0-----:R-:W-:-:S04]  /*0160*/  IADD3 R6, P0, PT, R4, UR8, RZ ;  /* 0x0000000804067c10 */ /* 0x001fc8000ff1e0ff */
[----:B------:R-:W-:-:S05]  /*0170*/  LEA.HI.X.SX32 R7, R4, UR9, 0x1, P0 ;  /* 0x0000000904077c11 */ /* 0x000fca00080f0eff */
[----:B------:R-:W1:Y:S02]  /*0180*/  LDG.E.U8.CONSTANT R6, desc[UR4][R6.64] ;  /* 0x0000000406067981 */ /* 0x000e64000c1e9100 */
[C---:B-1----:R-:W-:Y:S02]  /*0190*/  ISETP.NE.AND P1, PT, R6.reuse, UR10, PT ;  /* 0x0000000a06007c0c */ /* 0x042fe4000bf25270 */
[C---:B--2---:R-:W-:Y:S02]  /*01a0*/  ISETP.NE.AND P2, PT, R6.reuse, UR7, PT ;  /* 0x0000000706007c0c */ /* 0x044fe4000bf45270 */
[----:B------:R-:W-:-:S11]  /*01b0*/  ISETP.NE.AND P0, PT, R6, UR7, PT ;  /* 0x0000000706007c0c */ /* 0x000fd6000bf05270 */
[----:B------:R-:W-:Y:S05]  /*01c0*/  @P1 EXIT P2 ;  /* 0x000000000000194d */ /* 0x000fea0001000000 */
[-C--:B------:R-:W-:Y:S01]  /*01d0*/  IABS R9, R3.reuse ;  /* 0x0000000300097213 */ /* 0x080fe20000000000 */
[----:B------:R-:W-:Y:S01]  /*01e0*/  BSSY.RECONVERGENT B0, `(.L_x_598) ;  /* 0x000010e000007945 */ /* 0x000fe20003800200 */
[-C--:B------:R-:W-:Y:S02]  /*01f0*/  IABS R8, R3.reuse ;  /* 0x0000000300087213 */ /* 0x080fe40000000000 */
[----:B------:R-:W0:Y:S01]  /*0200*/  I2F.RP R0, R9 ;  /* 0x0000000900007306 */ /* 0x000e220000209400 */
[----:B------:R-:W-:Y:S02]  /*0210*/  LOP3.LUT R16, RZ, R3, RZ, 0x33, !PT ;  /* 0x00000003ff107212 */ /* 0x000fe400078e33ff */
[----:B------:R-:W-:-:S05]  /*0220*/  IADD3 R10, PT, PT, RZ, -R8, RZ ;  /* 0x80000008ff0a7210 */ /* 0x000fca0007ffe0ff */
[----:B0-----:R-:W0:Y:S02]  /*0230*/  MUFU.RCP R0, R0 ;  /* 0x0000000000007308 */ /* 0x001e240000001000 */
[----:B0-----:R-:W-:Y:S02]  /*0240*/  IADD3 R6, PT, PT, R0, 0xffffffe, RZ ;  /* 0x0ffffffe00067810 */ /* 0x001fe40007ffe0ff */
[----:B------:R-:W-:-:S04]  /*0250*/  IABS R0, R12 ;  /* 0x0000000c00007213 */ /* 0x000fc80000000000 */
[----:B------:R0:W1:Y:S02]  /*0260*/  F2I.FTZ.U32.TRUNC.NTZ R7, R6 ;  /* 0x0000000600077305 */ /* 0x000064000021f000 */
[----:B0-----:R-:W-:Y:S01]  /*0270*/  IMAD.MOV.U32 R6, RZ, RZ, RZ ;  /* 0x000000ffff067224 */ /* 0x001fe200078e00ff */
[----:B-1----:R-:W-:-:S05]  /*0280*/  IADD3 R2, PT, PT, RZ, -R7, RZ ;  /* 0x80000007ff027210 */ /* 0x002fca0007ffe0ff */
        /* <DEDUP_REMOVED lines=12> */
[----:B0-----:R-:W-:-:S03]  /*0350*/  VIADD R14, R6, 0xffffffe ;  /* 0x0ffffffe060e7836 */ /* 0x001fc60000000000 */
[----:B------:R-:W-:Y:S01]  /*0360*/  ISETP.GE.AND P4, PT, R2, RZ, PT ;  /* 0x000000ff0200720c */ /* 0x000fe20003f86270 */
[----:B------:R0:W1:Y:S06]  /*0370*/  F2I.FTZ.U32.TRUNC.NTZ R15, R14 ;  /* 0x0000000e000f7305 */ /* 0x00006c000021f000 */
[----:B------:R-:W-:Y:S02]  /*0380*/  @P2 IADD3 R7, PT, PT, R7, 0x1, RZ ;  /* 0x0000000107072810 */ /* 0x000fe40007ffe0ff */
[----:B------:R-:W-:Y:S01]  /*0390*/  ISETP.NE.AND P2, PT, R3, RZ, PT ;  /* 0x000000ff0300720c */ /* 0x000fe20003f45270 */
[----:B0-----:R-:W-:-:S03]  /*03a0*/  IMAD.MOV.U32 R14, RZ, RZ, RZ ;  /* 0x000000ffff0e7224 */ /* 0x001fc600078e00ff */
[----:B------:R-:W-:-:S05]  /*03b0*/  @!P4 IMAD.MOV R7, RZ, RZ, -R7 ;  /* 0x000000ffff07c224 */ /* 0x000fca00078e0a07 */
[----:B------:R-:W-:Y:S02]  /*03c0*/  SEL R6, R16, R7, !P2 ;  /* 0x0000000710067207 */ /* 0x000fe40005000000 */
[----:B-1----:R-:W-:Y:S02]  /*03d0*/  IADD3 R7, PT, PT, RZ, -R15, RZ ;  /* 0x8000000fff077210 */ /* 0x002fe40007ffe0ff */
[----:B------:R-:W-:-:S03]  /*03e0*/  IADD3 R2, PT, PT, -R6, RZ, RZ ;  /* 0x000000ff06027210 */ /* 0x000fc60007ffe1ff */
[----:B------:R-:W-:Y:S02]  /*03f0*/  IMAD R7, R7, R0, RZ ;  /* 0x0000000007077224 */ /* 0x000fe400078e02ff */
[----:B------:R-:W-:Y:S02]  /*0400*/  IMAD R17, R3, R2, R4 ;  /* 0x0000000203117224 */ /* 0x000fe400078e0204 */
[----:B------:R-:W-:-:S03]  /*0410*/  IMAD.HI.U32 R14, R15, R7, R14 ;  /* 0x000000070f0e7227 */ /* 0x000fc600078e000e */
[----:B------:R-:W-:-:S04]  /*0420*/  IABS R2, R17 ;  /* 0x0000001100027213 */ /* 0x000fc80000000000 */
[----:B------:R-:W-:-:S05]  /*0430*/  MOV R7, R2 ;  /* 0x0000000200077202 */ /* 0x000fca0000000f00 */
[----:B------:R-:W-:-:S05]  /*0440*/  IMAD.HI.U32 R8, R14, R7, RZ ;  /* 0x000000070e087227 */ /* 0x000fca00078e00ff */
[----:B------:R-:W-:-:S05]  /*0450*/  IADD3 R2, PT, PT, -R8, RZ, RZ ;  /* 0x000000ff08027210 */ /* 0x000fca0007ffe1ff */
[----:B------:R-:W-:Y:S02]  /*0460*/  IMAD R7, R0, R2, R7 ;  /* 0x0000000200077224 */ /* 0x000fe400078e0207 */
[----:B------:R-:W-:-:S03]  /*0470*/  HFMA2 R2, -RZ, RZ, 0, 0 ;  /* 0x00000000ff027431 */ /* 0x000fc600000001ff */
[----:B------:R-:W-:-:S13]  /*0480*/  ISETP.GT.U32.AND P5, PT, R0, R7, PT ;  /* 0x000000070000720c */ /* 0x000fda0003fa4070 */
[----:B------:R-:W-:Y:S01]  /*0490*/  @!P5 IMAD.IADD R7, R7, 0x1, -R0 ;  /* 0x000000010707d824 */ /* 0x000fe200078e0a00 */
[----:B------:R-:W-:Y:S02]  /*04a0*/  @!P5 IADD3 R8, PT, PT, R8, 0x1, RZ ;  /* 0x000000010808d810 */ /* 0x000fe40007ffe0ff */
[----:B------:R-:W-:Y:S02]  /*04b0*/  ISETP.NE.AND P5, PT, R12, RZ, PT ;  /* 0x000000ff0c00720c */ /* 0x000fe40003fa5270 */
[----:B------:R-:W-:Y:S02]  /*04c0*/  ISETP.GE.U32.AND P3, PT, R7, R0, PT ;  /* 0x000000000700720c */ /* 0x000fe40003f66070 */
[----:B------:R-:W-:-:S04]  /*04d0*/  LOP3.LUT R0, R17, R12, RZ, 0x3c, !PT ;  /* 0x0000000c11007212 */ /* 0x000fc800078e3cff */
[----:B------:R-:W-:Y:S01]  /*04e0*/  ISETP.GE.AND P4, PT, R0, RZ, PT ;  /* 0x000000ff0000720c */ /* 0x000fe20003f86270 */
[----:B------:R-:W-:-:S06]  /*04f0*/  IMAD.MOV.U32 R0, RZ, RZ, RZ ;  /* 0x000000ffff007224 */ /* 0x000fcc00078e00ff */
[----:B------:R-:W-:-:S06]  /*0500*/  @P3 IADD3 R8, PT, PT, R8, 0x1, RZ ;  /* 0x0000000108083810 */ /* 0x000fcc0007ffe0ff */
[----:B------:R-:W-:Y:S01]  /*0510*/  @!P4 IMAD.MOV R8, RZ, RZ, -R8 ;  /* 0x000000ffff08c224 */ /* 0x000fe200078e0a08 */
[----:B------:R-:W-:-:S04]  /*0520*/  @!P5 LOP3.LUT R8, RZ, R12, RZ, 0x33, !PT ;  /* 0x0000000cff08d212 */ /* 0x000fc800078e33ff */
[----:B------:R-:W-:-:S05]  /*0530*/  IADD3 R7, PT, PT, -R8, RZ, RZ ;  /* 0x000000ff08077210 */ /* 0x000fca0007ffe1ff */
[----:B------:R-:W-:Y:S01]  /*0540*/  IMAD R7, R12, R7, R17 ;  /* 0x000000070c077224 */ /* 0x000fe200078e0211 */
[----:B------:R-:W-:Y:S06]  /*0550*/  @P0 BRA `(.L_x_599) ;  /* 0x0000000c00580947 */ /* 0x000fec0003800000 */
[----:B------:R-:W-:Y:S01]  /*0560*/  IADD3 R14, PT, PT, R6, 0x1, RZ ;  /* 0x00000001060e7810 */ /* 0x000fe20007ffe0ff */
[----:B------:R-:W-:Y:S03]  /*0570*/  BSSY.RELIABLE B1, `(.L_x_600) ;  /* 0x0000019000017945 */ /* 0x000fe60003800100 */
[----:B------:R-:W-:-:S13]  /*0580*/  ISETP.GE.AND P0, PT, R14, UR6, PT ;  /* 0x000000060e007c0c */ /* 0x000fda000bf06270 */
[----:B------:R-:W-:Y:S05]  /*0590*/  @P0 BRA `(.L_x_601) ;  /* 0x00000000001c0947 */ /* 0x000fea0003800000 */
[----:B------:R-:W-:-:S04]  /*05a0*/  IMAD R14, R14, R13, R8 ;  /* 0x0000000d0e0e7224 */ /* 0x000fc800078e0208 */
[----:B------:R-:W-:-:S05]  /*05b0*/  IMAD R18, R14, R12, R7 ;  /* 0x0000000c0e127224 */ /* 0x000fca00078e0207 */
[----:B------:R-:W-:-:S04]  /*05c0*/  IADD3 R14, P0, PT, R18, UR8, RZ ;  /* 0x00000008120e7c10 */ /* 0x000fc8000ff1e0ff */
[----:B------:R-:W-:-:S05]  /*05d0*/  LEA.HI.X.SX32 R15, R18, UR9, 0x1, P0 ;  /* 0x00000009120f7c11 */ /* 0x000fca00080f0eff */
[----:B------:R-:W2:Y:S02]  /*05e0*/  LDG.E.U8.CONSTANT R14, desc[UR4][R14.64] ;  /* 0x000000040e0e7981 */ /* 0x000ea4000c1e9100 */
[----:B--2---:R-:W-:-:S13]  /*05f0*/  ISETP.NE.AND P0, PT, R14, UR10, PT ;  /* 0x0000000a0e007c0c */ /* 0x004fda000bf05270 */
[----:B------:R-:W-:Y:S05]  /*0600*/  @!P0 BRA `(.L_x_602) ;  /* 0x0000000000308947 */ /* 0x000fea0003800000 */
.L_x_601:
[----:B------:R-:W-:-:S13]  /*0610*/  ISETP.GE.AND P0, PT, R6, 0x1, PT ;  /* 0x000000010600780c */ /* 0x000fda0003f06270 */
[----:B------:R-:W-:Y:S05]  /*0620*/  @!P0 BREAK.RELIABLE B1 ;  /* 0x0000000000018942 */ /* 0x000fea0003800100 */
[----:B------:R-:W-:Y:S05]  /*0630*/  @!P0 BRA `(.L_x_599) ;  /* 0x0000000c00208947 */ /* 0x000fea0003800000 */
[----:B------:R-:W-:-:S05]  /*0640*/  IADD3 R14, PT, PT, R6, -0x1, RZ ;  /* 0xffffffff060e7810 */ /* 0x000fca0007ffe0ff */
[----:B------:R-:W-:-:S04]  /*0650*/  IMAD R14, R14, R13, R8 ;  /* 0x0000000d0e0e7224 */ /* 0x000fc800078e0208 */
[----:B------:R-:W-:-:S05]  /*0660*/  IMAD R18, R14, R12, R7 ;  /* 0x0000000c0e127224 */ /* 0x000fca00078e0207 */
[----:B------:R-:W-:-:S04]  /*0670*/  IADD3 R14, P0, PT, R18, UR8, RZ ;  /* 0x00000008120e7c10 */ /* 0x000fc8000ff1e0ff */
[----:B------:R-:W-:-:S05]  /*0680*/  LEA.HI.X.SX32 R15, R18, UR9, 0x1, P0 ;  /* 0x00000009120f7c11 */ /* 0x000fca00080f0eff */
[----:B------:R-:W2:Y:S02]  /*0690*/  LDG.E.U8.CONSTANT R14, desc[UR4][R14.64] ;  /* 0x000000040e0e7981 */ /* 0x000ea4000c1e9100 */
[----:B--2---:R-:W-:-:S13]  /*06a0*/  ISETP.NE.AND P0, PT, R14, UR10, PT ;  /* 0x0000000a0e007c0c */ /* 0x004fda000bf05270 */
[----:B------:R-:W-:Y:S05]  /*06b0*/  @P0 BREAK.RELIABLE B1 ;  /* 0x0000000000010942 */ /* 0x000fea0003800100 */
[----:B------:R-:W-:Y:S05]  /*06c0*/  @P0 BRA `(.L_x_599) ;  /* 0x0000000800fc0947 */ /* 0x000fea0003800000 */
.L_x_602:
[----:B------:R-:W-:-:S13]  /*06d0*/  ISETP.NE.AND P0, PT, R18, -0x1, PT ;  /* 0xffffffff1200780c */ /* 0x000fda0003f05270 */
[----:B------:R-:W-:Y:S05]  /*06e0*/  @!P0 BREAK.RELIABLE B1 ;  /* 0x0000000000018942 */ /* 0x000fea0003800100 */
[----:B------:R-:W-:Y:S05]  /*06f0*/  @!P0 BRA `(.L_x_599) ;  /* 0x0000000800f08947 */ /* 0x000fea0003800000 */
[----:B------:R-:W-:Y:S05]  /*0700*/  BSYNC.RELIABLE B1 ;  /* 0x0000000000017941 */ /* 0x000fea0003800100 */
.L_x_600:
[----:B------:R-:W-:Y:S01]  /*0710*/  IABS R0, R18 ;  /* 0x0000001200007213 */ /* 0x000fe20000000000 */
[----:B------:R-:W-:Y:S01]  /*0720*/  BSSY.RECONVERGENT B3, `(.L_x_603) ;  /* 0x0000052000037945 */ /* 0x000fe20003800200 */
[----:B------:R-:W-:Y:S02]  /*0730*/  IADD3 R19, PT, PT, R7, 0x1, RZ ;  /* 0x0000000107137810 */ /* 0x000fe40007ffe0ff */
[----:B------:R-:W-:Y:S01]  /*0740*/  LOP3.LUT R18, R18, R3, RZ, 0x3c, !PT ;  /* 0x0000000312127212 */ /* 0x000fe200078e3cff */
[----:B------:R-:W-:-:S03]  /*0750*/  IMAD.HI.U32 R11, R11, R0, RZ ;  /* 0x000000000b0b7227 */ /* 0x000fc600078e00ff */
[----:B------:R-:W-:Y:S01]  /*0760*/  ISETP.GE.AND P3, PT, R18, RZ, PT ;  /* 0x000000ff1200720c */ /* 0x000fe20003f66270 */
[----:B------:R-:W-:-:S05]  /*0770*/  IMAD R10, R11, R10, R0 ;  /* 0x0000000a0b0a7224 */ /* 0x000fca00078e0200 */
[----:B------:R-:W-:-:S13]  /*0780*/  ISETP.GT.U32.AND P4, PT, R9, R10, PT ;  /* 0x0000000a0900720c */ /* 0x000fda0003f84070 */
[----:B------:R-:W-:Y:S01]  /*0790*/  @!P4 IMAD.IADD R10, R10, 0x1, -R9 ;  /* 0x000000010a0ac824 */ /* 0x000fe200078e0a09 */
[----:B------:R-:W-:-:S04]  /*07a0*/  @!P4 IADD3 R11, PT, PT, R11, 0x1, RZ ;  /* 0x000000010b0bc810 */ /* 0x000fc80007ffe0ff */
[----:B------:R-:W-:Y:S02]  /*07b0*/  ISETP.GE.U32.AND P0, PT, R10, R9, PT ;  /* 0x000000090a00720c */ /* 0x000fe40003f06070 */
[----:B------:R-:W-:-:S11]  /*07c0*/  MOV R9, RZ ;  /* 0x000000ff00097202 */ /* 0x000fd60000000f00 */
[----:B------:R-:W-:Y:S01]  /*07d0*/  @P0 VIADD R11, R11, 0x1 ;  /* 0x000000010b0b0836 */ /* 0x000fe20000000000 */
[----:B------:R-:W-:-:S04]  /*07e0*/  ISETP.GE.AND P0, PT, R19, R12, PT ;  /* 0x0000000c1300720c */ /* 0x000fc80003f06270 */
[----:B------:R-:W-:Y:S02]  /*07f0*/  ISETP.LT.OR P0, PT, R7, 0x1, P0 ;  /* 0x000000010700780c */ /* 0x000fe40000701670 */
[----:B------:R-:W-:-:S04]  /*0800*/  @!P3 IADD3 R11, PT, PT, -R11, RZ, RZ ;  /* 0x000000ff0b0bb210 */ /* 0x000fc80007ffe1ff */
[----:B------:R-:W-:Y:S02]  /*0810*/  SEL R15, R16, R11, !P2 ;  /* 0x0000000b100f7207 */ /* 0x000fe40005000000 */
[----:B------:R-:W-:-:S05]  /*0820*/  CS2R R10, SRZ ;  /* 0x00000000000a7805 */ /* 0x000fca000001ff00 */
[----:B------:R-:W-:Y:S05]  /*0830*/  @P0 BRA `(.L_x_604) ;  /* 0x0000000400000947 */ /* 0x000fea0003800000 */
[----:B------:R-:W0:Y:S01]  /*0840*/  LDC.64 R16, c[0x0][0x398] ;  /* 0x0000e600ff107b82 */ /* 0x000e220000000a00 */
[----:B------:R-:W-:-:S04]  /*0850*/  IMAD R13, R15, R13, R8 ;  /* 0x0000000d0f0d7224 */ /* 0x000fc800078e0208 */
[----:B------:R-:W-:-:S03]  /*0860*/  IMAD R10, R13, R12, R19 ;  /* 0x0000000c0d0a7224 */ /* 0x000fc600078e0213 */
[----:B------:R-:W1:Y:S01]  /*0870*/  LDC R11, c[0x0][0x3cc] ;  /* 0x0000f300ff0b7b82 */ /* 0x000e620000000800 */
[----:B0-----:R-:W-:-:S05]  /*0880*/  IMAD.WIDE R12, R10, 0x4, R16 ;  /* 0x000000040a0c7825 */ /* 0x001fca00078e0210 */
[----:B------:R-:W2:Y:S04]  /*0890*/  LDG.E.CONSTANT R0, desc[UR4][R12.64] ;  /* 0x000000040c007981 */ /* 0x000ea8000c1e9900 */
[----:B------:R-:W2:Y:S01]  /*08a0*/  LDG.E.CONSTANT R9, desc[UR4][R12.64+-0x8] ;  /* 0xfffff8040c097981 */ /* 0x000ea2000c1e9900 */
[----:B-1----:R-:W-:Y:S01]  /*08b0*/  FADD R11, R11, R11 ;  /* 0x0000000b0b0b7221 */ /* 0x002fe20000000000 */
[----:B------:R-:W-:Y:S03]  /*08c0*/  BSSY.RECONVERGENT B4, `(.L_x_605) ;  /* 0x000000e000047945 */ /* 0x000fe60003800200 */
[----:B------:R-:W0:Y:S02]  /*08d0*/  MUFU.RCP R2, R11 ;  /* 0x0000000b00027308 */ /* 0x000e240000001000 */
[----:B0-----:R-:W-:-:S04]  /*08e0*/  FFMA R17, -R11, R2, 1 ;  /* 0x3f8000000b117423 */ /* 0x001fc80000000102 */
[----:B------:R-:W-:Y:S01]  /*08f0*/  FFMA R17, R2, R17, R2 ;  /* 0x0000001102117223 */ /* 0x000fe20000000002 */
[----:B--2---:R-:W-:-:S04]  /*0900*/  FADD R0, R0, -R9 ;  /* 0x8000000900007221 */ /* 0x004fc80000000000 */
[----:B------:R-:W0:Y:S01]  /*0910*/  FCHK P0, R0, R11 ;  /* 0x0000000b00007302 */ /* 0x000e220000000000 */
[----:B------:R-:W-:-:S04]  /*0920*/  FFMA R2, R0, R17, RZ ;  /* 0x0000001100027223 */ /* 0x000fc800000000ff */
[----:B------:R-:W-:-:S04]  /*0930*/  FFMA R9, -R11, R2, R0 ;  /* 0x000000020b097223 */ /* 0x000fc80000000100 */
[----:B------:R-:W-:Y:S01]  /*0940*/  FFMA R9, R17, R9, R2 ;  /* 0x0000000911097223 */ /* 0x000fe20000000002 */
[----:B0-----:R-:W-:Y:S06]  /*0950*/  @!P0 BRA `(.L_x_606) ;  /* 0x0000000000108947 */ /* 0x001fec0003800000 */
[----:B------:R-:W-:Y:S01]  /*0960*/  IMAD.MOV.U32 R21, RZ, RZ, R11 ;  /* 0x000000ffff157224 */ /* 0x000fe200078e000b */
[----:B------:R-:W-:-:S07]  /*0970*/  MOV R2, 0x990 ;  /* 0x0000099000027802 */ /* 0x000fce0000000f00 */
[----:B------:R-:W-:Y:S05]  /*0980*/  CALL.REL.NOINC `($__internal_25_$__cuda_sm3x_div_rn_noftz_f32_slowpath) ;  /* 0x0000001800507944 */ /* 0x000fea0003c00000 */
[----:B------:R-:W-:-:S07]  /*0990*/  MOV R9, R0 ;  /* 0x0000000000097202 */ /* 0x000fce0000000f00 */
.L_x_606:
[----:B------:R-:W-:Y:S05]  /*09a0*/  BSYNC.RECONVERGENT B4 ;  /* 0x0000000000047941 */ /* 0x000fea0003800200 */
.L_x_605:
[----:B------:R-:W0:Y:S02]  /*09b0*/  LDC.64 R12, c[0x0][0x3a0] ;  /* 0x0000e800ff0c7b82 */ /* 0x000e240000000a00 */
[----:B0-----:R-:W-:-:S05]  /*09c0*/  IMAD.WIDE R12, R10, 0x4, R12 ;  /* 0x000000040a0c7825 */ /* 0x001fca00078e020c */
[----:B------:R-:W2:Y:S04]  /*09d0*/  LDG.E.CONSTANT R0, desc[UR4][R12.64] ;  /* 0x000000040c007981 */ /* 0x000ea8000c1e9900 */
[----:B------:R-:W2:Y:S01]  /*09e0*/  LDG.E.CONSTANT R17, desc[UR4][R12.64+-0x8] ;  /* 0xfffff8040c117981 */ /* 0x000ea2000c1e9900 */
[----:B------:R-:W0:Y:S01]  /*09f0*/  MUFU.RCP R2, R11 ;  /* 0x0000000b00027308 */ /* 0x000e220000001000 */
[----:B------:R-:W-:Y:S01]  /*0a00*/  BSSY.RECONVERGENT B4, `(.L_x_607) ;  /* 0x000000e000047945 */ /* 0x000fe20003800200 */
[----:B0-----:R-:W-:Y:S01]  /*0a10*/  FFMA R19, -R11, R2, 1 ;  /* 0x3f8000000b137423 */ /* 0x001fe20000000102 */
[----:B--2---:R-:W-:-:S03]  /*0a20*/  FADD R14, R0, -R17 ;  /* 0x80000011000e7221 */ /* 0x004fc60000000000 */
[----:B------:R-:W-:Y:S02]  /*0a30*/  FFMA R0, R2, R19, R2 ;  /* 0x0000001302007223 */ /* 0x000fe40000000002 */
[----:B------:R-:W0:Y:S02]  /*0a40*/  FCHK P0, R14, R11 ;  /* 0x0000000b0e007302 */ /* 0x000e240000000000 */
[----:B------:R-:W-:-:S04]  /*0a50*/  FFMA R2, R0, R14, RZ ;  /* 0x0000000e00027223 */ /* 0x000fc800000000ff */
[----:B------:R-:W-:-:S04]  /*0a60*/  FFMA R17, -R11, R2, R14 ;  /* 0x000000020b117223 */ /* 0x000fc8000000010e */
[----:B------:R-:W-:Y:S01]  /*0a70*/  FFMA R2, R0, R17, R2 ;  /* 0x0000001100027223 */ /* 0x000fe20000000002 */
[----:B0-----:R-:W-:Y:S06]  /*0a80*/  @!P0 BRA `(.L_x_608) ;  /* 0x0000000000148947 */ /* 0x001fec0003800000 */
[----:B------:R-:W-:Y:S01]  /*0a90*/  MOV R0, R14 ;  /* 0x0000000e00007202 */ /* 0x000fe20000000f00 */
[----:B------:R-:W-:Y:S01]  /*0aa0*/  IMAD.MOV.U32 R21, RZ, RZ, R11 ;  /* 0x000000ffff157224 */ /* 0x000fe200078e000b */
[----:B------:R-:W-:-:S07]  /*0ab0*/  MOV R2, 0xad0 ;  /* 0x00000ad000027802 */ /* 0x000fce0000000f00 */
[----:B------:R-:W-:Y:S05]  /*0ac0*/  CALL.REL.NOINC `($__internal_25_$__cuda_sm3x_div_rn_noftz_f32_slowpath) ;  /* 0x0000001800007944 */ /* 0x000fea0003c00000 */
[----:B------:R-:W-:-:S07]  /*0ad0*/  MOV R2, R0 ;  /* 0x0000000000027202 */ /* 0x000fce0000000f00 */
.L_x_608:
[----:B------:R-:W-:Y:S05]  /*0ae0*/  BSYNC.RECONVERGENT B4 ;  /* 0x0000000000047941 */ /* 0x000fea0003800200 */
.L_x_607:
        /* <DEDUP_REMOVED lines=8> */
[----:B------:R-:W-:Y:S01]  /*0b70*/  FFMA R0, R10, R19, R10 ;  /* 0x000000130a007223 */ /* 0x000fe2000000000a */
[----:B------:R-:W-:Y:S01]  /*0b80*/  MOV R10, R2 ;  /* 0x00000002000a7202 */ /* 0x000fe20000000f00 */
[----:B------:R-:W0:Y:S02]  /*0b90*/  FCHK P0, R16, R11 ;  /* 0x0000000b10007302 */ /* 0x000e240000000000 */
[----:B------:R-:W-:-:S04]  /*0ba0*/  FFMA R14, R0, R16, RZ ;  /* 0x00000010000e7223 */ /* 0x000fc800000000ff */
[----:B------:R-:W-:-:S04]  /*0bb0*/  FFMA R17, -R11, R14, R16 ;  /* 0x0000000e0b117223 */ /* 0x000fc80000000110 */
[----:B------:R-:W-:Y:S01]  /*0bc0*/  FFMA R0, R0, R17, R14 ;  /* 0x0000001100007223 */ /* 0x000fe2000000000e */
[----:B0-----:R-:W-:Y:S06]  /*0bd0*/  @!P0 BRA `(.L_x_610) ;  /* 0x0000000000108947 */ /* 0x001fec0003800000 */
[----:B------:R-:W-:Y:S01]  /*0be0*/  IMAD.MOV.U32 R0, RZ, RZ, R16 ;  /* 0x000000ffff007224 */ /* 0x000fe200078e0010 */
[----:B------:R-:W-:Y:S02]  /*0bf0*/  MOV R21, R11 ;  /* 0x0000000b00157202 */ /* 0x000fe40000000f00 */
[----:B------:R-:W-:-:S07]  /*0c00*/  MOV R2, 0xc20 ;  /* 0x00000c2000027802 */ /* 0x000fce0000000f00 */
[----:B------:R-:W-:Y:S05]  /*0c10*/  CALL.REL.NOINC `($__internal_25_$__cuda_sm3x_div_rn_noftz_f32_slowpath) ;  /* 0x0000001400ac7944 */ /* 0x000fea0003c00000 */
.L_x_610:
[----:B------:R-:W-:Y:S05]  /*0c20*/  BSYNC.RECONVERGENT B4 ;  /* 0x0000000000047941 */ /* 0x000fea0003800200 */
.L_x_609:
[----:B------:R-:W-:-:S07]  /*0c30*/  MOV R11, R0 ;  /* 0x00000000000b7202 */ /* 0x000fce0000000f00 */
.L_x_604:
[----:B------:R-:W-:Y:S05]  /*0c40*/  BSYNC.RECONVERGENT B3 ;  /* 0x0000000000037941 */ /* 0x000fea0003800200 */
.L_x_603:
[----:B------:R-:W0:Y:S01]  /*0c50*/  LDC R19, c[0x0][0x3dc] ;  /* 0x0000f700ff137b82 */ /* 0x000e220000000800 */
[----:B------:R-:W-:Y:S01]  /*0c60*/  VIADD R0, R8, 0x1 ;  /* 0x0000000108007836 */ /* 0x000fe20000000000 */
[----:B------:R-:W-:Y:S01]  /*0c70*/  BSSY.RECONVERGENT B3, `(.L_x_611) ;  /* 0x000004d000037945 */ /* 0x000fe20003800200 */
[----:B------:R-:W-:Y:S01]  /*0c80*/  HFMA2 R12, -RZ, RZ, 0, 0 ;  /* 0x00000000ff0c7431 */ /* 0x000fe200000001ff */
[----:B------:R-:W-:Y:S02]  /*0c90*/  CS2R R16, SRZ ;  /* 0x0000000000107805 */ /* 0x000fe4000001ff00 */
[----:B0-----:R-:W-:-:S04]  /*0ca0*/  ISETP.GE.AND P0, PT, R0, R19, PT ;  /* 0x000000130000720c */ /* 0x001fc80003f06270 */
[----:B------:R-:W-:-:S13]  /*0cb0*/  ISETP.LT.OR P0, PT, R8, 0x1, P0 ;  /* 0x000000010800780c */ /* 0x000fda0000701670 */
[----:B------:R-:W-:Y:S05]  /*0cc0*/  @P0 BRA `(.L_x_612) ;  /* 0x00000004001c0947 */ /* 0x000fea0003800000 */
[----:B------:R-:W0:Y:S01]  /*0cd0*/  LDC.64 R12, c[0x0][0x398] ;  /* 0x0000e600ff0c7b82 */ /* 0x000e220000000a00 */
[----:B------:R-:W1:Y:S01]  /*0ce0*/  LDCU UR7, c[0x0][0x3d8] ;  /* 0x00007b00ff0777ac */ /* 0x000e620008000800 */
[----:B------:R-:W-:-:S05]  /*0cf0*/  IMAD R16, R15, R19, R0 ;  /* 0x000000130f107224 */ /* 0x000fca00078e0200 */
[C---:B------:R-:W-:Y:S01]  /*0d00*/  IADD3 R0, PT, PT, R16.reuse, -0x2, RZ ;  /* 0xfffffffe10007810 */ /* 0x040fe20007ffe0ff */
[----:B------:R-:W2:Y:S01]  /*0d10*/  LDC R15, c[0x0][0x3d0] ;  /* 0x0000f400ff0f7b82 */ /* 0x000ea20000000800 */
[----:B-1----:R-:W-:-:S03]  /*0d20*/  IMAD R16, R16, UR7, R7 ;  /* 0x0000000710107c24 */ /* 0x002fc6000f8e0207 */
[----:B------:R-:W-:Y:S02]  /*0d30*/  IMAD R17, R0, UR7, R7 ;  /* 0x0000000700117c24 */ /* 0x000fe4000f8e0207 */
[----:B0-----:R-:W-:-:S04]  /*0d40*/  IMAD.WIDE R18, R16, 0x4, R12 ;  /* 0x0000000410127825 */ /* 0x001fc800078e020c */
[----:B------:R-:W-:Y:S01]  /*0d50*/  IMAD.WIDE R12, R17, 0x4, R12 ;  /* 0x00000004110c7825 */ /* 0x000fe200078e020c */
[----:B------:R-:W3:Y:S05]  /*0d60*/  LDG.E.CONSTANT R0, desc[UR4][R18.64] ;  /* 0x0000000412007981 */ /* 0x000eea000c1e9900 */
[----:B------:R-:W3:Y:S01]  /*0d70*/  LDG.E.CONSTANT R13, desc[UR4][R12.64] ;  /* 0x000000040c0d7981 */ /* 0x000ee2000c1e9900 */
[----:B--2---:R-:W-:Y:S01]  /*0d80*/  FADD R15, R15, R15 ;  /* 0x0000000f0f0f7221 */ /* 0x004fe20000000000 */
[----:B------:R-:W-:Y:S03]  /*0d90*/  BSSY.RECONVERGENT B4, `(.L_x_613) ;  /* 0x000000e000047945 */ /* 0x000fe60003800200 */
[----:B------:R-:W0:Y:S02]  /*0da0*/  MUFU.RCP R2, R15 ;  /* 0x0000000f00027308 */ /* 0x000e240000001000 */
[----:B0-----:R-:W-:-:S04]  /*0db0*/  FFMA R21, -R15, R2, 1 ;  /* 0x3f8000000f157423 */ /* 0x001fc80000000102 */
[----:B------:R-:W-:Y:S01]  /*0dc0*/  FFMA R21, R2, R21, R2 ;  /* 0x0000001502157223 */ /* 0x000fe20000000002 */
[----:B---3--:R-:W-:-:S04]  /*0dd0*/  FADD R0, R0, -R13 ;  /* 0x8000000d00007221 */ /* 0x008fc80000000000 */
        /* <DEDUP_REMOVED lines=9> */
.L_x_614:
[----:B------:R-:W-:Y:S05]  /*0e70*/  BSYNC.RECONVERGENT B4 ;  /* 0x0000000000047941 */ /* 0x000fea0003800200 */
.L_x_613:
[----:B------:R-:W0:Y:S02]  /*0e80*/  LDC.64 R12, c[0x0][0x3a0] ;  /* 0x0000e800ff0c7b82 */ /* 0x000e240000000a00 */
[----:B0-----:R-:W-:-:S04]  /*0e90*/  IMAD.WIDE R18, R16, 0x4, R12 ;  /* 0x0000000410127825 */ /* 0x001fc800078e020c */
[----:B------:R-:W-:Y:S02]  /*0ea0*/  IMAD.WIDE R20, R17, 0x4, R12 ;  /* 0x0000000411147825 */ /* 0x000fe400078e020c */
[----:B------:R-:W2:Y:S04]  /*0eb0*/  LDG.E.CONSTANT R18, desc[UR4][R18.64] ;  /* 0x0000000412127981 */ /* 0x000ea8000c1e9900 */
[----:B------:R-:W2:Y:S01]  /*0ec0*/  LDG.E.CONSTANT R21, desc[UR4][R20.64] ;  /* 0x0000000414157981 */ /* 0x000ea2000c1e9900 */
[----:B------:R-:W0:Y:S01]  /*0ed0*/  MUFU.RCP R0, R15 ;  /* 0x0000000f00007308 */ /* 0x000e220000001000 */
[----:B------:R-:W-:Y:S01]  /*0ee0*/  BSSY.RECONVERGENT B4, `(.L_x_615) ;  /* 0x000000f000047945 */ /* 0x000fe20003800200 */
[----:B------:R-:W-:Y:S01]  /*0ef0*/  MOV R12, R2 ;  /* 0x00000002000c7202 */ /* 0x000fe20000000f00 */
        /* <DEDUP_REMOVED lines=12> */
[----:B------:R-:W-:-:S07]  /*0fc0*/  MOV R13, R0 ;  /* 0x00000000000d7202 */ /* 0x000fce0000000f00 */
.L_x_616:
[----:B------:R-:W-:Y:S05]  /*0fd0*/  BSYNC.RECONVERGENT B4 ;  /* 0x0000000000047941 */ /* 0x000fea0003800200 */
.L_x_615:
[----:B------:R-:W0:Y:S02]  /*0fe0*/  LDC.64 R18, c[0x0][0x3a8] ;  /* 0x0000ea00ff127b82 */ /* 0x000e240000000a00 */
[----:B0-----:R-:W-:-:S04]  /*0ff0*/  IMAD.WIDE R20, R16, 0x4, R18 ;  /* 0x0000000410147825 */ /* 0x001fc800078e0212 */
[----:B------:R-:W-:Y:S02]  /*1000*/  IMAD.WIDE R18, R17, 0x4, R18 ;  /* 0x0000000411127825 */ /* 0x000fe400078e0212 */
[----:B------:R-:W2:Y:S04]  /*1010*/  LDG.E.CONSTANT R20, desc[UR4][R20.64] ;  /* 0x0000000414147981 */ /* 0x000ea8000c1e9900 */
[----:B------:R-:W2:Y:S01]  /*1020*/  LDG.E.CONSTANT R19, desc[UR4][R18.64] ;  /* 0x0000000412137981 */ /* 0x000ea2000c1e9900 */
[----:B------:R-:W0:Y:S01]  /*1030*/  MUFU.RCP R0, R15 ;  /* 0x0000000f00007308 */ /* 0x000e220000001000 */
[----:B------:R-:W-:Y:S01]  /*1040*/  BSSY.RECONVERGENT B4, `(.L_x_617) ;  /* 0x000000e000047945 */ /* 0x000fe20003800200 */
[----:B0-----:R-:W-:-:S04]  /*1050*/  FFMA R17, -R15, R0, 1 ;  /* 0x3f8000000f117423 */ /* 0x001fc80000000100 */
[----:B------:R-:W-:Y:S01]  /*1060*/  FFMA R0, R0, R17, R0 ;  /* 0x0000001100007223 */ /* 0x000fe20000000000 */
[----:B------:R-:W-:Y:S02]  /*1070*/  IMAD.MOV.U32 R17, RZ, RZ, R13 ;  /* 0x000000ffff117224 */ /* 0x000fe400078e000d */
[----:B--2---:R-:W-:-:S04]  /*1080*/  FADD R14, R20, -R19 ;  /* 0x80000013140e7221 */ /* 0x004fc80000000000 */
[----:B------:R-:W0:Y:S01]  /*1090*/  FCHK P0, R14, R15 ;  /* 0x0000000f0e007302 */ /* 0x000e220000000000 */
[----:B------:R-:W-:-:S04]  /*10a0*/  FFMA R2, R0, R14, RZ ;  /* 0x0000000e00027223 */ /* 0x000fc800000000ff */
[----:B------:R-:W-:-:S04]  /*10b0*/  FFMA R23, -R15, R2, R14 ;  /* 0x000000020f177223 */ /* 0x000fc8000000010e */
[----:B------:R-:W-:Y:S01]  /*10c0*/  FFMA R0, R0, R23, R2 ;  /* 0x0000001700007223 */ /* 0x000fe20000000002 */
[----:B0-----:R-:W-:Y:S06]  /*10d0*/  @!P0 BRA `(.L_x_618) ;  /* 0x0000000000108947 */ /* 0x001fec0003800000 */
[----:B------:R-:W-:Y:S02]  /*10e0*/  MOV R0, R14 ;  /* 0x0000000e00007202 */ /* 0x000fe40000000f00 */
[----:B------:R-:W-:Y:S02]  /*10f0*/  MOV R21, R15 ;  /* 0x0000000f00157202 */ /* 0x000fe40000000f00 */
[----:B------:R-:W-:-:S07]  /*1100*/  MOV R2, 0x1120 ;  /* 0x0000112000027802 */ /* 0x000fce0000000f00 */
[----:B------:R-:W-:Y:S05]  /*1110*/  CALL.REL.NOINC `($__internal_25_$__cuda_sm3x_div_rn_noftz_f32_slowpath) ;  /* 0x00000010006c7944 */ /* 0x000fea0003c00000 */
.L_x_618:
[----:B------:R-:W-:Y:S05]  /*1120*/  BSYNC.RECONVERGENT B4 ;  /* 0x0000000000047941 */ /* 0x000fea0003800200 */
.L_x_617:
[----:B------:R-:W-:-:S07]  /*1130*/  IMAD.MOV.U32 R16, RZ, RZ, R0 ;  /* 0x000000ffff107224 */ /* 0x000fce00078e0000 */
.L_x_612:
[----:B------:R-:W-:Y:S05]  /*1140*/  BSYNC.RECONVERGENT B3 ;  /* 0x0000000000037941 */ /* 0x000fea0003800200 */
.L_x_611:
[----:B------:R-:W0:Y:S01]  /*1150*/  LDCU UR7, c[0x0][0x3c0] ;  /* 0x00007800ff0777ac */ /* 0x000e220008000800 */
[----:B------:R-:W-:Y:S01]  /*1160*/  FMUL R21, R5, 1.2566371196953696199e-06 ;  /* 0x35a8a9b905157820 */ /* 0x000fe20000400000 */
[----:B------:R-:W-:Y:S03]  /*1170*/  BSSY.RECONVERGENT B3, `(.L_x_619) ;  /* 0x000000e000037945 */ /* 0x000fe60003800200 */
[----:B------:R-:W1:Y:S01]  /*1180*/  MUFU.RCP R0, R21 ;  /* 0x0000001500007308 */ /* 0x000e620000001000 */
[----:B0-----:R-:W-:-:S07]  /*1190*/  MOV R14, UR7 ;  /* 0x00000007000e7c02 */ /* 0x001fce0008000f00 */
[----:B------:R-:W0:Y:S01]  /*11a0*/  FCHK P0, R14, R21 ;  /* 0x000000150e007302 */ /* 0x000e220000000000 */
[----:B-1----:R-:W-:-:S04]  /*11b0*/  FFMA R13, -R21, R0, 1 ;  /* 0x3f800000150d7423 */ /* 0x002fc80000000100 */
[----:B------:R-:W-:-:S04]  /*11c0*/  FFMA R0, R0, R13, R0 ;  /* 0x0000000d00007223 */ /* 0x000fc80000000000 */
[----:B------:R-:W-:-:S04]  /*11d0*/  FFMA R2, R0, UR7, RZ ;  /* 0x0000000700027c23 */ /* 0x000fc800080000ff */
[----:B------:R-:W-:-:S04]  /*11e0*/  FFMA R13, -R21, R2, UR7 ;  /* 0x00000007150d7e23 */ /* 0x000fc80008000102 */
[----:B------:R-:W-:Y:S01]  /*11f0*/  FFMA R0, R0, R13, R2 ;  /* 0x0000000d00007223 */ /* 0x000fe20000000002 */
[----:B0-----:R-:W-:Y:S06]  /*1200*/  @!P0 BRA `(.L_x_620) ;  /* 0x0000000000108947 */ /* 0x001fec0003800000 */
[----:B------:R-:W0:Y:S01]  /*1210*/  LDCU UR7, c[0x0][0x3c0] ;  /* 0x00007800ff0777ac */ /* 0x000e220008000800 */
[----:B------:R-:W-:Y:S02]  /*1220*/  MOV R2, 0x1250 ;  /* 0x0000125000027802 */ /* 0x000fe40000000f00 */
[----:B0-----:R-:W-:-:S07]  /*1230*/  MOV R0, UR7 ;  /* 0x0000000700007c02 */ /* 0x001fce0008000f00 */
[----:B------:R-:W-:Y:S05]  /*1240*/  CALL.REL.NOINC `($__internal_25_$__cuda_sm3x_div_rn_noftz_f32_slowpath) ;  /* 0x0000001000207944 */ /* 0x000fea0003c00000 */
.L_x_620:
[----:B------:R-:W-:Y:S05]  /*1250*/  BSYNC.RECONVERGENT B3 ;  /* 0x0000000000037941 */ /* 0x000fea0003800200 */
.L_x_619:
[----:B------:R-:W-:Y:S01]  /*1260*/  FADD R17, -R17, -R12 ;  /* 0x8000000c11117221 */ /* 0x000fe20000000100 */
[----:B------:R-:W-:-:S03]  /*1270*/  FADD R10, R10, R9 ;  /* 0x000000090a0a7221 */ /* 0x000fc60000000000 */
[----:B------:R-:W-:Y:S01]  /*1280*/  FADD R17, R17, -R16 ;  /* 0x8000001011117221 */ /* 0x000fe20000000000 */
[----:B------:R-:W-:-:S03]  /*1290*/  FADD R11, R10, R11 ;  /* 0x0000000b0a0b7221 */ /* 0x000fc60000000000 */
[-C--:B------:R-:W-:Y:S01]  /*12a0*/  FMUL R2, R17, R0.reuse ;  /* 0x0000000011027220 */ /* 0x080fe20000400000 */
[----:B------:R-:W-:-:S07]  /*12b0*/  FMUL R0, R11, R0 ;  /* 0x000000000b007220 */ /* 0x000fce0000400000 */
.L_x_599:
[----:B------:R-:W-:Y:S05]  /*12c0*/  BSYNC.RECONVERGENT B0 ;  /* 0x0000000000007941 */ /* 0x000fea0003800200 */
.L_x_598:
[----:B------:R-:W-:Y:S05]  /*12d0*/  WARPSYNC.ALL ;  /* 0x0000000000007948 */ /* 0x000fea0003800000 */
[----:B------:R-:W-:Y:S04]  /*12e0*/  BSSY.RECONVERGENT B0, `(.L_x_621) ;  /* 0x00000f3000007945 */ /* 0x000fe80003800200 */
[----:B------:R-:W-:Y:S05]  /*12f0*/  @P1 BRA `(.L_x_622) ;  /* 0x0000000c00c41947 */ /* 0x000fea0003800000 */
[----:B------:R-:W0:Y:S01]  /*1300*/  LDCU UR6, c[0x0][0x3e0] ;  /* 0x00007c00ff0677ac */ /* 0x000e220008000800 */
[----:B------:R-:W-:Y:S01]  /*1310*/  VIADD R10, R6, 0x1 ;  /* 0x00000001060a7836 */ /* 0x000fe20000000000 */
[----:B------:R-:W-:Y:S04]  /*1320*/  BSSY.RELIABLE B1, `(.L_x_623) ;  /* 0x0000023000017945 */ /* 0x000fe80003800100 */
[----:B0-----:R-:W-:-:S13]  /*1330*/  ISETP.GE.AND P0, PT, R10, UR6, PT ;  /* 0x000000060a007c0c */ /* 0x001fda000bf06270 */
[----:B------:R-:W-:Y:S05]  /*1340*/  @P0 BRA `(.L_x_624) ;  /* 0x0000000000300947 */ /* 0x000fea0003800000 */
[----:B------:R-:W0:Y:S01]  /*1350*/  LDCU.64 UR8, c[0x0][0x3d8] ;  /* 0x00007b00ff0877ac */ /* 0x000e220008000a00 */
[----:B------:R-:W1:Y:S01]  /*1360*/  LDCU.64 UR6, c[0x0][0x3b8] ;  /* 0x00007700ff0677ac */ /* 0x000e620008000a00 */
[----:B0-----:R-:W-:Y:S02]  /*1370*/  MOV R11, UR9 ;  /* 0x00000009000b7c02 */ /* 0x001fe40008000f00 */
[----:B------:R-:W-:-:S03]  /*1380*/  MOV R12, UR8 ;  /* 0x00000008000c7c02 */ /* 0x000fc60008000f00 */
[----:B------:R-:W-:-:S04]  /*1390*/  IMAD R10, R10, R11, R8 ;  /* 0x0000000b0a0a7224 */ /* 0x000fc800078e0208 */
[----:B------:R-:W-:-:S05]  /*13a0*/  IMAD R10, R10, R12, R7 ;  /* 0x0000000c0a0a7224 */ /* 0x000fca00078e0207 */
[C---:B-1----:R-:W-:Y:S01]  /*13b0*/  IADD3 R14, P0, PT, R10.reuse, UR6, RZ ;  /* 0x000000060a0e7c10 */ /* 0x042fe2000ff1e0ff */
[----:B------:R-:W0:Y:S03]  /*13c0*/  LDCU UR6, c[0x0][0x3c4] ;  /* 0x00007880ff0677ac */ /* 0x000e260008000800 */
[----:B------:R-:W-:-:S05]  /*13d0*/  LEA.HI.X.SX32 R15, R10, UR7, 0x1, P0 ;  /* 0x000000070a0f7c11 */ /* 0x000fca00080f0eff */
[----:B------:R-:W0:Y:S02]  /*13e0*/  LDG.E.U8.CONSTANT R14, desc[UR4][R14.64] ;  /* 0x000000040e0e7981 */ /* 0x000e24000c1e9100 */
[----:B0-----:R-:W-:-:S13]  /*13f0*/  ISETP.NE.AND P0, PT, R14, UR6, PT ;  /* 0x000000060e007c0c */ /* 0x001fda000bf05270 */
[----:B------:R-:W-:Y:S05]  /*1400*/  @!P0 BRA `(.L_x_625) ;  /* 0x0000000000448947 */ /* 0x000fea0003800000 */
.L_x_624:
[----:B------:R-:W-:-:S13]  /*1410*/  ISETP.GE.AND P0, PT, R6, 0x1, PT ;  /* 0x000000010600780c */ /* 0x000fda0003f06270 */
[----:B------:R-:W-:Y:S05]  /*1420*/  @!P0 BREAK.RELIABLE B1 ;  /* 0x0000000000018942 */ /* 0x000fea0003800100 */
[----:B------:R-:W-:Y:S05]  /*1430*/  @!P0 BRA `(.L_x_622) ;  /* 0x0000000c00748947 */ /* 0x000fea0003800000 */
[----:B------:R-:W0:Y:S01]  /*1440*/  LDCU.64 UR8, c[0x0][0x3d8] ;  /* 0x00007b00ff0877ac */ /* 0x000e220008000a00 */
[----:B------:R-:W-:Y:S01]  /*1450*/  VIADD R6, R6, 0xffffffff ;  /* 0xffffffff06067836 */ /* 0x000fe20000000000 */
        /* <DEDUP_REMOVED lines=10> */
[----:B------:R-:W-:Y:S05]  /*1500*/  @P0 BREAK.RELIABLE B1 ;  /* 0x0000000000010942 */ /* 0x000fea0003800100 */
[----:B------:R-:W-:Y:S05]  /*1510*/  @P0 BRA `(.L_x_622) ;  /* 0x0000000c003c0947 */ /* 0x000fea0003800000 */
.L_x_625:
[----:B------:R-:W-:-:S13]  /*1520*/  ISETP.NE.AND P0, PT, R10, -0x1, PT ;  /* 0xffffffff0a00780c */ /* 0x000fda0003f05270 */
[----:B------:R-:W-:Y:S05]  /*1530*/  @!P0 BREAK.RELIABLE B1 ;  /* 0x0000000000018942 */ /* 0x000fea0003800100 */
[----:B------:R-:W-:Y:S05]  /*1540*/  @!P0 BRA `(.L_x_622) ;  /* 0x0000000c00308947 */ /* 0x000fea0003800000 */
[----:B------:R-:W-:Y:S05]  /*1550*/  BSYNC.RELIABLE B1 ;  /* 0x0000000000017941 */ /* 0x000fea0003800100 */
.L_x_623:
[-C--:B------:R-:W-:Y:S01]  /*1560*/  IABS R13, R3.reuse ;  /* 0x00000003000d7213 */ /* 0x080fe20000000000 */
[----:B------:R-:W-:Y:S01]  /*1570*/  BSSY.RECONVERGENT B3, `(.L_x_626) ;  /* 0x0000061000037945 */ /* 0x000fe20003800200 */
[----:B------:R-:W-:Y:S02]  /*1580*/  IABS R6, R10 ;  /* 0x0000000a00067213 */ /* 0x000fe40000000000 */
[----:B------:R-:W0:Y:S01]  /*1590*/  I2F.RP R2, R13 ;  /* 0x0000000d00027306 */ /* 0x000e220000209400 */
[-C--:B------:R-:W-:Y:S02]  /*15a0*/  IABS R16, R3.reuse ;  /* 0x0000000300107213 */ /* 0x080fe40000000000 */
[----:B------:R-:W-:-:S04]  /*15b0*/  LOP3.LUT R10, R10, R3, RZ, 0x3c, !PT ;  /* 0x000000030a0a7212 */ /* 0x000fc800078e3cff */
[----:B------:R-:W-:Y:S01]  /*15c0*/  ISETP.GE.AND P2, PT, R10, RZ, PT ;  /* 0x000000ff0a00720c */ /* 0x000fe20003f46270 */
[----:B------:R-:W-:Y:S01]  /*15d0*/  IMAD.MOV.U32 R10, RZ, RZ, RZ ;  /* 0x000000ffff0a7224 */ /* 0x000fe200078e00ff */
[----:B0-----:R-:W0:Y:S02]  /*15e0*/  MUFU.RCP R2, R2 ;  /* 0x0000000200027308 */ /* 0x001e240000001000 */
[----:B0-----:R-:W-:Y:S01]  /*15f0*/  VIADD R14, R2, 0xffffffe ;  /* 0x0ffffffe020e7836 */ /* 0x001fe20000000000 */
[----:B------:R-:W-:-:S05]  /*1600*/  IADD3 R2, PT, PT, RZ, -R16, RZ ;  /* 0x80000010ff027210 */ /* 0x000fca0007ffe0ff */
[----:B------:R0:W1:Y:S02]  /*1610*/  F2I.FTZ.U32.TRUNC.NTZ R15, R14 ;  /* 0x0000000e000f7305 */ /* 0x000064000021f000 */
[----:B0-----:R-:W-:Y:S01]  /*1620*/  IMAD.MOV.U32 R14, RZ, RZ, RZ ;  /* 0x000000ffff0e7224 */ /* 0x001fe200078e00ff */
[----:B-1----:R-:W-:-:S05]  /*1630*/  IADD3 R0, PT, PT, RZ, -R15, RZ ;  /* 0x8000000fff007210 */ /* 0x002fca0007ffe0ff */
[----:B------:R-:W-:Y:S01]  /*1640*/  IMAD R9, R0, R13, RZ ;  /* 0x0000000d00097224 */ /* 0x000fe200078e02ff */
[----:B------:R-:W-:Y:S01]  /*1650*/  MOV R0, R6 ;  /* 0x0000000600007202 */ /* 0x000fe20000000f00 */
[----:B------:R-:W-:Y:S02]  /*1660*/  HFMA2 R6, -RZ, RZ, 0, 0 ;  /* 0x00000000ff067431 */ /* 0x000fe400000001ff */
        /* <DEDUP_REMOVED lines=8> */
[----:B------:R-:W-:-:S11]  /*16f0*/  IADD3 R13, PT, PT, R7, 0x1, RZ ;  /* 0x00000001070d7810 */ /* 0x000fd60007ffe0ff */
[----:B------:R-:W-:Y:S02]  /*1700*/  @P0 IADD3 R9, PT, PT, R9, 0x1, RZ ;  /* 0x0000000109090810 */ /* 0x000fe40007ffe0ff */
[----:B------:R-:W-:-:S03]  /*1710*/  ISETP.GE.AND P0, PT, R13, R12, PT ;  /* 0x0000000c0d00720c */ /* 0x000fc60003f06270 */
[----:B------:R-:W-:Y:S01]  /*1720*/  @!P2 IMAD.MOV R9, RZ, RZ, -R9 ;  /* 0x000000ffff09a224 */ /* 0x000fe200078e0a09 */
[----:B------:R-:W-:Y:S02]  /*1730*/  ISETP.LT.OR P0, PT, R7, 0x1, P0 ;  /* 0x000000010700780c */ /* 0x000fe40000701670 */
[----:B------:R-:W-:Y:S02]  /*1740*/  @!P1 LOP3.LUT R9, RZ, R3, RZ, 0x33, !PT ;  /* 0x00000003ff099212 */ /* 0x000fe400078e33ff */
[----:B------:R-:W-:-:S09]  /*1750*/  MOV R3, RZ ;  /* 0x000000ff00037202 */ /* 0x000fd20000000f00 */
        /* <DEDUP_REMOVED lines=23> */
[----:B------:R-:W-:-:S07]  /*18d0*/  IMAD.MOV.U32 R6, RZ, RZ, R0 ;  /* 0x000000ffff067224 */ /* 0x000fce00078e0000 */
.L_x_629:
[----:B------:R-:W-:Y:S05]  /*18e0*/  BSYNC.RECONVERGENT B4 ;  /* 0x0000000000047941 */ /* 0x000fea0003800200 */
.L_x_628:
        /* <DEDUP_REMOVED lines=19> */
.L_x_631:
[----:B------:R-:W-:Y:S05]  /*1a20*/  BSYNC.RECONVERGENT B4 ;  /* 0x0000000000047941 */ /* 0x000fea0003800200 */
.L_x_630:
        /* <DEDUP_REMOVED lines=19> */
.L_x_633:
[----:B------:R-:W-:Y:S05]  /*1b60*/  BSYNC.RECONVERGENT B4 ;  /* 0x0000000000047941 */ /* 0x000fea0003800200 */
.L_x_632:
[----:B------:R-:W-:-:S07]  /*1b70*/  MOV R10, R0 ;  /* 0x00000000000a7202 */ /* 0x000fce0000000f00 */
.L_x_627:
[----:B------:R-:W-:Y:S05]  /*1b80*/  BSYNC.RECONVERGENT B3 ;  /* 0x0000000000037941 */ /* 0x000fea0003800200 */
.L_x_626:
[----:B------:R-:W0:Y:S01]  /*1b90*/  LDC R15, c[0x0][0x3dc] ;  /* 0x0000f700ff0f7b82 */ /* 0x000e220000000800 */
[----:B------:R-:W-:Y:S01]  /*1ba0*/  IADD3 R0, PT, PT, R8, 0x1, RZ ;  /* 0x0000000108007810 */ /* 0x000fe20007ffe0ff */
[----:B------:R-:W-:Y:S01]  /*1bb0*/  BSSY.RECONVERGENT B3, `(.L_x_634) ;  /* 0x000004e000037945 */ /* 0x000fe20003800200 */
[----:B------:R-:W-:Y:S02]  /*1bc0*/  HFMA2 R11, -RZ, RZ, 0, 0 ;  /* 0x00000000ff0b7431 */ /* 0x000fe400000001ff */
[----:B------:R-:W-:Y:S01]  /*1bd0*/  IMAD.MOV.U32 R12, RZ, RZ, RZ ;  /* 0x000000ffff0c7224 */ /* 0x000fe200078e00ff */
[----:B0-----:R-:W-:-:S04]  /*1be0*/  ISETP.GE.AND P0, PT, R0, R15, PT ;  /* 0x0000000f0000720c */ /* 0x001fc80003f06270 */
[----:B------:R-:W-:Y:S02]  /*1bf0*/  ISETP.LT.OR P0, PT, R8, 0x1, P0 ;  /* 0x000000010800780c */ /* 0x000fe40000701670 */
[----:B------:R-:W-:-:S11]  /*1c00*/  MOV R8, RZ ;  /* 0x000000ff00087202 */ /* 0x000fd60000000f00 */
[----:B------:R-:W-:Y:S05]  /*1c10*/  @P0 BRA `(.L_x_635) ;  /* 0x00000004001c0947 */ /* 0x000fea0003800000 */
[----:B------:R-:W0:Y:S01]  /*1c20*/  LDC.64 R12, c[0x0][0x398] ;  /* 0x0000e600ff0c7b82 */ /* 0x000e220000000a00 */
[----:B------:R-:W1:Y:S01]  /*1c30*/  LDCU UR6, c[0x0][0x3d8] ;  /* 0x00007b00ff0677ac */ /* 0x000e620008000800 */
[----:B------:R-:W-:-:S04]  /*1c40*/  IMAD R8, R9, R15, R0 ;  /* 0x0000000f09087224 */ /* 0x000fc800078e0200 */
[C---:B------:R-:W-:Y:S02]  /*1c50*/  VIADD R0, R8.reuse, 0xfffffffe ;  /* 0xfffffffe08007836 */ /* 0x040fe40000000000 */
[--C-:B-1----:R-:W-:Y:S02]  /*1c60*/  IMAD R8, R8, UR6, R7.reuse ;  /* 0x0000000608087c24 */ /* 0x102fe4000f8e0207 */
[----:B------:R-:W-:Y:S02]  /*1c70*/  IMAD R9, R0, UR6, R7 ;  /* 0x0000000600097c24 */ /* 0x000fe4000f8e0207 */
[----:B------:R-:W1:Y:S01]  /*1c80*/  LDC R7, c[0x0][0x3d0] ;  /* 0x0000f400ff077b82 */ /* 0x000e620000000800 */
[----:B0-----:R-:W-:-:S04]  /*1c90*/  IMAD.WIDE R14, R8, 0x4, R12 ;  /* 0x00000004080e7825 */ /* 0x001fc800078e020c */
[----:B------:R-:W-:Y:S02]  /*1ca0*/  IMAD.WIDE R12, R9, 0x4, R12 ;  /* 0x00000004090c7825 */ /* 0x000fe400078e020c */
[----:B------:R-:W2:Y:S04]  /*1cb0*/  LDG.E.CONSTANT R14, desc[UR4][R14.64] ;  /* 0x000000040e0e7981 */ /* 0x000ea8000c1e9900 */
[----:B------:R-:W2:Y:S01]  /*1cc0*/  LDG.E.CONSTANT R13, desc[UR4][R12.64] ;  /* 0x000000040c0d7981 */ /* 0x000ea2000c1e9900 */
[----:B------:R-:W-:Y:S01]  /*1cd0*/  BSSY.RECONVERGENT B4, `(.L_x_636) ;  /* 0x0000010000047945 */ /* 0x000fe20003800200 */
[----:B-1----:R-:W-:-:S04]  /*1ce0*/  FADD R7, R7, R7 ;  /* 0x0000000707077221 */ /* 0x002fc80000000000 */
        /* <DEDUP_REMOVED lines=14> */
.L_x_637:
[----:B------:R-:W-:Y:S05]  /*1dd0*/  BSYNC.RECONVERGENT B4 ;  /* 0x0000000000047941 */ /* 0x000fea0003800200 */
.L_x_636:
        /* <DEDUP_REMOVED lines=21> */
.L_x_639:
[----:B------:R-:W-:Y:S05]  /*1f30*/  BSYNC.RECONVERGENT B4 ;  /* 0x0000000000047941 */ /* 0x000fea0003800200 */
.L_x_638:
        /* <DEDUP_REMOVED lines=19> */
.L_x_641:
[----:B------:R-:W-:Y:S05]  /*2070*/  BSYNC.RECONVERGENT B4 ;  /* 0x0000000000047941 */ /* 0x000fea0003800200 */
.L_x_640:
[----:B------:R-:W-:-:S07]  /*2080*/  IMAD.MOV.U32 R8, RZ, RZ, R0 ;  /* 0x000000ffff087224 */ /* 0x000fce00078e0000 */
.L_x_635:
[----:B------:R-:W-:Y:S05]  /*2090*/  BSYNC.RECONVERGENT B3 ;  /* 0x0000000000037941 */ /* 0x000fea0003800200 */
.L_x_634:
        /* <DEDUP_REMOVED lines=16> */
.L_x_643:
[----:B------:R-:W-:Y:S05]  /*21a0*/  BSYNC.RECONVERGENT B3 ;  /* 0x0000000000037941 */ /* 0x000fea0003800200 */
.L_x_642:
[----:B------:R-:W-:Y:S01]  /*21b0*/  FADD R11, -R11, -R12 ;  /* 0x8000000c0b0b7221 */ /* 0x000fe20000000100 */
[----:B------:R-:W-:-:S03]  /*21c0*/  FADD R3, R3, R6 ;  /* 0x0000000603037221 */ /* 0x000fc60000000000 */
[----:B------:R-:W-:Y:S01]  /*21d0*/  FADD R11, R11, -R8 ;  /* 0x800000080b0b7221 */ /* 0x000fe20000000000 */
[----:B------:R-:W-:-:S03]  /*21e0*/  FADD R3, R3, R10 ;  /* 0x0000000a03037221 */ /* 0x000fc60000000000 */
[-C--:B------:R-:W-:Y:S01]  /*21f0*/  FMUL R2, R11, R0.reuse ;  /* 0x000000000b027220 */ /* 0x080fe20000400000 */
[----:B------:R-:W-:-:S07]  /*2200*/  FMUL R0, R3, R0 ;  /* 0x0000000003007220 */ /* 0x000fce0000400000 */
.L_x_622:
[----:B------:R-:W-:Y:S05]  /*2210*/  BSYNC.RECONVERGENT B0 ;  /* 0x0000000000007941 */ /* 0x000fea0003800200 */
.L_x_621:
[----:B------:R-:W-:Y:S05]  /*2220*/  WARPSYNC.ALL ;  /* 0x0000000000007948 */ /* 0x000fea0003800000 */
        /* <DEDUP_REMOVED lines=10> */
        .weak           $__internal_25_$__cuda_sm3x_div_rn_noftz_f32_slowpath
        .type           $__internal_25_$__cuda_sm3x_div_rn_noftz_f32_slowpath,@function
        .size           $__internal_25_$__cuda_sm3x_div_rn_noftz_f32_slowpath,(.L_x_761 - $__internal_25_$__cuda_sm3x_div_rn_noftz_f32_slowpath)
$__internal_25_$__cuda_sm3x_div_rn_noftz_f32_slowpath:
[----:B------:R-:W-:Y:S01]  /*22d0*/  SHF.R.U32.HI R13, RZ, 0x17, R21 ;  /* 0x00000017ff0d7819 */ /* 0x000fe20000011615 */
[----:B------:R-:W-:Y:S01]  /*22e0*/  BSSY.RECONVERGENT B1, `(.L_x_644) ;  /* 0x0000062000017945 */ /* 0x000fe20003800200 */
[----:B------:R-:W-:Y:S02]  /*22f0*/  SHF.R.U32.HI R18, RZ, 0x17, R0 ;  /* 0x00000017ff127819 */ /* 0x000fe40000011600 */
[----:B------:R-:W-:Y:S02]  /*2300*/  LOP3.LUT R13, R13, 0xff, RZ, 0xc0, !PT ;  /* 0x000000ff0d0d7812 */ /* 0x000fe400078ec0ff */
[----:B------:R-:W-:Y:S02]  /*2310*/  LOP3.LUT R18, R18, 0xff, RZ, 0xc0, !PT ;  /* 0x000000ff12127812 */ /* 0x000fe400078ec0ff */
[----:B------:R-:W-:-:S03]  /*2320*/  IADD3 R19, PT, PT, R13, -0x1, RZ ;  /* 0xffffffff0d137810 */ /* 0x000fc60007ffe0ff */
        /* <DEDUP_REMOVED lines=28> */
.L_x_645:
        /* <DEDUP_REMOVED lines=51> */
.L_x_652:
[----:B------:R-:W-:-:S04]  /*2820*/  LOP3.LUT R0, R0, 0x80000000, RZ, 0xc0, !PT ;  /* 0x8000000000007812 */ /* 0x000fc800078ec0ff */
[----:B------:R-:W-:Y:S01]  /*2830*/  LOP3.LUT R0, R0, 0x7f800000, RZ, 0xfc, !PT ;  /* 0x7f80000000007812 */ /* 0x000fe200078efcff */
[----:B------:R-:W-:Y:S06]  /*2840*/  BRA `(.L_x_653) ;  /* 0x0000000000047947 */ /* 0x000fec0003800000 */
.L_x_651:
[----:B------:R-:W-:-:S07]  /*2850*/  LEA R0, R23, R0, 0x17 ;  /* 0x0000000017007211 */ /* 0x000fce00078eb8ff */
.L_x_653:
[----:B------:R-:W-:Y:S05]  /*2860*/  BSYNC.RECONVERGENT B2 ;  /* 0x0000000000027941 */ /* 0x000fea0003800200 */
.L_x_650:
[----:B------:R-:W-:Y:S05]  /*2870*/  BRA `(.L_x_654) ;  /* 0x0000000000207947 */ /* 0x000fea0003800000 */
.L_x_649:
[----:B------:R-:W-:-:S04]  /*2880*/  LOP3.LUT R0, R21, 0x80000000, R0, 0x48, !PT ;  /* 0x8000000015007812 */ /* 0x000fc800078e4800 */
[----:B------:R-:W-:Y:S01]  /*2890*/  LOP3.LUT R0, R0, 0x7f800000, RZ, 0xfc, !PT ;  /* 0x7f80000000007812 */ /* 0x000fe200078efcff */
[----:B------:R-:W-:Y:S06]  /*28a0*/  BRA `(.L_x_654) ;  /* 0x0000000000147947 */ /* 0x000fec0003800000 */
.L_x_648:
[----:B------:R-:W-:Y:S01]  /*28b0*/  LOP3.LUT R0, R21, 0x80000000, R0, 0x48, !PT ;  /* 0x8000000015007812 */ /* 0x000fe200078e4800 */
[----:B------:R-:W-:Y:S06]  /*28c0*/  BRA `(.L_x_654) ;  /* 0x00000000000c7947 */ /* 0x000fec0003800000 */
.L_x_647:
[----:B------:R-:W0:Y:S01]  /*28d0*/  MUFU.RSQ R0, -QNAN ;  /* 0xffc0000000007908 */ /* 0x000e220000001400 */
[----:B------:R-:W-:Y:S05]  /*28e0*/  BRA `(.L_x_654) ;  /* 0x0000000000047947 */ /* 0x000fea0003800000 */
.L_x_646:
[----:B------:R-:W-:-:S07]  /*28f0*/  FADD.FTZ R0, R0, R21 ;  /* 0x0000001500007221 */ /* 0x000fce0000010000 */
.L_x_654:
[----:B------:R-:W-:Y:S05]  /*2900*/  BSYNC.RECONVERGENT B1 ;  /* 0x0000000000017941 */ /* 0x000fea0003800200 */
.L_x_644:
[----:B------:R-:W-:Y:S01]  /*2910*/  HFMA2 R19, -RZ, RZ, 0, 0 ;  /* 0x00000000ff137431 */ /* 0x000fe200000001ff */
[----:B------:R-:W-:-:S04]  /*2920*/  MOV R18, R2 ;  /* 0x0000000200127202 */ /* 0x000fc80000000f00 */
[----:B0-----:R-:W-:Y:S05]  /*2930*/  RET.REL.NODEC R18 `(_Z23addInterlayerDMI_kernelPfS_S_PKfS1_S1_S1_PKhfiifffiii) ;  /* 0xffffffd412b07950 */ /* 0x001fea0003c3ffff */
.L_x_655:
        /* <DEDUP_REMOVED lines=12> */
.L_x_761:


//--------------------- .text._Z27addMultiNeighborRKKY_kernelPfS_S_PKfS1_S1_S1_PKhffffiiifiii --------------------------
	.section	.text._Z27addMultiNeighborRKKY_kernelPfS_S_PKfS1_S1_S1_PKhffffiiifiii,"ax",@progbits
	.align	128
        .global         _Z27addMultiNeighborRKKY_kernelPfS_S_PKfS1_S1_S1_PKhffffiiifiii
        .type           _Z27addMultiNeighborRKKY_kernelPfS_S_PKfS1_S1_S1_PKhffffiiifiii,@function
        .size           _Z27addMultiNeighborRKKY_kernelPfS_S_PKfS1_S1_S1_PKhffffiiifiii,(.L_x_762 - _Z27addMultiNeighborRKKY_kernelPfS_S_PKfS1_S1_S1_PKhffffiiifiii)
        .other          _Z27addMultiNeighborRKKY_kernelPfS_S_PKfS1_S1_S1_PKhffffiiifiii,@"STO_CUDA_ENTRY STV_DEFAULT"
_Z27addMultiNeighborRKKY_kernelPfS_S_PKfS1_S1_S1_PKhffffiiifiii:
.text._Z27addMultiNeighborRKKY_kernelPfS_S_PKfS1_S1_S1_PKhffffiiifiii:
        /* <DEDUP_REMOVED lines=26> */
[----:B------:R-:W-:Y:S01]  /*01a0*/  IABS R11, R5 ;  /* 0x00000005000b7213 */ /* 0x000fe20000000000 */
[----:B------:R-:W-:Y:S01]  /*01b0*/  BSSY.RECONVERGENT B2, `(.L_x_656) ;  /* 0x00001d8000027945 */ /* 0x000fe20003800200 */
[----:B------:R-:W-:Y:S01]  /*01c0*/  IABS R10, R8 ;  /* 0x00000008000a7213 */ /* 0x000fe20000000000 */
[----:B------:R-:W-:Y:S01]  /*01d0*/  HFMA2 R18, -RZ, RZ, 0, 0 ;  /* 0x00000000ff127431 */ /* 0x000fe200000001ff */
[----:B------:R-:W0:Y:S01]  /*01e0*/  I2F.RP R3, R11 ;  /* 0x0000000b00037306 */ /* 0x000e220000209400 */
[----:B------:R-:W-:-:S07]  /*01f0*/  IABS R12, R0 ;  /* 0x00000000000c7213 */ /* 0x000fce0000000000 */
[----:B0-----:R-:W0:Y:S02]  /*0200*/  MUFU.RCP R3, R3 ;  /* 0x0000000300037308 */ /* 0x001e240000001000 */
[----:B0-----:R-:W-:-:S06]  /*0210*/  IADD3 R6, PT, PT, R3, 0xffffffe, RZ ;  /* 0x0ffffffe03067810 */ /* 0x001fcc0007ffe0ff */
[----:B------:R0:W1:Y:S02]  /*0220*/  F2I.FTZ.U32.TRUNC.NTZ R7, R6 ;  /* 0x0000000600077305 */ /* 0x000064000021f000 */
[----:B0-----:R-:W-:Y:S01]  /*0230*/  HFMA2 R6, -RZ, RZ, 0, 0 ;  /* 0x00000000ff067431 */ /* 0x001fe200000001ff */
[----:B-1----:R-:W-:-:S05]  /*0240*/  IADD3 R4, PT, PT, RZ, -R7, RZ ;  /* 0x80000007ff047210 */ /* 0x002fca0007ffe0ff */
[----:B------:R-:W-:Y:S01]  /*0250*/  IMAD R13, R4, R11, RZ ;  /* 0x0000000b040d7224 */ /* 0x000fe200078e02ff */
[----:B------:R-:W-:-:S03]  /*0260*/  IABS R4, R5 ;  /* 0x0000000500047213 */ /* 0x000fc60000000000 */
[----:B------:R-:W-:Y:S01]  /*0270*/  IMAD.HI.U32 R7, R7, R13, R6 ;  /* 0x0000000d07077227 */ /* 0x000fe200078e0006 */
[----:B------:R-:W-:Y:S02]  /*0280*/  IADD3 R6, PT, PT, RZ, -R4, RZ ;  /* 0x80000004ff067210 */ /* 0x000fe40007ffe0ff */
[----:B------:R-:W-:-:S03]  /*0290*/  MOV R4, R10 ;  /* 0x0000000a00047202 */ /* 0x000fc60000000f00 */
[----:B------:R-:W-:Y:S01]  /*02a0*/  IMAD.HI.U32 R3, R7, R12, RZ ;  /* 0x0000000c07037227 */ /* 0x000fe200078e00ff */
[----:B------:R-:W0:Y:S03]  /*02b0*/  I2F.RP R10, R4 ;  /* 0x00000004000a7306 */ /* 0x000e260000209400 */
        /* <DEDUP_REMOVED lines=8> */
[----:B------:R-:W-:-:S02]  /*0340*/  ISETP.GE.AND P3, PT, R6, RZ, PT ;  /* 0x000000ff0600720c */ /* 0x000fc40003f66270 */
[----:B0-----:R-:W-:-:S04]  /*0350*/  IADD3 R6, PT, PT, R10, 0xffffffe, RZ ;  /* 0x0ffffffe0a067810 */ /* 0x001fc80007ffe0ff */
[----:B------:R0:W1:Y:S01]  /*0360*/  F2I.FTZ.U32.TRUNC.NTZ R7, R6 ;  /* 0x0000000600077305 */ /* 0x000062000021f000 */
[----:B------:R-:W-:-:S06]  /*0370*/  @P2 IADD3 R3, PT, PT, R3, 0x1, RZ ;  /* 0x0000000103032810 */ /* 0x000fcc0007ffe0ff */
[----:B------:R-:W-:Y:S02]  /*0380*/  @!P3 IADD3 R3, PT, PT, -R3, RZ, RZ ;  /* 0x000000ff0303b210 */ /* 0x000fe40007ffe1ff */
[----:B------:R-:W-:Y:S01]  /*0390*/  @!P4 LOP3.LUT R3, RZ, R5, RZ, 0x33, !PT ;  /* 0x00000005ff03c212 */ /* 0x000fe200078e33ff */
[----:B0-----:R-:W-:-:S03]  /*03a0*/  HFMA2 R6, -RZ, RZ, 0, 0 ;  /* 0x00000000ff067431 */ /* 0x001fc600000001ff */
[----:B------:R-:W-:Y:S02]  /*03b0*/  IADD3 R10, PT, PT, -R3, RZ, RZ ;  /* 0x000000ff030a7210 */ /* 0x000fe40007ffe1ff */
[----:B-1----:R-:W-:-:S03]  /*03c0*/  IADD3 R13, PT, PT, RZ, -R7, RZ ;  /* 0x80000007ff0d7210 */ /* 0x002fc60007ffe0ff */
[----:B------:R-:W-:Y:S02]  /*03d0*/  IMAD R11, R5, R10, R0 ;  /* 0x0000000a050b7224 */ /* 0x000fe400078e0200 */
[----:B------:R-:W-:-:S03]  /*03e0*/  IMAD R5, R13, R4, RZ ;  /* 0x000000040d057224 */ /* 0x000fc600078e02ff */
[----:B------:R-:W-:Y:S01]  /*03f0*/  IABS R10, R11 ;  /* 0x0000000b000a7213 */ /* 0x000fe20000000000 */
[----:B------:R-:W-:-:S03]  /*0400*/  IMAD.HI.U32 R6, R7, R5, R6 ;  /* 0x0000000507067227 */ /* 0x000fc600078e0006 */
[----:B------:R-:W-:-:S05]  /*0410*/  MOV R5, R10 ;  /* 0x0000000a00057202 */ /* 0x000fca0000000f00 */
[----:B------:R-:W-:-:S05]  /*0420*/  IMAD.HI.U32 R6, R6, R5, RZ ;  /* 0x0000000506067227 */ /* 0x000fca00078e00ff */
[----:B------:R-:W-:-:S05]  /*0430*/  IADD3 R7, PT, PT, -R6, RZ, RZ ;  /* 0x000000ff06077210 */ /* 0x000fca0007ffe1ff */
[----:B------:R-:W-:-:S05]  /*0440*/  IMAD R5, R4, R7, R5 ;  /* 0x0000000704057224 */ /* 0x000fca00078e0205 */
[----:B------:R-:W-:-:S13]  /*0450*/  ISETP.GT.U32.AND P4, PT, R4, R5, PT ;  /* 0x000000050400720c */ /* 0x000fda0003f84070 */
[-C--:B------:R-:W-:Y:S02]  /*0460*/  @!P4 IADD3 R5, PT, PT, R5, -R4.reuse, RZ ;  /* 0x800000040505c210 */ /* 0x080fe40007ffe0ff */
[----:B------:R-:W-:Y:S02]  /*0470*/  @!P4 IADD3 R6, PT, PT, R6, 0x1, RZ ;  /* 0x000000010606c810 */ /* 0x000fe40007ffe0ff */
[----:B------:R-:W-:Y:S02]  /*0480*/  ISETP.GE.U32.AND P2, PT, R5, R4, PT ;  /* 0x000000040500720c */ /* 0x000fe40003f46070 */
[----:B------:R-:W-:Y:S02]  /*0490*/  LOP3.LUT R4, R11, R8, RZ, 0x3c, !PT ;  /* 0x000000080b047212 */ /* 0x000fe400078e3cff */
[----:B------:R-:W-:Y:S02]  /*04a0*/  ISETP.NE.AND P4, PT, R8, RZ, PT ;  /* 0x000000ff0800720c */ /* 0x000fe40003f85270 */
[----:B------:R-:W-:-:S02]  /*04b0*/  ISETP.GE.AND P3, PT, R4, RZ, PT ;  /* 0x000000ff0400720c */ /* 0x000fc40003f66270 */
[----:B------:R-:W-:-:S05]  /*04c0*/  MOV R5, RZ ;  /* 0x000000ff00057202 */ /* 0x000fca0000000f00 */
[----:B------:R-:W-:-:S04]  /*04d0*/  @P2 IADD3 R6, PT, PT, R6, 0x1, RZ ;  /* 0x0000000106062810 */ /* 0x000fc80007ffe0ff */
[----:B------:R-:W-:Y:S01]  /*04e0*/  MOV R4, R6 ;  /* 0x0000000600047202 */ /* 0x000fe20000000f00 */
[----:B------:R-:W-:-:S03]  /*04f0*/  HFMA2 R6, -RZ, RZ, 0, 0 ;  /* 0x00000000ff067431 */ /* 0x000fc600000001ff */
[----:B------:R-:W-:Y:S02]  /*0500*/  @!P3 IADD3 R4, PT, PT, -R4, RZ, RZ ;  /* 0x000000ff0404b210 */ /* 0x000fe40007ffe1ff */
[----:B------:R-:W-:-:S04]  /*0510*/  @!P4 LOP3.LUT R4, RZ, R8, RZ, 0x33, !PT ;  /* 0x00000008ff04c212 */ /* 0x000fc800078e33ff */
[----:B------:R-:W-:-:S05]  /*0520*/  IADD3 R7, PT, PT, -R4, RZ, RZ ;  /* 0x000000ff04077210 */ /* 0x000fca0007ffe1ff */
[----:B------:R-:W-:Y:S01]  /*0530*/  IMAD R7, R8, R7, R11 ;  /* 0x0000000708077224 */ /* 0x000fe200078e020b */
[----:B------:R-:W-:Y:S06]  /*0540*/  @P0 BRA `(.L_x_657) ;  /* 0x0000001800780947 */ /* 0x000fec0003800000 */
[----:B------:R-:W-:Y:S01]  /*0550*/  IADD3 R15, PT, PT, R3, 0x1, RZ ;  /* 0x00000001030f7810 */ /* 0x000fe20007ffe0ff */
[----:B------:R-:W-:Y:S01]  /*0560*/  BSSY.RECONVERGENT B3, `(.L_x_658) ;  /* 0x000002c000037945 */ /* 0x000fe20003800200 */
[----:B------:R-:W-:Y:S02]  /*0570*/  MOV R18, RZ ;  /* 0x000000ff00127202 */ /* 0x000fe40000000f00 */
[----:B------:R-:W-:Y:S02]  /*0580*/  ISETP.GE.AND P0, PT, R15, UR10, PT ;  /* 0x0000000a0f007c0c */ /* 0x000fe4000bf06270 */
[----:B------:R-:W-:Y:S02]  /*0590*/  MOV R5, RZ ;  /* 0x000000ff00057202 */ /* 0x000fe40000000f00 */
[----:B------:R-:W-:-:S09]  /*05a0*/  MOV R6, RZ ;  /* 0x000000ff00067202 */ /* 0x000fd20000000f00 */
[----:B------:R-:W-:Y:S05]  /*05b0*/  @P0 BRA `(.L_x_659) ;  /* 0x0000000000980947 */ /* 0x000fea0003800000 */
[----:B------:R-:W-:-:S04]  /*05c0*/  IMAD R15, R15, R9, R4 ;  /* 0x000000090f0f7224 */ /* 0x000fc800078e0204 */
[----:B------:R-:W-:-:S05]  /*05d0*/  IMAD R15, R15, R8, R7 ;  /* 0x000000080f0f7224 */ /* 0x000fca00078e0207 */
[----:B------:R-:W-:-:S04]  /*05e0*/  IADD3 R8, P0, PT, R15, UR8, RZ ;  /* 0x000000080f087c10 */ /* 0x000fc8000ff1e0ff */
[----:B------:R-:W-:-:S05]  /*05f0*/  LEA.HI.X.SX32 R9, R15, UR9, 0x1, P0 ;  /* 0x000000090f097c11 */ /* 0x000fca00080f0eff */
[----:B------:R-:W2:Y:S02]  /*0600*/  LDG.E.U8.CONSTANT R8, desc[UR6][R8.64] ;  /* 0x0000000608087981 */ /* 0x000ea4000c1e9100 */
[----:B--2---:R-:W-:-:S13]  /*0610*/  ISETP.NE.AND P0, PT, R8, UR5, PT ;  /* 0x0000000508007c0c */ /* 0x004fda000bf05270 */
[----:B------:R-:W-:Y:S05]  /*0620*/  @P0 BRA `(.L_x_659) ;  /* 0x00000000007c0947 */ /* 0x000fea0003800000 */
[----:B------:R-:W0:Y:S01]  /*0630*/  LDCU UR4, c[0x0][0x3dc] ;  /* 0x00007b80ff0477ac */ /* 0x000e220008000800 */
[----:B------:R-:W-:Y:S01]  /*0640*/  BSSY.RECONVERGENT B4, `(.L_x_660) ;  /* 0x0000011000047945 */ /* 0x000fe20003800200 */
[----:B0-----:R-:W-:Y:S01]  /*0650*/  FMUL R9, R2, UR4 ;  /* 0x0000000402097c20 */ /* 0x001fe20008400000 */
[----:B------:R-:W0:Y:S03]  /*0660*/  LDCU UR4, c[0x0][0x3c0] ;  /* 0x00007800ff0477ac */ /* 0x000e260008000800 */
[----:B------:R-:W1:Y:S01]  /*0670*/  MUFU.RCP R6, R9 ;  /* 0x0000000900067308 */ /* 0x000e620000001000 */
[----:B0-----:R-:W-:Y:S01]  /*0680*/  MOV R8, UR4 ;  /* 0x0000000400087c02 */ /* 0x001fe20008000f00 */
[----:B-1----:R-:W-:-:S06]  /*0690*/  FFMA R5, -R9, R6, 1 ;  /* 0x3f80000009057423 */ /* 0x002fcc0000000106 */
[----:B------:R-:W0:Y:S01]  /*06a0*/  FCHK P0, R8, R9 ;  /* 0x0000000908007302 */ /* 0x000e220000000000 */
        /* <DEDUP_REMOVED lines=8> */
[----:B------:R-:W-:Y:S05]  /*0730*/  CALL.REL.NOINC `($__internal_26_$__cuda_sm3x_div_rn_noftz_f32_slowpath) ;  /* 0x0000003000ac7944 */ /* 0x000fea0003c00000 */
[----:B------:R-:W-:-:S07]  /*0740*/  MOV R17, R19 ;  /* 0x0000001300117202 */ /* 0x000fce0000000f00 */
.L_x_661:
[----:B------:R-:W-:Y:S05]  /*0750*/  BSYNC.RECONVERGENT B4 ;  /* 0x0000000000047941 */ /* 0x000fea0003800200 */
.L_x_660:
[----:B------:R-:W0:Y:S08]  /*0760*/  LDC.64 R8, c[0x0][0x398] ;  /* 0x0000e600ff087b82 */ /* 0x000e300000000a00 */
[----:B------:R-:W1:Y:S08]  /*0770*/  LDC.64 R10, c[0x0][0x3a0] ;  /* 0x0000e800ff0a7b82 */ /* 0x000e700000000a00 */
[----:B------:R-:W2:Y:S01]  /*0780*/  LDC.64 R12, c[0x0][0x3a8] ;  /* 0x0000ea00ff0c7b82 */ /* 0x000ea20000000a00 */
[----:B0-----:R-:W-:-:S05]  /*0790*/  IMAD.WIDE R8, R15, 0x4, R8 ;  /* 0x000000040f087825 */ /* 0x001fca00078e0208 */
[----:B------:R-:W3:Y:S01]  /*07a0*/  LDG.E.CONSTANT R18, desc[UR6][R8.64] ;  /* 0x0000000608127981 */ /* 0x000ee2000c1e9900 */
[----:B-1----:R-:W-:-:S05]  /*07b0*/  IMAD.WIDE R10, R15, 0x4, R10 ;  /* 0x000000040f0a7825 */ /* 0x002fca00078e020a */
[----:B------:R-:W4:Y:S01]  /*07c0*/  LDG.E.CONSTANT R5, desc[UR6][R10.64] ;  /* 0x000000060a057981 */ /* 0x000f22000c1e9900 */
[----:B--2---:R-:W-:-:S05]  /*07d0*/  IMAD.WIDE R12, R15, 0x4, R12 ;  /* 0x000000040f0c7825 */ /* 0x004fca00078e020c */
[----:B------:R-:W2:Y:S01]  /*07e0*/  LDG.E.CONSTANT R6, desc[UR6][R12.64] ;  /* 0x000000060c067981 */ /* 0x000ea2000c1e9900 */
[-C--:B---3--:R-:W-:Y:S01]  /*07f0*/  FFMA R18, R18, R17.reuse, RZ ;  /* 0x0000001112127223 */ /* 0x088fe200000000ff */
[-C--:B----4-:R-:W-:Y:S01]  /*0800*/  FFMA R5, R5, R17.reuse, RZ ;  /* 0x0000001105057223 */ /* 0x090fe200000000ff */
[----:B--2---:R-:W-:-:S07]  /*0810*/  FFMA R6, R6, R17, RZ ;  /* 0x0000001106067223 */ /* 0x004fce00000000ff */
.L_x_659:
[----:B------:R-:W-:Y:S05]  /*0820*/  BSYNC.RECONVERGENT B3 ;  /* 0x0000000000037941 */ /* 0x000fea0003800200 */
.L_x_658:
[----:B------:R-:W-:Y:S01]  /*0830*/  ISETP.GE.AND P0, PT, R3, 0x1, PT ;  /* 0x000000010300780c */ /* 0x000fe20003f06270 */
[----:B------:R-:W-:-:S12]  /*0840*/  BSSY.RECONVERGENT B3, `(.L_x_662) ;  /* 0x000002c000037945 */ /* 0x000fd80003800200 */
[----:B------:R-:W-:Y:S05]  /*0850*/  @!P0 BRA `(.L_x_663) ;  /* 0x0000000000a88947 */ /* 0x000fea0003800000 */
[----:B------:R-:W0:Y:S01]  /*0860*/  LDCU.64 UR12, c[0x0][0x3e0] ;  /* 0x00007c00ff0c77ac */ /* 0x000e220008000a00 */
[----:B------:R-:W-:Y:S01]  /*0870*/  IADD3 R9, PT, PT, R3, -0x1, RZ ;  /* 0xffffffff03097810 */ /* 0x000fe20007ffe0ff */
[----:B------:R-:W1:Y:S01]  /*0880*/  LDCU.64 UR14, c[0x0][0x3b8] ;  /* 0x00007700ff0e77ac */ /* 0x000e620008000a00 */
[----:B------:R-:W2:Y:S03]  /*0890*/  LDCU UR4, c[0x0][0x3d4] ;  /* 0x00007a80ff0477ac */ /* 0x000ea60008000800 */
[----:B0-----:R-:W-:-:S04]  /*08a0*/  IMAD R8, R9, UR13, R4 ;  /* 0x0000000d09087c24 */ /* 0x001fc8000f8e0204 */
[----:B------:R-:W-:-:S05]  /*08b0*/  IMAD R15, R8, UR12, R7 ;  /* 0x0000000c080f7c24 */ /* 0x000fca000f8e0207 */
[----:B-1----:R-:W-:-:S04]  /*08c0*/  IADD3 R8, P0, PT, R15, UR14, RZ ;  /* 0x0000000e0f087c10 */ /* 0x002fc8000ff1e0ff */
        /* <DEDUP_REMOVED lines=22> */
.L_x_665:
[----:B------:R-:W-:Y:S05]  /*0a30*/  BSYNC.RECONVERGENT B4 ;  /* 0x0000000000047941 */ /* 0x000fea0003800200 */
.L_x_664:
        /* <DEDUP_REMOVED lines=12> */
.L_x_663:
[----:B------:R-:W-:Y:S05]  /*0b00*/  BSYNC.RECONVERGENT B3 ;  /* 0x0000000000037941 */ /* 0x000fea0003800200 */
.L_x_662:
[----:B------:R-:W0:Y:S01]  /*0b10*/  LDC R8, c[0x0][0x3d8] ;  /* 0x0000f600ff087b82 */ /* 0x000e220000000800 */
[----:B------:R-:W1:Y:S01]  /*0b20*/  LDCU UR4, c[0x0][0x3e8] ;  /* 0x00007d00ff0477ac */ /* 0x000e620008000800 */
[----:B------:R-:W-:Y:S01]  /*0b30*/  IADD3 R9, PT, PT, R3, 0x2, RZ ;  /* 0x0000000203097810 */ /* 0x000fe20007ffe0ff */
[----:B------:R-:W-:Y:S03]  /*0b40*/  BSSY.RECONVERGENT B3, `(.L_x_666) ;  /* 0x000002e000037945 */ /* 0x000fe60003800200 */
[----:B-1----:R-:W-:-:S04]  /*0b50*/  ISETP.GE.AND P0, PT, R9, UR4, PT ;  /* 0x0000000409007c0c */ /* 0x002fc8000bf06270 */
[----:B0-----:R-:W-:-:S13]  /*0b60*/  ISETP.LT.OR P0, PT, R8, 0x2, P0 ;  /* 0x000000020800780c */ /* 0x001fda0000701670 */
[----:B------:R-:W-:Y:S05]  /*0b70*/  @P0 BRA `(.L_x_667) ;  /* 0x0000000000a80947 */ /* 0x000fea0003800000 */
[----:B------:R-:W0:Y:S01]  /*0b80*/  LDCU.64 UR12, c[0x0][0x3e0] ;  /* 0x00007c00ff0c77ac */ /* 0x000e220008000a00 */
[----:B------:R-:W1:Y:S01]  /*0b90*/  LDCU.64 UR14, c[0x0][0x3b8] ;  /* 0x00007700ff0e77ac */ /* 0x000e620008000a00 */
[----:B------:R-:W2:Y:S01]  /*0ba0*/  LDCU UR4, c[0x0][0x3d4] ;  /* 0x00007a80ff0477ac */ /* 0x000ea20008000800 */
        /* <DEDUP_REMOVED lines=21> */
[----:B------:R-:W-:Y:S02]  /*0d00*/  MOV R9, R12 ;  /* 0x0000000c00097202 */ /* 0x000fe40000000f00 */
[----:B------:R-:W-:Y:S02]  /*0d10*/  MOV R10, 0xd40 ;  /* 0x00000d40000a7802 */ /* 0x000fe40000000f00 */
[----:B0-----:R-:W-:-:S07]  /*0d20*/  MOV R8, UR4 ;  /* 0x0000000400087c02 */ /* 0x001fce0008000f00 */
[----:B------:R-:W-:Y:S05]  /*0d30*/  CALL.REL.NOINC `($__internal_26_$__cuda_sm3x_div_rn_noftz_f32_slowpath) ;  /* 0x0000002c002c7944 */ /* 0x000fea0003c00000 */
[----:B------:R-:W-:-:S07]  /*0d40*/  MOV R17, R19 ;  /* 0x0000001300117202 */ /* 0x000fce0000000f00 */
.L_x_669:
[----:B------:R-:W-:Y:S05]  /*0d50*/  BSYNC.RECONVERGENT B4 ;  /* 0x0000000000047941 */ /* 0x000fea0003800200 */
.L_x_668:
        /* <DEDUP_REMOVED lines=12> */
.L_x_667:
[----:B------:R-:W-:Y:S05]  /*0e20*/  BSYNC.RECONVERGENT B3 ;  /* 0x0000000000037941 */ /* 0x000fea0003800200 */
.L_x_666:
[----:B------:R-:W0:Y:S01]  /*0e30*/  LDCU UR4, c[0x0][0x3d8] ;  /* 0x00007b00ff0477ac */ /* 0x000e220008000800 */
[----:B------:R-:W-:Y:S01]  /*0e40*/  BSSY.RECONVERGENT B3, `(.L_x_670) ;  /* 0x000002d000037945 */ /* 0x000fe20003800200 */
[----:B0-----:R-:W-:-:S04]  /*0e50*/  VIMNMX R17, PT, PT, R3, UR4, PT ;  /* 0x0000000403117c48 */ /* 0x001fc8000bfe0100 */
[----:B------:R-:W-:-:S13]  /*0e60*/  ISETP.GE.AND P0, PT, R17, 0x2, PT ;  /* 0x000000021100780c */ /* 0x000fda0003f06270 */
        /* <DEDUP_REMOVED lines=29> */
.L_x_673:
[----:B------:R-:W-:Y:S05]  /*1040*/  BSYNC.RECONVERGENT B4 ;  /* 0x0000000000047941 */ /* 0x000fea0003800200 */
.L_x_672:
        /* <DEDUP_REMOVED lines=12> */
.L_x_671:
[----:B------:R-:W-:Y:S05]  /*1110*/  BSYNC.RECONVERGENT B3 ;  /* 0x0000000000037941 */ /* 0x000fea0003800200 */
.L_x_670:
        /* <DEDUP_REMOVED lines=35> */
.L_x_677:
[----:B------:R-:W-:Y:S05]  /*1350*/  BSYNC.RECONVERGENT B4 ;  /* 0x0000000000047941 */ /* 0x000fea0003800200 */
.L_x_676:
        /* <DEDUP_REMOVED lines=12> */
.L_x_675:
[----:B------:R-:W-:Y:S05]  /*1420*/  BSYNC.RECONVERGENT B3 ;  /* 0x0000000000037941 */ /* 0x000fea0003800200 */
.L_x_674:
        /* <DEDUP_REMOVED lines=32> */
.L_x_681:
[----:B------:R-:W-:Y:S05]  /*1630*/  BSYNC.RECONVERGENT B4 ;  /* 0x0000000000047941 */ /* 0x000fea0003800200 */
.L_x_680:
        /* <DEDUP_REMOVED lines=12> */
.L_x_679:
[----:B------:R-:W-:Y:S05]  /*1700*/  BSYNC.RECONVERGENT B3 ;  /* 0x0000000000037941 */ /* 0x000fea0003800200 */
.L_x_678:
[----:B------:R-:W0:Y:S01]  /*1710*/  LDC R8, c[0x0][0x3d8] ;  /* 0x0000f600ff087b82 */ /* 0x000e220000000800 */
[----:B------:R-:W1:Y:S01]  /*1720*/  LDCU UR4, c[0x0][0x3cc] ;  /* 0x00007980ff0477ac */ /* 0x000e620008000800 */
[----:B0-----:R-:W-:-:S04]  /*1730*/  ISETP.GE.AND P0, PT, R8, 0x4, PT ;  /* 0x000000040800780c */ /* 0x001fc80003f06270 */
[----:B-1----:R-:W-:-:S13]  /*1740*/  FSETP.EQ.OR P0, PT, RZ, UR4, !P0 ;  /* 0x00000004ff007c0b */ /* 0x002fda000c702400 */
[----:B------:R-:W-:Y:S05]  /*1750*/  @P0 BRA `(.L_x_657) ;  /* 0x0000000400f40947 */ /* 0x000fea0003800000 */
[----:B------:R-:W0:Y:S01]  /*1760*/  LDCU UR11, c[0x0][0x3dc] ;  /* 0x00007b80ff0b77ac */ /* 0x000e220008000800 */
[----:B------:R-:W-:Y:S01]  /*1770*/  MOV R10, UR4 ;  /* 0x00000004000a7c02 */ /* 0x000fe20008000f00 */
[----:B------:R-:W-:Y:S01]  /*1780*/  BSSY.RECONVERGENT B3, `(.L_x_682) ;  /* 0x0000010000037945 */ /* 0x000fe20003800200 */
[----:B0-----:R-:W-:-:S04]  /*1790*/  FMUL R13, R2, UR11 ;  /* 0x0000000b020d7c20 */ /* 0x001fc80008400000 */
[----:B------:R-:W0:Y:S08]  /*17a0*/  MUFU.RCP R8, R13 ;  /* 0x0000000d00087308 */ /* 0x000e300000001000 */
[----:B------:R-:W1:Y:S01]  /*17b0*/  FCHK P0, R10, R13 ;  /* 0x0000000d0a007302 */ /* 0x000e620000000000 */
[----:B0-----:R-:W-:-:S04]  /*17c0*/  FFMA R9, -R13, R8, 1 ;  /* 0x3f8000000d097423 */ /* 0x001fc80000000108 */
[----:B------:R-:W-:-:S04]  /*17d0*/  FFMA R9, R8, R9, R8 ;  /* 0x0000000908097223 */ /* 0x000fc80000000008 */
[----:B------:R-:W-:-:S04]  /*17e0*/  FFMA R8, R9, UR4, RZ ;  /* 0x0000000409087c23 */ /* 0x000fc800080000ff */
[----:B------:R-:W-:-:S04]  /*17f0*/  FFMA R11, -R13, R8, UR4 ;  /* 0x000000040d0b7e23 */ /* 0x000fc80008000108 */
[----:B------:R-:W-:Y:S01]  /*1800*/  FFMA R9, R9, R11, R8 ;  /* 0x0000000b09097223 */ /* 0x000fe20000000008 */
[----:B-1----:R-:W-:Y:S06]  /*1810*/  @!P0 BRA `(.L_x_683) ;  /* 0x0000000000188947 */ /* 0x002fec0003800000 */
[----:B------:R-:W0:Y:S01]  /*1820*/  LDCU UR4, c[0x0][0x3cc] ;  /* 0x00007980ff0477ac */ /* 0x000e220008000800 */
[----:B------:R-:W-:Y:S02]  /*1830*/  MOV R9, R13 ;  /* 0x0000000d00097202 */ /* 0x000fe40000000f00 */
[----:B------:R-:W-:Y:S01]  /*1840*/  MOV R10, 0x1870 ;  /* 0x00001870000a7802 */ /* 0x000fe20000000f00 */
[----:B0-----:R-:W-:-:S07]  /*1850*/  IMAD.U32 R8, RZ, RZ, UR4 ;  /* 0x00000004ff087e24 */ /* 0x001fce000f8e00ff */
[----:B------:R-:W-:Y:S05]  /*1860*/  CALL.REL.NOINC `($__internal_26_$__cuda_sm3x_div_rn_noftz_f32_slowpath) ;  /* 0x0000002000607944 */ /* 0x000fea0003c00000 */
[----:B------:R-:W-:-:S07]  /*1870*/  MOV R9, R19 ;  /* 0x0000001300097202 */ /* 0x000fce0000000f00 */
.L_x_683:
[----:B------:R-:W-:Y:S05]  /*1880*/  BSYNC.RECONVERGENT B3 ;  /* 0x0000000000037941 */ /* 0x000fea0003800200 */
.L_x_682:
[----:B------:R-:W0:Y:S01]  /*1890*/  LDC R10, c[0x0][0x3e0] ;  /* 0x0000f800ff0a7b82 */ /* 0x000e220000000800 */
[C---:B------:R-:W-:Y:S01]  /*18a0*/  IADD3 R15, PT, PT, R7.reuse, 0x1, RZ ;  /* 0x00000001070f7810 */ /* 0x040fe20007ffe0ff */
[----:B------:R-:W-:Y:S01]  /*18b0*/  BSSY.RECONVERGENT B0, `(.L_x_684) ;  /* 0x000001e000007945 */ /* 0x000fe20003800200 */
[C---:B------:R-:W-:Y:S02]  /*18c0*/  IADD3 R8, PT, PT, R4.reuse, 0x1, RZ ;  /* 0x0000000104087810 */ /* 0x040fe40007ffe0ff */
[----:B------:R-:W-:Y:S02]  /*18d0*/  ISETP.GE.AND P0, PT, R7, 0x1, PT ;  /* 0x000000010700780c */ /* 0x000fe40003f06270 */
[----:B------:R-:W-:Y:S01]  /*18e0*/  ISETP.GE.AND P2, PT, R4, 0x1, PT ;  /* 0x000000010400780c */ /* 0x000fe20003f46270 */
[----:B------:R-:W1:Y:S01]  /*18f0*/  LDC R11, c[0x0][0x3e4] ;  /* 0x0000f900ff0b7b82 */ /* 0x000e620000000800 */
[----:B0-----:R-:W-:Y:S02]  /*1900*/  ISETP.GE.AND P4, PT, R15, R10, PT ;  /* 0x0000000a0f00720c */ /* 0x001fe40003f86270 */
[----:B-1----:R-:W-:-:S11]  /*1910*/  ISETP.GE.AND P3, PT, R8, R11, PT ;  /* 0x0000000b0800720c */ /* 0x002fd60003f66270 */
[----:B------:R-:W-:Y:S05]  /*1920*/  @P4 BRA `(.L_x_685) ;  /* 0x0000000000584947 */ /* 0x000fea0003800000 */
[----:B------:R-:W0:Y:S01]  /*1930*/  LDCU UR4, c[0x0][0x3e4] ;  /* 0x00007c80ff0477ac */ /* 0x000e220008000800 */
[----:B------:R-:W1:Y:S01]  /*1940*/  LDCU.64 UR12, c[0x0][0x3b8] ;  /* 0x00007700ff0c77ac */ /* 0x000e620008000a00 */
[----:B0-----:R-:W-:Y:S01]  /*1950*/  IMAD R13, R3, UR4, R4 ;  /* 0x00000004030d7c24 */ /* 0x001fe2000f8e0204 */
[----:B------:R-:W0:Y:S03]  /*1960*/  LDCU UR4, c[0x0][0x3d4] ;  /* 0x00007a80ff0477ac */ /* 0x000e260008000800 */
[----:B------:R-:W-:-:S05]  /*1970*/  IMAD R19, R13, R10, R15 ;  /* 0x0000000a0d137224 */ /* 0x000fca00078e020f */
[----:B-1----:R-:W-:-:S04]  /*1980*/  IADD3 R12, P4, PT, R19, UR12, RZ ;  /* 0x0000000c130c7c10 */ /* 0x002fc8000ff9e0ff */
[----:B------:R-:W-:-:S05]  /*1990*/  LEA.HI.X.SX32 R13, R19, UR13, 0x1, P4 ;  /* 0x0000000d130d7c11 */ /* 0x000fca000a0f0eff */
[----:B------:R-:W0:Y:S02]  /*19a0*/  LDG.E.U8.CONSTANT R12, desc[UR6][R12.64] ;  /* 0x000000060c0c7981 */ /* 0x000e24000c1e9100 */
[----:B0-----:R-:W-:-:S13]  /*19b0*/  ISETP.NE.AND P4, PT, R12, UR4, PT ;  /* 0x000000040c007c0c */ /* 0x001fda000bf85270 */
[----:B------:R-:W-:Y:S05]  /*19c0*/  @P4 BRA `(.L_x_685) ;  /* 0x0000000000304947 */ /* 0x000fea0003800000 */
        /* <DEDUP_REMOVED lines=12> */
.L_x_685:
[----:B------:R-:W-:Y:S05]  /*1a90*/  BSYNC.RECONVERGENT B0 ;  /* 0x0000000000007941 */ /* 0x000fea0003800200 */
.L_x_684:
[----:B------:R-:W-:Y:S04]  /*1aa0*/  BSSY.RECONVERGENT B0, `(.L_x_686) ;  /* 0x0000019000007945 */ /* 0x000fe80003800200 */
[----:B------:R-:W-:Y:S05]  /*1ab0*/  @!P0 BRA `(.L_x_687) ;  /* 0x00000000005c8947 */ /* 0x000fea0003800000 */
[----:B------:R-:W0:Y:S01]  /*1ac0*/  LDCU UR4, c[0x0][0x3e4] ;  /* 0x00007c80ff0477ac */ /* 0x000e220008000800 */
[----:B------:R-:W1:Y:S01]  /*1ad0*/  LDCU.64 UR12, c[0x0][0x3b8] ;  /* 0x00007700ff0c77ac */ /* 0x000e620008000a00 */
[----:B0-----:R-:W-:Y:S01]  /*1ae0*/  IMAD R12, R3, UR4, R4 ;  /* 0x00000004030c7c24 */ /* 0x001fe2000f8e0204 */
[----:B------:R-:W0:Y:S03]  /*1af0*/  LDCU UR4, c[0x0][0x3d4] ;  /* 0x00007a80ff0477ac */ /* 0x000e260008000800 */
[----:B------:R-:W-:-:S05]  /*1b00*/  IMAD R12, R12, R10, R7 ;  /* 0x0000000a0c0c7224 */ /* 0x000fca00078e0207 */
[----:B------:R-:W-:-:S04]  /*1b10*/  IADD3 R19, PT, PT, R12, -0x1, RZ ;  /* 0xffffffff0c137810 */ /* 0x000fc80007ffe0ff */
        /* <DEDUP_REMOVED lines=17> */
.L_x_687:
[----:B------:R-:W-:Y:S05]  /*1c30*/  BSYNC.RECONVERGENT B0 ;  /* 0x0000000000007941 */ /* 0x000fea0003800200 */
.L_x_686:
[----:B------:R-:W-:Y:S04]  /*1c40*/  BSSY.RECONVERGENT B0, `(.L_x_688) ;  /* 0x0000017000007945 */ /* 0x000fe80003800200 */
[----:B------:R-:W-:Y:S05]  /*1c50*/  @P3 BRA `(.L_x_689) ;  /* 0x0000000000543947 */ /* 0x000fea0003800000 */
[----:B------:R-:W0:Y:S01]  /*1c60*/  LDCU.64 UR12, c[0x0][0x3b8] ;  /* 0x00007700ff0c77ac */ /* 0x000e220008000a00 */
[----:B------:R-:W-:Y:S01]  /*1c70*/  IMAD R8, R3, R11, R8 ;  /* 0x0000000b03087224 */ /* 0x000fe200078e0208 */
[----:B------:R-:W1:Y:S03]  /*1c80*/  LDCU UR4, c[0x0][0x3d4] ;  /* 0x00007a80ff0477ac */ /* 0x000e660008000800 */
[----:B------:R-:W-:-:S05]  /*1c90*/  IMAD R19, R8, R10, R7 ;  /* 0x0000000a08137224 */ /* 0x000fca00078e0207 */
[----:B0-----:R-:W-:-:S04]  /*1ca0*/  IADD3 R12, P0, PT, R19, UR12, RZ ;  /* 0x0000000c130c7c10 */ /* 0x001fc8000ff1e0ff */
[----:B------:R-:W-:-:S05]  /*1cb0*/  LEA.HI.X.SX32 R13, R19, UR13, 0x1, P0 ;  /* 0x0000000d130d7c11 */ /* 0x000fca00080f0eff */
[----:B------:R-:W1:Y:S02]  /*1cc0*/  LDG.E.U8.CONSTANT R12, desc[UR6][R12.64] ;  /* 0x000000060c0c7981 */ /* 0x000e64000c1e9100 */
[----:B-1----:R-:W-:-:S13]  /*1cd0*/  ISETP.NE.AND P0, PT, R12, UR4, PT ;  /* 0x000000040c007c0c */ /* 0x002fda000bf05270 */
        /* <DEDUP_REMOVED lines=13> */
.L_x_689:
[----:B------:R-:W-:Y:S05]  /*1db0*/  BSYNC.RECONVERGENT B0 ;  /* 0x0000000000007941 */ /* 0x000fea0003800200 */
.L_x_688:
[----:B------:R-:W-:Y:S05]  /*1dc0*/  @!P2 BRA `(.L_x_657) ;  /* 0x000000000058a947 */ /* 0x000fea0003800000 */
[----:B------:R-:W0:Y:S01]  /*1dd0*/  LDCU.64 UR12, c[0x0][0x3b8] ;  /* 0x00007700ff0c77ac */ /* 0x000e220008000a00 */
[----:B------:R-:W-:Y:S01]  /*1de0*/  IMAD R8, R3, R11, R4 ;  /* 0x0000000b03087224 */ /* 0x000fe200078e0204 */
[----:B------:R-:W1:Y:S04]  /*1df0*/  LDCU UR4, c[0x0][0x3d4] ;  /* 0x00007a80ff0477ac */ /* 0x000e680008000800 */
[----:B------:R-:W-:-:S05]  /*1e00*/  IADD3 R8, PT, PT, R8, -0x1, RZ ;  /* 0xffffffff08087810 */ /* 0x000fca0007ffe0ff */
        /* <DEDUP_REMOVED lines=18> */
.L_x_657:
[----:B------:R-:W-:Y:S05]  /*1f30*/  BSYNC.RECONVERGENT B2 ;  /* 0x0000000000027941 */ /* 0x000fea0003800200 */
.L_x_656:
[----:B------:R-:W-:Y:S04]  /*1f40*/  BSSY.RECONVERGENT B2, `(.L_x_690) ;  /* 0x00001a0000027945 */ /* 0x000fe80003800200 */
        /* <DEDUP_REMOVED lines=34> */
.L_x_695:
[----:B------:R-:W-:Y:S05]  /*2170*/  BSYNC.RECONVERGENT B4 ;  /* 0x0000000000047941 */ /* 0x000fea0003800200 */
.L_x_694:
        /* <DEDUP_REMOVED lines=12> */
.L_x_693:
[----:B------:R-:W-:Y:S05]  /*2240*/  BSYNC.RECONVERGENT B3 ;  /* 0x0000000000037941 */ /* 0x000fea0003800200 */
.L_x_692:
[----:B------:R-:W-:Y:S01]  /*2250*/  ISETP.GE.AND P0, PT, R3, 0x1, PT ;  /* 0x000000010300780c */ /* 0x000fe20003f06270 */
[----:B------:R-:W-:-:S12]  /*2260*/  BSSY.RECONVERGENT B3, `(.L_x_696) ;  /* 0x000002c000037945 */ /* 0x000fd80003800200 */
[----:B------:R-:W-:Y:S05]  /*2270*/  @!P0 BRA `(.L_x_697) ;  /* 0x0000000000a88947 */ /* 0x000fea0003800000 */
[----:B------:R-:W0:Y:S01]  /*2280*/  LDCU.64 UR4, c[0x0][0x3e0] ;  /* 0x00007c00ff0477ac */ /* 0x000e220008000a00 */
[----:B------:R-:W-:Y:S01]  /*2290*/  IADD3 R9, PT, PT, R3, -0x1, RZ ;  /* 0xffffffff03097810 */ /* 0x000fe20007ffe0ff */
[----:B------:R-:W1:Y:S04]  /*22a0*/  LDCU.64 UR8, c[0x0][0x3b8] ;  /* 0x00007700ff0877ac */ /* 0x000e680008000a00 */
        /* <DEDUP_REMOVED lines=26> */
.L_x_699:
[----:B------:R-:W-:Y:S05]  /*2450*/  BSYNC.RECONVERGENT B4 ;  /* 0x0000000000047941 */ /* 0x000fea0003800200 */
.L_x_698:
        /* <DEDUP_REMOVED lines=12> */
.L_x_697:
[----:B------:R-:W-:Y:S05]  /*2520*/  BSYNC.RECONVERGENT B3 ;  /* 0x0000000000037941 */ /* 0x000fea0003800200 */
.L_x_696:
[----:B------:R-:W0:Y:S02]  /*2530*/  LDCU UR4, c[0x0][0x3d8] ;  /* 0x00007b00ff0477ac */ /* 0x000e240008000800 */
[----:B0-----:R-:W-:-:S09]  /*2540*/  UISETP.GE.AND UP0, UPT, UR4, 0x2, UPT ;  /* 0x000000020400788c */ /* 0x001fd2000bf06270 */
[----:B------:R-:W-:Y:S05]  /*2550*/  BRA.U !UP0, `(.L_x_700) ;  /* 0x0000000908f47547 */ /* 0x000fea000b800000 */
        /* <DEDUP_REMOVED lines=33> */
.L_x_704:
[----:B------:R-:W-:Y:S05]  /*2770*/  BSYNC.RECONVERGENT B4 ;  /* 0x0000000000047941 */ /* 0x000fea0003800200 */
.L_x_703:
        /* <DEDUP_REMOVED lines=12> */
.L_x_702:
[----:B------:R-:W-:Y:S05]  /*2840*/  BSYNC.RECONVERGENT B3 ;  /* 0x0000000000037941 */ /* 0x000fea0003800200 */
.L_x_701:
        /* <DEDUP_REMOVED lines=32> */
.L_x_708:
[----:B------:R-:W-:Y:S05]  /*2a50*/  BSYNC.RECONVERGENT B4 ;  /* 0x0000000000047941 */ /* 0x000fea0003800200 */
.L_x_707:
        /* <DEDUP_REMOVED lines=12> */
.L_x_706:
[----:B------:R-:W-:Y:S05]  /*2b20*/  BSYNC.RECONVERGENT B3 ;  /* 0x0000000000037941 */ /* 0x000fea0003800200 */
.L_x_705:
[----:B------:R-:W0:Y:S01]  /*2b30*/  LDCU UR4, c[0x0][0x3d8] ;  /* 0x00007b00ff0477ac */ /* 0x000e220008000800 */
[----:B------:R-:W-:Y:S01]  /*2b40*/  BSSY.RECONVERGENT B3, `(.L_x_700) ;  /* 0x000005e000037945 */ /* 0x000fe20003800200 */
[----:B0-----:R-:W-:-:S09]  /*2b50*/  UISETP.NE.AND UP0, UPT, UR4, 0x2, UPT ;  /* 0x000000020400788c */ /* 0x001fd2000bf05270 */
        /* <DEDUP_REMOVED lines=34> */
.L_x_713:
[----:B------:R-:W-:Y:S05]  /*2d80*/  BSYNC.RECONVERGENT B5 ;  /* 0x0000000000057941 */ /* 0x000fea0003800200 */
.L_x_712:
        /* <DEDUP_REMOVED lines=12> */
.L_x_711:
[----:B------:R-:W-:Y:S05]  /*2e50*/  BSYNC.RECONVERGENT B4 ;  /* 0x0000000000047941 */ /* 0x000fea0003800200 */
.L_x_710:
[----:B------:R-:W-:-:S13]  /*2e60*/  ISETP.GE.AND P0, PT, R3, 0x3, PT ;  /* 0x000000030300780c */ /* 0x000fda0003f06270 */
        /* <DEDUP_REMOVED lines=17> */
[----:B0-----:R-:W-:Y:S02]  /*2f80*/  IMAD.U32 R12, RZ, RZ, UR4 ;  /* 0x00000004ff0c7e24 */ /* 0x001fe4000f8e00ff */
[----:B-1----:R-:W-:-:S05]  /*2f90*/  FFMA R11, -R9, R8, 1 ;  /* 0x3f800000090b7423 */ /* 0x002fca0000000108 */
        /* <DEDUP_REMOVED lines=11> */
.L_x_715:
[----:B------:R-:W-:Y:S05]  /*3050*/  BSYNC.RECONVERGENT B4 ;  /* 0x0000000000047941 */ /* 0x000fea0003800200 */
.L_x_714:
        /* <DEDUP_REMOVED lines=12> */
.L_x_709:
[----:B------:R-:W-:Y:S05]  /*3120*/  BSYNC.RECONVERGENT B3 ;  /* 0x0000000000037941 */ /* 0x000fea0003800200 */
.L_x_700:
        /* <DEDUP_REMOVED lines=18> */
[----:B------:R-:W-:Y:S02]  /*3250*/  MOV R10, 0x3280 ;  /* 0x00003280000a7802 */ /* 0x000fe40000000f00 */
[----:B0-----:R-:W-:-:S07]  /*3260*/  MOV R8, UR4 ;  /* 0x0000000400087c02 */ /* 0x001fce0008000f00 */
[----:B------:R-:W-:Y:S05]  /*3270*/  CALL.REL.NOINC `($__internal_26_$__cuda_sm3x_div_rn_noftz_f32_slowpath) ;  /* 0x0000000400dc7944 */ /* 0x000fea0003c00000 */
[----:B------:R-:W-:-:S07]  /*3280*/  MOV R13, R19 ;  /* 0x00000013000d7202 */ /* 0x000fce0000000f00 */
.L_x_717:
[----:B------:R-:W-:Y:S05]  /*3290*/  BSYNC.RECONVERGENT B3 ;  /* 0x0000000000037941 */ /* 0x000fea0003800200 */
.L_x_716:
        /* <DEDUP_REMOVED lines=32> */
.L_x_719:
[----:B------:R-:W-:Y:S05]  /*34a0*/  BSYNC.RECONVERGENT B0 ;  /* 0x0000000000007941 */ /* 0x000fea0003800200 */
.L_x_718:
        /* <DEDUP_REMOVED lines=25> */
.L_x_721:
[----:B------:R-:W-:Y:S05]  /*3640*/  BSYNC.RECONVERGENT B0 ;  /* 0x0000000000007941 */ /* 0x000fea0003800200 */
.L_x_720:
[----:B------:R-:W-:Y:S04]  /*3650*/  BSSY.RECONVERGENT B0, `(.L_x_722) ;  /* 0x0000017000007945 */ /* 0x000fe80003800200 */
[----:B------:R-:W-:Y:S05]  /*3660*/  @P1 BRA `(.L_x_723) ;  /* 0x0000000000541947 */ /* 0x000fea0003800000 */
[----:B------:R-:W0:Y:S01]  /*3670*/  LDCU.64 UR4, c[0x0][0x3b8] ;  /* 0x00007700ff0477ac */ /* 0x000e220008000a00 */
[----:B------:R-:W-:-:S04]  /*3680*/  IMAD R17, R3, R2, R17 ;  /* 0x0000000203117224 */ /* 0x000fc800078e0211 */
[----:B------:R-:W-:-:S05]  /*3690*/  IMAD R17, R17, R12, R7 ;  /* 0x0000000c11117224 */ /* 0x000fca00078e0207 */
[C---:B0-----:R-:W-:Y:S01]  /*36a0*/  IADD3 R8, P1, PT, R17.reuse, UR4, RZ ;  /* 0x0000000411087c10 */ /* 0x041fe2000ff3e0ff */
[----:B------:R-:W0:Y:S03]  /*36b0*/  LDCU UR4, c[0x0][0x3d0] ;  /* 0x00007a00ff0477ac */ /* 0x000e260008000800 */
        /* <DEDUP_REMOVED lines=16> */
.L_x_723:
[----:B------:R-:W-:Y:S05]  /*37c0*/  BSYNC.RECONVERGENT B0 ;  /* 0x0000000000007941 */ /* 0x000fea0003800200 */
.L_x_722:
[----:B------:R-:W-:Y:S05]  /*37d0*/  @!P0 BRA `(.L_x_691) ;  /* 0x0000000000588947 */ /* 0x000fea0003800000 */
[----:B------:R-:W0:Y:S01]  /*37e0*/  LDCU.64 UR4, c[0x0][0x3b8] ;  /* 0x00007700ff0477ac */ /* 0x000e220008000a00 */
[----:B------:R-:W-:-:S05]  /*37f0*/  IMAD R2, R3, R2, R4 ;  /* 0x0000000203027224 */ /* 0x000fca00078e0204 */
[----:B------:R-:W-:-:S05]  /*3800*/  IADD3 R2, PT, PT, R2, -0x1, RZ ;  /* 0xffffffff02027810 */ /* 0x000fca0007ffe0ff */
        /* <DEDUP_REMOVED lines=19> */
.L_x_691:
[----:B------:R-:W-:Y:S05]  /*3940*/  BSYNC.RECONVERGENT B2 ;  /* 0x0000000000027941 */ /* 0x000fea0003800200 */
.L_x_690:
        /* <DEDUP_REMOVED lines=10> */
        .weak           $__internal_26_$__cuda_sm3x_div_rn_noftz_f32_slowpath
        .type           $__internal_26_$__cuda_sm3x_div_rn_noftz_f32_slowpath,@function
        .size           $__internal_26_$__cuda_sm3x_div_rn_noftz_f32_slowpath,(.L_x_762 - $__internal_26_$__cuda_sm3x_div_rn_noftz_f32_slowpath)
$__internal_26_$__cuda_sm3x_div_rn_noftz_f32_slowpath:
        /* <DEDUP_REMOVED lines=34> */
.L_x_725:
[----:B------:R-:W-:Y:S01]  /*3c10*/  LEA R14, R11, 0xc0800000, 0x17 ;  /* 0xc08000000b0e7811 */ /* 0x000fe200078eb8ff */
[----:B------:R-:W-:Y:S01]  /*3c20*/  BSSY.RECONVERGENT B1, `(.L_x_730) ;  /* 0x0000036000017945 */ /* 0x000fe20003800200 */
[----:B------:R-:W-:Y:S02]  /*3c30*/  IADD3 R13, PT, PT, R13, -0x7f, RZ ;  /* 0xffffff810d0d7810 */ /* 0x000fe40007ffe0ff */
[----:B------:R-:W-:-:S03]  /*3c40*/  IADD3 R20, PT, PT, -R14, R9, RZ ;  /* 0x000000090e147210 */ /* 0x000fc60007ffe1ff */
[C---:B------:R-:W-:Y:S01]  /*3c50*/  IMAD R8, R13.reuse, -0x800000, R8 ;  /* 0xff8000000d087824 */ /* 0x040fe200078e0208 */
        /* <DEDUP_REMOVED lines=46> */
.L_x_732:
[----:B------:R-:W-:-:S04]  /*3f40*/  LOP3.LUT R8, R8, 0x80000000, RZ, 0xc0, !PT ;  /* 0x8000000008087812 */ /* 0x000fc800078ec0ff */
[----:B------:R-:W-:Y:S01]  /*3f50*/  LOP3.LUT R8, R8, 0x7f800000, RZ, 0xfc, !PT ;  /* 0x7f80000008087812 */ /* 0x000fe200078efcff */
[----:B------:R-:W-:Y:S06]  /*3f60*/  BRA `(.L_x_733) ;  /* 0x0000000000047947 */ /* 0x000fec0003800000 */
.L_x_731:
[----:B------:R-:W-:-:S07]  /*3f70*/  LEA R8, R13, R8, 0x17 ;  /* 0x000000080d087211 */ /* 0x000fce00078eb8ff */
.L_x_733:
[----:B------:R-:W-:Y:S05]  /*3f80*/  BSYNC.RECONVERGENT B1 ;  /* 0x0000000000017941 */ /* 0x000fea0003800200 */
.L_x_730:
[----:B------:R-:W-:Y:S05]  /*3f90*/  BRA `(.L_x_734) ;  /* 0x0000000000207947 */ /* 0x000fea0003800000 */
.L_x_729:
[----:B------:R-:W-:-:S04]  /*3fa0*/  LOP3.LUT R8, R9, 0x80000000, R8, 0x48, !PT ;  /* 0x8000000009087812 */ /* 0x000fc800078e4808 */
[----:B------:R-:W-:Y:S01]  /*3fb0*/  LOP3.LUT R8, R8, 0x7f800000, RZ, 0xfc, !PT ;  /* 0x7f80000008087812 */ /* 0x000fe200078efcff */
[----:B------:R-:W-:Y:S06]  /*3fc0*/  BRA `(.L_x_734) ;  /* 0x0000000000147947 */ /* 0x000fec0003800000 */
.L_x_728:
[----:B------:R-:W-:Y:S01]  /*3fd0*/  LOP3.LUT R8, R9, 0x80000000, R8, 0x48, !PT ;  /* 0x8000000009087812 */ /* 0x000fe200078e4808 */
[----:B------:R-:W-:Y:S06]  /*3fe0*/  BRA `(.L_x_734) ;  /* 0x00000000000c7947 */ /* 0x000fec0003800000 */
.L_x_727:
[----:B------:R-:W0:Y:S01]  /*3ff0*/  MUFU.RSQ R8, -QNAN ;  /* 0xffc0000000087908 */ /* 0x000e220000001400 */
[----:B------:R-:W-:Y:S05]  /*4000*/  BRA `(.L_x_734) ;  /* 0x0000000000047947 */ /* 0x000fea0003800000 */
.L_x_726:
[----:B------:R-:W-:-:S07]  /*4010*/  FADD.FTZ R8, R8, R9 ;  /* 0x0000000908087221 */ /* 0x000fce0000010000 */
.L_x_734:
[----:B------:R-:W-:Y:S05]  /*4020*/  BSYNC.RECONVERGENT B0 ;  /* 0x0000000000007941 */ /* 0x000fea0003800200 */
.L_x_724:
[----:B------:R-:W-:Y:S01]  /*4030*/  HFMA2 R9, -RZ, RZ, 0, 0 ;  /* 0x00000000ff097431 */ /* 0x000fe200000001ff */
[----:B0-----:R-:W-:Y:S02]  /*4040*/  MOV R19, R8 ;  /* 0x0000000800137202 */ /* 0x001fe40000000f00 */
[----:B------:R-:W-:-:S04]  /*4050*/  MOV R8, R10 ;  /* 0x0000000a00087202 */ /* 0x000fc80000000f00 */
[----:B------:R-:W-:Y:S05]  /*4060*/  RET.REL.NODEC R8 `(_Z27addMultiNeighborRKKY_kernelPfS_S_PKfS1_S1_S1_PKhffffiiifiii) ;  /* 0xffffffbc08e47950 */ /* 0x000fea0003c3ffff */
.L_x_735:
        /* <DEDUP_REMOVED lines=9> */
.L_x_762:


//--------------------- .nv.global.init           --------------------------
	.section	.nv.global.init,"aw",@progbits
	.align	4
.nv.global.init:
	.type		__cudart_i2opi_f,@object
	.size		__cudart_i2opi_f,(mrg32k3aM1SubSeq - __cudart_i2opi_f)
__cudart_i2opi_f:
        /*0000*/ 	.byte	0x41, 0x90, 0x43, 0x3c, 0x99, 0x95, 0x62, 0xdb, 0xc0, 0xdd, 0x34, 0xf5, 0xd1, 0x57, 0x27, 0xfc
        /*0010*/ 	.byte	0x29, 0x15, 0x44, 0x4e, 0x6e, 0x83, 0xf9, 0xa2
	.type		mrg32k3aM1SubSeq,@object
	.size		mrg32k3aM1SubSeq,(mrg32k3aM2SubSeq - mrg32k3aM1SubSeq)
mrg32k3aM1SubSeq:
        /*0018*/ 	.byte	0x0b, 0xcc, 0xee, 0x04, 0x73, 0x29, 0x8b, 0x6f, 0xf6, 0x53, 0x03, 0xf6, 0x23, 0xf6, 0xea, 0xda
        /* <DEDUP_REMOVED lines=125> */
	.type		mrg32k3aM2SubSeq,@object
	.size		mrg32k3aM2SubSeq,(mrg32k3aM1 - mrg32k3aM2SubSeq)
mrg32k3aM2SubSeq:
        /* <DEDUP_REMOVED lines=126> */
	.type		mrg32k3aM1,@object
	.size		mrg32k3aM1,(mrg32k3aM1Seq - mrg32k3aM1)
mrg32k3aM1:
        /* <DEDUP_REMOVED lines=144> */
	.type		mrg32k3aM1Seq,@object
	.size		mrg32k3aM1Seq,(mrg32k3aM2 - mrg32k3aM1Seq)
mrg32k3aM1Seq:
        /* <DEDUP_REMOVED lines=144> */
	.type		mrg32k3aM2,@object
	.size		mrg32k3aM2,(mrg32k3aM2Seq - mrg32k3aM2)
mrg32k3aM2:
        /* <DEDUP_REMOVED lines=144> */
	.type		mrg32k3aM2Seq,@object
	.size		mrg32k3aM2Seq,(precalc_xorwow_matrix - mrg32k3aM2Seq)
mrg32k3aM2Seq:
        /* <DEDUP_REMOVED lines=144> */
	.type		precalc_xorwow_matrix,@object
	.size		precalc_xorwow_matrix,(precalc_xorwow_offset_matrix - precalc_xorwow_matrix)
precalc_xorwow_matrix:
        /* <DEDUP_REMOVED lines=6400> */
	.type		precalc_xorwow_offset_matrix,@object
	.size		precalc_xorwow_offset_matrix,(.L_1 - precalc_xorwow_offset_matrix)
precalc_xorwow_offset_matrix:
        /* <DEDUP_REMOVED lines=6400> */
.L_1:


//--------------------- .nv.shared.reserved.0     --------------------------
	.section	.nv.shared.reserved.0,"aw",@nobits
	.weak		__nv_reservedSMEM_offset_0_alias
	.size		__nv_reservedSMEM_offset_0_alias, 0, 64
	.other		__nv_reservedSMEM_offset_0_alias,@"STO_CUDA_RESERVED_SHARED STV_DEFAULT"
__nv_reservedSMEM_offset_0_alias:
	.zero		0
	.zero		64


//--------------------- .nv.shared._Z15applyWTA_kernelPfif --------------------------
	.section	.nv.shared._Z15applyWTA_kernelPfif,"aw",@nobits
	.sectionflags	@""
	.align	4
.nv.shared._Z15applyWTA_kernelPfif:
	.zero		1032


//--------------------- .nv.constant0._Z24spinChargePumping_kernelPfS_S_PKfS1_S1_S1_S1_S1_fffiii --------------------------
	.section	.nv.constant0._Z24spinChargePumping_kernelPfS_S_PKfS1_S1_S1_S1_S1_fffiii,"a",@progbits
	.sectionflags	@""
	.align	4
.nv.constant0._Z24spinChargePumping_kernelPfS_S_PKfS1_S1_S1_S1_S1_fffiii:
	.zero		992


//--------------------- .nv.constant0._Z31calculateTopologicalHall_kernelPfPKfS1_S1_ffiii --------------------------
	.section	.nv.constant0._Z31calculateTopologicalHall_kernelPfPKfS1_S1_ffiii,"a",@progbits
	.sectionflags	@""
	.align	4
.nv.constant0._Z31calculateTopologicalHall_kernelPfPKfS1_S1_ffiii:
	.zero		948


//--------------------- .nv.constant0._Z15applyWTA_kernelPfif --------------------------
	.section	.nv.constant0._Z15applyWTA_kernelPfif,"a",@progbits
	.sectionflags	@""
	.align	4
.nv.constant0._Z15applyWTA_kernelPfif:
	.zero		912


//--------------------- .nv.constant0._Z27dendriticComputation_kernelPfPKfS1_ffffii --------------------------
	.section	.nv.constant0._Z27dendriticComputation_kernelPfPKfS1_ffffii,"a",@progbits
	.sectionflags	@""
	.align	4
.nv.constant0._Z27dendriticComputation_kernelPfPKfS1_ffffii:
	.zero		944


//--------------------- .nv.constant0._Z23applyHomeostasis_kernelPfPKffffi --------------------------
	.section	.nv.constant0._Z23applyHomeostasis_kernelPfPKffffi,"a",@progbits
	.sectionflags	@""
	.align	4
.nv.constant0._Z23applyHomeostasis_kernelPfPKffffi:
	.zero		928


//--------------------- .nv.constant0._Z36addDipolarSkyrmionInteraction_kernelPfS_S_PKfS1_S1_S1_S1_fiii --------------------------
	.section	.nv.constant0._Z36addDipolarSkyrmionInteraction_kernelPfS_S_PKfS1_S1_S1_S1_fiii,"a",@progbits
	.sectionflags	@""
	.align	4
.nv.constant0._Z36addDipolarSkyrmionInteraction_kernelPfS_S_PKfS1_S1_S1_S1_fiii:
	.zero		976


//--------------------- .nv.constant0._Z20updateLLBloch_kernelPfS_S_S_PKfS1_S1_S1_ffffffiii --------------------------
	.section	.nv.constant0._Z20updateLLBloch_kernelPfS_S_S_PKfS1_S1_S1_ffffffiii,"a",@progbits
	.sectionflags	@""
	.align	4
.nv.constant0._Z20updateLLBloch_kernelPfS_S_S_PKfS1_S1_S1_ffffffiii:
	.zero		996


//--------------------- .nv.constant0._Z33atomisticContinuumCoupling_kernelPfS_S_PKfS1_S1_S1_S1_S1_S1_ffiii --------------------------
	.section	.nv.constant0._Z33atomisticContinuumCoupling_kernelPfS_S_PKfS1_S1_S1_S1_S1_S1_ffiii,"a",@progbits
	.sectionflags	@""
	.align	4
.nv.constant0._Z33atomisticContinuumCoupling_kernelPfS_S_PKfS1_S1_S1_S1_S1_S1_ffiii:
	.zero		996


//--------------------- .nv.constant0._Z31addVoltageControlledRKKY_kernelPfS_S_PKfS1_S1_S1_PKhS1_ffiifiii --------------------------
	.section	.nv.constant0._Z31addVoltageControlledRKKY_kernelPfS_S_PKfS1_S1_S1_PKhS1_ffiifiii,"a",@progbits
	.sectionflags	@""
	.align	4
.nv.constant0._Z31addVoltageControlledRKKY_kernelPfS_S_PKfS1_S1_S1_PKhS1_ffiifiii:
	.zero		1000


//--------------------- .nv.constant0._Z22addExchangeBias_kernelPfS_S_PKfS1_S1_S1_PKhfffiiiii --------------------------
	.section	.nv.constant0._Z22addExchangeBias_kernelPfS_S_PKfS1_S1_S1_PKhfffiiiii,"a",@progbits
	.sectionflags	@""
	.align	4
.nv.constant0._Z22addExchangeBias_kernelPfS_S_PKfS1_S1_S1_PKhfffiiiii:
	.zero		992


//--------------------- .nv.constant0._Z17updateSHNO_kernelPfS_S_PKfPKhffffiii --------------------------
	.section	.nv.constant0._Z17updateSHNO_kernelPfS_S_PKfPKhffffiii,"a",@progbits
	.sectionflags	@""
	.align	4
.nv.constant0._Z17updateSHNO_kernelPfS_S_PKfPKhffffiii:
	.zero		964


//--------------------- .nv.constant0._Z30computeSpinWaveSpectrum_kernelPfS_PKfS1_S1_iiii --------------------------
	.section	.nv.constant0._Z30computeSpinWaveSpectrum_kernelPfS_PKfS1_S1_iiii,"a",@progbits
	.sectionflags	@""
	.align	4
.nv.constant0._Z30computeSpinWaveSpectrum_kernelPfS_PKfS1_S1_iiii:
	.zero		952


//--------------------- .nv.constant0._Z34addTemperatureDependentRKKY_kernelPfS_S_PKfS1_S1_S1_PKhS1_fffiifiii --------------------------
	.section	.nv.constant0._Z34addTemperatureDependentRKKY_kernelPfS_S_PKfS1_S1_S1_PKhS1_fffiifiii,"a",@progbits
	.sectionflags	@""
	.align	4
.nv.constant0._Z34addTemperatureDependentRKKY_kernelPfS_S_PKfS1_S1_S1_PKhS1_fffiifiii:
	.zero		1004


//--------------------- .nv.constant0._Z26calculateQuantumTMR_kernelPfPKfS1_S1_S1_ffffiii --------------------------
	.section	.nv.constant0._Z26calculateQuantumTMR_kernelPfPKfS1_S1_S1_ffffiii,"a",@progbits
	.sectionflags	@""
	.align	4
.nv.constant0._Z26calculateQuantumTMR_kernelPfPKfS1_S1_S1_ffffiii:
	.zero		964


//--------------------- .nv.constant0._Z30addMagnonPhononCoupling_kernelPfS_S_PKfS1_S1_S1_S1_S1_ffiii --------------------------
	.section	.nv.constant0._Z30addMagnonPhononCoupling_kernelPfS_S_PKfS1_S1_S1_S1_S1_ffiii,"a",@progbits
	.sectionflags	@""
	.align	4
.nv.constant0._Z30addMagnonPhononCoupling_kernelPfS_S_PKfS1_S1_S1_S1_S1_ffiii:
	.zero		988


//--------------------- .nv.constant0._Z23addNonlinearVCMA_kernelPfS_S_PKfS1_S1_S1_S1_ffffiii --------------------------
	.section	.nv.constant0._Z23addNonlinearVCMA_kernelPfS_S_PKfS1_S1_S1_S1_ffffiii,"a",@progbits
	.sectionflags	@""
	.align	4
.nv.constant0._Z23addNonlinearVCMA_kernelPfS_S_PKfS1_S1_S1_S1_ffffiii:
	.zero		988


//--------------------- .nv.constant0._Z25solveHeatDiffusion_kernelPfPKfS1_S1_S1_fffffiii --------------------------
	.section	.nv.constant0._Z25solveHeatDiffusion_kernelPfPKfS1_S1_S1_fffffiii,"a",@progbits
	.sectionflags	@""
	.align	4
.nv.constant0._Z25solveHeatDiffusion_kernelPfPKfS1_S1_S1_fffffiii:
	.zero		968


//--------------------- .nv.constant0._Z26applyMetaplasticity_kernelPfS_PKffffi --------------------------
	.section	.nv.constant0._Z26applyMetaplasticity_kernelPfS_PKffffi,"a",@progbits
	.sectionflags	@""
	.align	4
.nv.constant0._Z26applyMetaplasticity_kernelPfS_PKffffi:
	.zero		936


//--------------------- .nv.constant0._Z27updateReservoirState_kernelPfPKfS1_ffii --------------------------
	.section	.nv.constant0._Z27updateReservoirState_kernelPfPKfS1_ffii,"a",@progbits
	.sectionflags	@""
	.align	4
.nv.constant0._Z27updateReservoirState_kernelPfPKfS1_ffii:
	.zero		936


//--------------------- .nv.constant0._Z26applyStochasticSTDP_kernelPfPKfS1_P17curandStateXORWOWfffffffi --------------------------
	.section	.nv.constant0._Z26applyStochasticSTDP_kernelPfPKfS1_P17curandStateXORWOWfffffffi,"a",@progbits
	.sectionflags	@""
	.align	4
.nv.constant0._Z26applyStochasticSTDP_kernelPfPKfS1_P17curandStateXORWOWfffffffi:
	.zero		960


//--------------------- .nv.constant0._Z28addSpinDiffusionField_kernelPfS_S_PKfS1_S1_S1_S1_S1_S1_ffiii --------------------------
	.section	.nv.constant0._Z28addSpinDiffusionField_kernelPfS_S_PKfS1_S1_S1_S1_S1_S1_ffiii,"a",@progbits
	.sectionflags	@""
	.align	4
.nv.constant0._Z28addSpinDiffusionField_kernelPfS_S_PKfS1_S1_S1_S1_S1_S1_ffiii:
	.zero		996


//--------------------- .nv.constant0._Z25solveSpinDiffusion_kernelPfS_S_PKfS1_S1_fiiii --------------------------
	.section	.nv.constant0._Z25solveSpinDiffusion_kernelPfS_S_PKfS1_S1_fiiii,"a",@progbits
	.sectionflags	@""
	.align	4
.nv.constant0._Z25solveSpinDiffusion_kernelPfS_S_PKfS1_S1_fiiii:
	.zero		964


//--------------------- .nv.constant0._Z26addNonCollinearRKKY_kernelPfS_S_PKfS1_S1_S1_PKhffiifiii --------------------------
	.section	.nv.constant0._Z26addNonCollinearRKKY_kernelPfS_S_PKfS1_S1_S1_PKhffiifiii,"a",@progbits
	.sectionflags	@""
	.align	4
.nv.constant0._Z26addNonCollinearRKKY_kernelPfS_S_PKfS1_S1_S1_PKhffiifiii:
	.zero		992


//--------------------- .nv.constant0._Z23addInterlayerDMI_kernelPfS_S_PKfS1_S1_S1_PKhfiifffiii --------------------------
	.section	.nv.constant0._Z23addInterlayerDMI_kernelPfS_S_PKfS1_S1_S1_PKhfiifffiii,"a",@progbits
	.sectionflags	@""
	.align	4
.nv.constant0._Z23addInterlayerDMI_kernelPfS_S_PKfS1_S1_S1_PKhfiifffiii:
	.zero		996


//--------------------- .nv.constant0._Z27addMultiNeighborRKKY_kernelPfS_S_PKfS1_S1_S1_PKhffffiiifiii --------------------------
	.section	.nv.constant0._Z27addMultiNeighborRKKY_kernelPfS_S_PKfS1_S1_S1_PKhffffiiifiii,"a",@progbits
	.sectionflags	@""
	.align	4
.nv.constant0._Z27addMultiNeighborRKKY_kernelPfS_S_PKfS1_S1_S1_PKhffffiiifiii:
	.zero		1004


//--------------------- SYMBOLS --------------------------

	.type		.nv.reservedSmem.offset0,@object
	.size		.nv.reservedSmem.offset0,0x4
	.type		.nv.reservedSmem.cap,@object
	.size		.nv.reservedSmem.cap,0x4
